def matmul_kernel(
    a_ptr,
    b_ptr,
    c_ptr,
    M,
    N,
    K,
    stride_am,
    stride_ak,
    stride_bk,
    stride_bn,
    stride_cm,
    stride_cn,
    BLOCK_M: tl.constexpr,
    BLOCK_N: tl.constexpr,
    BLOCK_K: tl.constexpr,
    GROUP_M: tl.constexpr,
):
    pid = tl.program_id(axis=0)
    num_pid_m = tl.cdiv(M, BLOCK_M)
    num_pid_n = tl.cdiv(N, BLOCK_N)
    num_pid_in_group = GROUP_M * num_pid_n
    group_id = pid // num_pid_in_group
    first_pid_m = group_id * GROUP_M
    group_size_m = min(num_pid_m - first_pid_m, GROUP_M)
    pid_m = first_pid_m + ((pid % num_pid_in_group) % group_size_m)
    pid_n = (pid % num_pid_in_group) // group_size_m

    offs_am = (pid_m * BLOCK_M + tl.arange(0, BLOCK_M)) % M
    offs_bn = (pid_n * BLOCK_N + tl.arange(0, BLOCK_N)) % N
    offs_k = tl.arange(0, BLOCK_K)
    a_ptrs = a_ptr + offs_am[:, None] * stride_am + offs_k[None, :] * stride_ak
    b_ptrs = b_ptr + offs_k[:, None] * stride_bk + offs_bn[None, :] * stride_bn

    acc = tl.zeros((BLOCK_M, BLOCK_N), dtype=tl.float32)
    for kk in range(0, tl.cdiv(K, BLOCK_K)):
        a = tl.load(a_ptrs, mask=offs_k[None, :] < K - kk * BLOCK_K, other=0.0)
        b = tl.load(b_ptrs, mask=offs_k[:, None] < K - kk * BLOCK_K, other=0.0)
        acc = tl.dot(a, b, acc)
        a_ptrs += BLOCK_K * stride_ak
        b_ptrs += BLOCK_K * stride_bk

    c = acc.to(c_ptr.dtype.element_ty)
    offs_cm = pid_m * BLOCK_M + tl.arange(0, BLOCK_M)
    offs_cn = pid_n * BLOCK_N + tl.arange(0, BLOCK_N)
    c_ptrs = c_ptr + offs_cm[:, None] * stride_cm + offs_cn[None, :] * stride_cn
    mask = (offs_cm[:, None] < M) & (offs_cn[None, :] < N)
    tl.store(c_ptrs, c, mask=mask)

# config = {"BLOCK_K": 128, "BLOCK_M": 512, "BLOCK_N": 128, "GROUP_M": 8, "arch": "sm_90", "dtype": "fp32", "num_ctas": 1, "num_stages": 5, "num_warps": 4}
# arch = sm_90


// ===== COMPILED SASS (sm_90a) =====

	.target	sm_90a

	.elftype	@"ET_EXEC"


//--------------------- .note.nv.tkinfo           --------------------------
	.section	.note.nv.tkinfo,"",@"SHT_NOTE"
	.sectionflags	@"SHF_NOTE_NV_TKINFO"
	.tkinfo
        /*0018*/ 	.word	0x00000002
        /*0030*/ 	.string	""
        /*0030*/ 	.string	"ptxas"
        /*0030*/ 	.string	"Cuda compilation tools, release 13.0, V13.0.88"
        /*0030*/ 	.string	"Build cuda_13.0.r13.0/compiler.36424714_0"
        /*0030*/ 	.string	"-v  -suppress-debug-info  -lineinfo  -arch sm_90a "



//--------------------- .note.nv.cuinfo           --------------------------
	.section	.note.nv.cuinfo,"",@"SHT_NOTE"
	.sectionflags	@"SHF_NOTE_NV_CUINFO"
        /*0018*/ 	.short	0x0002
        /*001a*/ 	.short	0x005a
        /*001c*/ 	.short	0x0082
	.zero		2


//--------------------- .nv.info                  --------------------------
	.section	.nv.info,"",@"SHT_CUDA_INFO"
	.align	4


	//----- nvinfo : EIATTR_REGCOUNT
	.align		4
        /*0000*/ 	.byte	0x04, 0x2f
        /*0002*/ 	.short	(.L_1 - .L_0)
	.align		4
.L_0:
        /*0004*/ 	.word	index@(matmul_kernel)
        /*0008*/ 	.word	0x000000ff


	//----- nvinfo : EIATTR_FRAME_SIZE
	.align		4
.L_1:
        /*000c*/ 	.byte	0x04, 0x11
        /*000e*/ 	.short	(.L_3 - .L_2)
	.align		4
.L_2:
        /*0010*/ 	.word	index@(matmul_kernel)
        /*0014*/ 	.word	0x00002650


	//----- nvinfo : EIATTR_MIN_STACK_SIZE
	.align		4
.L_3:
        /*0018*/ 	.byte	0x04, 0x12
        /*001a*/ 	.short	(.L_5 - .L_4)
	.align		4
.L_4:
        /*001c*/ 	.word	index@(matmul_kernel)
        /*0020*/ 	.word	0x00002650
.L_5:


//--------------------- .nv.compat                --------------------------
	.section	.nv.compat,"",@"SHT_CUDA_COMPAT_INFO"
	.align	4
        /*0000*/ 	.byte	0x02, 0x09, 0x01, 0x00, 0x02, 0x02, 0x04, 0x00, 0x02, 0x05, 0x05, 0x00, 0x03, 0x07, 0x01, 0x01
        /*0010*/ 	.byte	0x02, 0x03, 0x00, 0x00, 0x02, 0x06, 0x01, 0x00, 0x04, 0x0b, 0x08, 0x00, 0x00, 0x00, 0x00, 0x00
        /*0020*/ 	.byte	0x00, 0x00, 0x00, 0x00


//--------------------- .nv.info.matmul_kernel    --------------------------
	.section	.nv.info.matmul_kernel,"",@"SHT_CUDA_INFO"
	.sectionflags	@""
	.align	4


	//----- nvinfo : EIATTR_CUDA_API_VERSION
	.align		4
        /*0000*/ 	.byte	0x04, 0x37
        /*0002*/ 	.short	(.L_7 - .L_6)
.L_6:
        /*0004*/ 	.word	0x00000082


	//----- nvinfo : EIATTR_KPARAM_INFO
	.align		4
.L_7:
        /*0008*/ 	.byte	0x04, 0x17
        /*000a*/ 	.short	(.L_9 - .L_8)
.L_8:
        /*000c*/ 	.word	0x00000000
        /*0010*/ 	.short	0x000d
        /*0012*/ 	.short	0x0048
        /*0014*/ 	.byte	0x00, 0xf4, 0x21, 0x00


	//----- nvinfo : EIATTR_KPARAM_INFO
	.align		4
.L_9:
        /*0018*/ 	.byte	0x04, 0x17
        /*001a*/ 	.short	(.L_11 - .L_10)
.L_10:
        /*001c*/ 	.word	0x00000000
        /*0020*/ 	.short	0x000c
        /*0022*/ 	.short	0x0040
        /*0024*/ 	.byte	0x00, 0xf4, 0x21, 0x00


	//----- nvinfo : EIATTR_KPARAM_INFO
	.align		4
.L_11:
        /*0028*/ 	.byte	0x04, 0x17
        /*002a*/ 	.short	(.L_13 - .L_12)
.L_12:
        /*002c*/ 	.word	0x00000000
        /*0030*/ 	.short	0x000b
        /*0032*/ 	.short	0x0038
        /*0034*/ 	.byte	0x00, 0xf0, 0x11, 0x00


	//----- nvinfo : EIATTR_KPARAM_INFO
	.align		4
.L_13:
        /*0038*/ 	.byte	0x04, 0x17
        /*003a*/ 	.short	(.L_15 - .L_14)
.L_14:
        /*003c*/ 	.word	0x00000000
        /*0040*/ 	.short	0x000a
        /*0042*/ 	.short	0x0034
        /*0044*/ 	.byte	0x00, 0xf0, 0x11, 0x00


	//----- nvinfo : EIATTR_KPARAM_INFO
	.align		4
.L_15:
        /*0048*/ 	.byte	0x04, 0x17
        /*004a*/ 	.short	(.L_17 - .L_16)
.L_16:
        /*004c*/ 	.word	0x00000000
        /*0050*/ 	.short	0x0009
        /*0052*/ 	.short	0x0030
        /*0054*/ 	.byte	0x00, 0xf0, 0x11, 0x00


	//----- nvinfo : EIATTR_KPARAM_INFO
	.align		4
.L_17:
        /*0058*/ 	.byte	0x04, 0x17
        /*005a*/ 	.short	(.L_19 - .L_18)
.L_18:
        /*005c*/ 	.word	0x00000000
        /*0060*/ 	.short	0x0008
        /*0062*/ 	.short	0x002c
        /*0064*/ 	.byte	0x00, 0xf0, 0x11, 0x00


	//----- nvinfo : EIATTR_KPARAM_INFO
	.align		4
.L_19:
        /*0068*/ 	.byte	0x04, 0x17
        /*006a*/ 	.short	(.L_21 - .L_20)
.L_20:
        /*006c*/ 	.word	0x00000000
        /*0070*/ 	.short	0x0007
        /*0072*/ 	.short	0x0028
        /*0074*/ 	.byte	0x00, 0xf0, 0x11, 0x00


	//----- nvinfo : EIATTR_KPARAM_INFO
	.align		4
.L_21:
        /*0078*/ 	.byte	0x04, 0x17
        /*007a*/ 	.short	(.L_23 - .L_22)
.L_22:
        /*007c*/ 	.word	0x00000000
        /*0080*/ 	.short	0x0006
        /*0082*/ 	.short	0x0024
        /*0084*/ 	.byte	0x00, 0xf0, 0x11, 0x00


	//----- nvinfo : EIATTR_KPARAM_INFO
	.align		4
.L_23:
        /*0088*/ 	.byte	0x04, 0x17
        /*008a*/ 	.short	(.L_25 - .L_24)
.L_24:
        /*008c*/ 	.word	0x00000000
        /*0090*/ 	.short	0x0005
        /*0092*/ 	.short	0x0020
        /*0094*/ 	.byte	0x00, 0xf0, 0x11, 0x00


	//----- nvinfo : EIATTR_KPARAM_INFO
	.align		4
.L_25:
        /*0098*/ 	.byte	0x04, 0x17
        /*009a*/ 	.short	(.L_27 - .L_26)
.L_26:
        /*009c*/ 	.word	0x00000000
        /*00a0*/ 	.short	0x0004
        /*00a2*/ 	.short	0x001c
        /*00a4*/ 	.byte	0x00, 0xf0, 0x11, 0x00


	//----- nvinfo : EIATTR_KPARAM_INFO
	.align		4
.L_27:
        /*00a8*/ 	.byte	0x04, 0x17
        /*00aa*/ 	.short	(.L_29 - .L_28)
.L_28:
        /*00ac*/ 	.word	0x00000000
        /*00b0*/ 	.short	0x0003
        /*00b2*/ 	.short	0x0018
        /*00b4*/ 	.byte	0x00, 0xf0, 0x11, 0x00


	//----- nvinfo : EIATTR_KPARAM_INFO
	.align		4
.L_29:
        /*00b8*/ 	.byte	0x04, 0x17
        /*00ba*/ 	.short	(.L_31 - .L_30)
.L_30:
        /*00bc*/ 	.word	0x00000000
        /*00c0*/ 	.short	0x0002
        /*00c2*/ 	.short	0x0010
        /*00c4*/ 	.byte	0x00, 0xf4, 0x21, 0x00


	//----- nvinfo : EIATTR_KPARAM_INFO
	.align		4
.L_31:
        /*00c8*/ 	.byte	0x04, 0x17
        /*00ca*/ 	.short	(.L_33 - .L_32)
.L_32:
        /*00cc*/ 	.word	0x00000000
        /*00d0*/ 	.short	0x0001
        /*00d2*/ 	.short	0x0008
        /*00d4*/ 	.byte	0x00, 0xf4, 0x21, 0x00


	//----- nvinfo : EIATTR_KPARAM_INFO
	.align		4
.L_33:
        /*00d8*/ 	.byte	0x04, 0x17
        /*00da*/ 	.short	(.L_35 - .L_34)
.L_34:
        /*00dc*/ 	.word	0x00000000
        /*00e0*/ 	.short	0x0000
        /*00e2*/ 	.short	0x0000
        /*00e4*/ 	.byte	0x00, 0xf4, 0x21, 0x00


	//----- nvinfo : EIATTR_SPARSE_MMA_MASK
	.align		4
.L_35:
        /*00e8*/ 	.byte	0x03, 0x50
        /*00ea*/ 	.short	0x0000


	//----- nvinfo : EIATTR_MAXREG_COUNT
	.align		4
        /*00ec*/ 	.byte	0x03, 0x1b
        /*00ee*/ 	.short	0x00ff


	//----- nvinfo : EIATTR_NUM_BARRIERS
	.align		4
        /*00f0*/ 	.byte	0x02, 0x4c
        /*00f2*/ 	.byte	0x01
	.zero		1


	//----- nvinfo : EIATTR_ANNOTATIONS
	.align		4
        /*00f4*/ 	.byte	0x04, 0x55
        /*00f6*/ 	.short	(.L_37 - .L_36)


	//   ....[0]....
.L_36:
        /*00f8*/ 	.word	0x00000001
        /*00fc*/ 	.byte	0x90, 0x68, 0x00, 0x00, 0x01, 0x00, 0x00, 0x00, 0xf0, 0x68, 0x00, 0x00, 0x01, 0x00, 0x00, 0x00
        /* <DEDUP_REMOVED lines=1122> */
        /*472c*/ 	.byte	0xd0, 0x02, 0x02, 0x00, 0x01, 0x00, 0x00, 0x00, 0xe0, 0x02, 0x02, 0x00


	//----- nvinfo : EIATTR_MERCURY_ISA_VERSION
	.align		4
.L_37:
        /*4738*/ 	.byte	0x03, 0x5f
        /*473a*/ 	.short	0x0101


	//----- nvinfo : EIATTR_EXIT_INSTR_OFFSETS
	.align		4
        /*473c*/ 	.byte	0x04, 0x1c
        /*473e*/ 	.short	(.L_39 - .L_38)


	//   ....[0]....
.L_38:
        /*4740*/ 	.word	0x0006d5b0


	//   ....[1]....
        /*4744*/ 	.word	0x0006d5d0


	//----- nvinfo : EIATTR_REQNTID
	.align		4
.L_39:
        /*4748*/ 	.byte	0x04, 0x10
        /*474a*/ 	.short	(.L_41 - .L_40)
.L_40:
        /*474c*/ 	.word	0x00000080
        /*4750*/ 	.word	0x00000001
        /*4754*/ 	.word	0x00000001


	//----- nvinfo : EIATTR_CBANK_PARAM_SIZE
	.align		4
.L_41:
        /*4758*/ 	.byte	0x03, 0x19
        /*475a*/ 	.short	0x0050


	//----- nvinfo : EIATTR_PARAM_CBANK
	.align		4
        /*475c*/ 	.byte	0x04, 0x0a
        /*475e*/ 	.short	(.L_43 - .L_42)
	.align		4
.L_42:
        /*4760*/ 	.word	index@(.nv.constant0.matmul_kernel)
        /*4764*/ 	.short	0x0210
        /*4766*/ 	.short	0x0050


	//----- nvinfo : EIATTR_SW_WAR
	.align		4
.L_43:
        /*4768*/ 	.byte	0x04, 0x36
        /*476a*/ 	.short	(.L_45 - .L_44)
.L_44:
        /*476c*/ 	.word	0x00000008
.L_45:


//--------------------- .nv.callgraph             --------------------------
	.section	.nv.callgraph,"",@"SHT_CUDA_CALLGRAPH"
	.align	4
	.sectionentsize	8
	.align		4
        /*0000*/ 	.word	0x00000000
	.align		4
        /*0004*/ 	.word	0xffffffff
	.align		4
        /*0008*/ 	.word	0x00000000
	.align		4
        /*000c*/ 	.word	0xfffffffe
	.align		4
        /*0010*/ 	.word	0x00000000
	.align		4
        /*0014*/ 	.word	0xfffffffd
	.align		4
        /*0018*/ 	.word	0x00000000
	.align		4
        /*001c*/ 	.word	0xfffffffc


//--------------------- .text.matmul_kernel       --------------------------
	.section	.text.matmul_kernel,"ax",@progbits
	.align	128
        .global         matmul_kernel
        .type           matmul_kernel,@function
        .size           matmul_kernel,(.L_x_3 - matmul_kernel)
        .other          matmul_kernel,@"STO_CUDA_ENTRY STV_DEFAULT"
matmul_kernel:
.text.matmul_kernel:
[----:B------:R-:W1:Y:S08]  /*0000*/  LDC R1, c[0x0][0x28] ;  /* 0x00000a00ff017b82 */ /* 0x000e700000000800 */
[----:B------:R-:W2:Y:S01]  /*0010*/  LDC.64 R4, c[0x0][0x228] ;  /* 0x00008a00ff047b82 */ /* 0x000ea20000000a00 */
[----:B------:R-:W3:Y:S01]  /*0020*/  S2R R7, SR_CTAID.X ;  /* 0x0000000000077919 */ /* 0x000ee20000002500 */
[----:B------:R-:W-:Y:S01]  /*0030*/  ULDC.64 UR4, c[0x0][0x218] ;  /* 0x0000860000047ab9 */ /* 0x000fe20000000a00 */
[----:B------:R-:W-:Y:S01]  /*0040*/  ULDC.64 UR6, c[0x0][0x210] ;  /* 0x0000840000067ab9 */ /* 0x000fe20000000a00 */
[----:B------:R-:W-:Y:S01]  /*0050*/  ULDC UR24, c[0x0][0x240] ;  /* 0x0000900000187ab9 */ /* 0x000fe20000000800 */
[----:B------:R-:W-:Y:S01]  /*0060*/  ULDC UR25, c[0x0][0x240] ;  /* 0x0000900000197ab9 */ /* 0x000fe20000000800 */
[----:B------:R-:W-:Y:S01]  /*0070*/  ULDC UR23, c[0x0][0x240] ;  /* 0x0000900000177ab9 */ /* 0x000fe20000000800 */
[----:B------:R-:W-:Y:S01]  /*0080*/  ULDC UR22, c[0x0][0x240] ;  /* 0x0000900000167ab9 */ /* 0x000fe20000000800 */
[----:B------:R-:W-:Y:S01]  /*0090*/  ULDC UR21, c[0x0][0x240] ;  /* 0x0000900000157ab9 */ /* 0x000fe20000000800 */
[----:B------:R-:W-:Y:S01]  /*00a0*/  ULDC UR20, c[0x0][0x240] ;  /* 0x0000900000147ab9 */ /* 0x000fe20000000800 */
[----:B------:R-:W-:Y:S01]  /*00b0*/  ULDC UR19, c[0x0][0x240] ;  /* 0x0000900000137ab9 */ /* 0x000fe20000000800 */
[----:B-1----:R-:W-:Y:S01]  /*00c0*/  VIADD R1, R1, 0xffffd9b0 ;  /* 0xffffd9b001017836 */ /* 0x002fe20000000000 */
[----:B------:R-:W-:Y:S01]  /*00d0*/  ULDC UR18, c[0x0][0x240] ;  /* 0x0000900000127ab9 */ /* 0x000fe20000000800 */
[----:B------:R-:W-:Y:S01]  /*00e0*/  ULDC UR17, c[0x0][0x240] ;  /* 0x0000900000117ab9 */ /* 0x000fe20000000800 */
[----:B------:R-:W-:Y:S01]  /*00f0*/  ULDC UR16, c[0x0][0x240] ;  /* 0x0000900000107ab9 */ /* 0x000fe20000000800 */
[----:B------:R-:W-:Y:S01]  /*0100*/  ULDC UR15, c[0x0][0x240] ;  /* 0x00009000000f7ab9 */ /* 0x000fe20000000800 */
[----:B------:R-:W-:Y:S01]  /*0110*/  IMAD.MOV.U32 R235, RZ, RZ, R249 ;  /* 0x000000ffffeb7224 */ /* 0x000fe200078e00f9 */
[----:B------:R-:W-:Y:S01]  /*0120*/  ULDC UR14, c[0x0][0x240] ;  /* 0x00009000000e7ab9 */ /* 0x000fe20000000800 */
[----:B------:R-:W-:Y:S01]  /*0130*/  ULDC UR13, c[0x0][0x240] ;  /* 0x00009000000d7ab9 */ /* 0x000fe20000000800 */
[----:B------:R-:W-:Y:S01]  /*0140*/  ULDC UR12, c[0x0][0x240] ;  /* 0x00009000000c7ab9 */ /* 0x000fe20000000800 */
[----:B------:R-:W-:Y:S01]  /*0150*/  ULDC UR9, c[0x0][0x240] ;  /* 0x0000900000097ab9 */ /* 0x000fe20000000800 */
[----:B------:R-:W-:Y:S01]  /*0160*/  ULDC UR8, c[0x0][0x240] ;  /* 0x0000900000087ab9 */ /* 0x000fe20000000800 */
[----:B------:R-:W-:Y:S01]  /*0170*/  ULDC UR11, c[0x0][0x240] ;  /* 0x00009000000b7ab9 */ /* 0x000fe20000000800 */
[----:B------:R-:W-:Y:S01]  /*0180*/  ULDC UR61, c[0x0][0x240] ;  /* 0x00009000003d7ab9 */ /* 0x000fe20000000800 */
[----:B--2---:R-:W-:Y:S01]  /*0190*/  VIADD R0, R5, 0x7f ;  /* 0x0000007f05007836 */ /* 0x004fe20000000000 */
[----:B------:R-:W-:Y:S01]  /*01a0*/  IABS R18, R4 ;  /* 0x0000000400127213 */ /* 0x000fe20000000000 */
[----:B------:R-:W-:Y:S01]  /*01b0*/  ULDC UR60, c[0x0][0x240] ;  /* 0x00009000003c7ab9 */ /* 0x000fe20000000800 */
[----:B------:R-:W-:Y:S01]  /*01c0*/  ULDC UR59, c[0x0][0x240] ;  /* 0x00009000003b7ab9 */ /* 0x000fe20000000800 */
[----:B------:R-:W-:Y:S01]  /*01d0*/  ULDC UR58, c[0x0][0x240] ;  /* 0x00009000003a7ab9 */ /* 0x000fe20000000800 */
[----:B------:R-:W-:Y:S01]  /*01e0*/  SHF.R.S32.HI R3, RZ, 0x1f, R0 ;  /* 0x0000001fff037819 */ /* 0x000fe20000011400 */
[----:B------:R-:W-:Y:S01]  /*01f0*/  ULDC UR57, c[0x0][0x240] ;  /* 0x0000900000397ab9 */ /* 0x000fe20000000800 */
[----:B------:R-:W-:Y:S01]  /*0200*/  ULDC UR56, c[0x0][0x240] ;  /* 0x0000900000387ab9 */ /* 0x000fe20000000800 */
[----:B------:R-:W-:Y:S01]  /*0210*/  ULDC UR55, c[0x0][0x240] ;  /* 0x0000900000377ab9 */ /* 0x000fe20000000800 */
[----:B------:R-:W-:Y:S01]  /*0220*/  LEA.HI R3, R3, R0, RZ, 0x7 ;  /* 0x0000000003037211 */ /* 0x000fe200078f38ff */
[----:B------:R-:W-:Y:S01]  /*0230*/  ULDC UR54, c[0x0][0x240] ;  /* 0x0000900000367ab9 */ /* 0x000fe20000000800 */
[----:B---3--:R-:W-:Y:S01]  /*0240*/  IABS R10, R7 ;  /* 0x00000007000a7213 */ /* 0x008fe20000000000 */
[----:B------:R-:W-:Y:S01]  /*0250*/  ULDC UR53, c[0x0][0x240] ;  /* 0x0000900000357ab9 */ /* 0x000fe20000000800 */
[----:B------:R-:W-:Y:S01]  /*0260*/  SHF.R.S32.HI R3, RZ, 0x7, R3 ;  /* 0x00000007ff037819 */ /* 0x000fe20000011403 */
[----:B------:R-:W-:Y:S01]  /*0270*/  ULDC UR52, c[0x0][0x240] ;  /* 0x0000900000347ab9 */ /* 0x000fe20000000800 */
[----:B------:R-:W-:Y:S01]  /*0280*/  ULDC UR51, c[0x0][0x240] ;  /* 0x0000900000337ab9 */ /* 0x000fe20000000800 */
[----:B------:R-:W-:Y:S01]  /*0290*/  ULDC UR50, c[0x0][0x240] ;  /* 0x0000900000327ab9 */ /* 0x000fe20000000800 */
[----:B------:R-:W-:Y:S01]  /*02a0*/  SHF.L.U32 R6, R3, 0x3, RZ ;  /* 0x0000000303067819 */ /* 0x000fe200000006ff */
[----:B------:R-:W-:Y:S01]  /*02b0*/  ULDC UR49, c[0x0][0x240] ;  /* 0x0000900000317ab9 */ /* 0x000fe20000000800 */
[----:B------:R-:W-:Y:S01]  /*02c0*/  ULDC UR48, c[0x0][0x240] ;  /* 0x0000900000307ab9 */ /* 0x000fe20000000800 */
[----:B------:R-:W-:Y:S01]  /*02d0*/  ULDC UR47, c[0x0][0x240] ;  /* 0x00009000002f7ab9 */ /* 0x000fe20000000800 */
[-C--:B------:R-:W-:Y:S01]  /*02e0*/  IABS R9, R6.reuse ;  /* 0x0000000600097213 */ /* 0x080fe20000000000 */
[----:B------:R-:W-:Y:S01]  /*02f0*/  ULDC UR46, c[0x0][0x240] ;  /* 0x00009000002e7ab9 */ /* 0x000fe20000000800 */
[----:B------:R-:W-:Y:S01]  /*0300*/  IABS R12, R6 ;  /* 0x00000006000c7213 */ /* 0x000fe20000000000 */
[----:B------:R-:W-:Y:S01]  /*0310*/  ULDC UR45, c[0x0][0x240] ;  /* 0x00009000002d7ab9 */ /* 0x000fe20000000800 */
[----:B------:R-:W1:Y:S01]  /*0320*/  I2F.RP R0, R9 ;  /* 0x0000000900007306 */ /* 0x000e620000209400 */
[----:B------:R-:W-:Y:S01]  /*0330*/  ULDC UR44, c[0x0][0x240] ;  /* 0x00009000002c7ab9 */ /* 0x000fe20000000800 */
        /* <DEDUP_REMOVED lines=13> */
[----:B-1----:R-:W1:Y:S01]  /*0410*/  MUFU.RCP R0, R0 ;  /* 0x0000000000007308 */ /* 0x002e620000001000 */
[----:B------:R-:W-:Y:S01]  /*0420*/  ULDC UR30, c[0x0][0x240] ;  /* 0x00009000001e7ab9 */ /* 0x000fe20000000800 */
[----:B------:R-:W-:Y:S01]  /*0430*/  ULDC UR29, c[0x0][0x240] ;  /* 0x00009000001d7ab9 */ /* 0x000fe20000000800 */
[----:B------:R-:W-:Y:S01]  /*0440*/  ULDC UR28, c[0x0][0x240] ;  /* 0x00009000001c7ab9 */ /* 0x000fe20000000800 */
[----:B------:R-:W-:Y:S01]  /*0450*/  ULDC UR27, c[0x0][0x240] ;  /* 0x00009000001b7ab9 */ /* 0x000fe20000000800 */
[----:B------:R-:W-:Y:S01]  /*0460*/  ULDC UR26, c[0x0][0x240] ;  /* 0x00009000001a7ab9 */ /* 0x000fe20000000800 */
[----:B-1----:R-:W-:-:S02]  /*0470*/  VIADD R2, R0, 0xffffffe ;  /* 0x0ffffffe00027836 */ /* 0x002fc40000000000 */
[----:B------:R-:W-:Y:S02]  /*0480*/  IMAD.MOV R0, RZ, RZ, -R12 ;  /* 0x000000ffff007224 */ /* 0x000fe400078e0a0c */
[----:B------:R1:W2:Y:S02]  /*0490*/  F2I.FTZ.U32.TRUNC.NTZ R3, R2 ;  /* 0x0000000200037305 */ /* 0x0002a4000021f000 */
[----:B-1----:R-:W-:Y:S02]  /*04a0*/  IMAD.MOV.U32 R2, RZ, RZ, RZ ;  /* 0x000000ffff027224 */ /* 0x002fe400078e00ff */
[----:B--2---:R-:W-:-:S04]  /*04b0*/  IMAD.MOV R8, RZ, RZ, -R3 ;  /* 0x000000ffff087224 */ /* 0x004fc800078e0a03 */
[----:B------:R-:W-:Y:S01]  /*04c0*/  IMAD R11, R8, R9, RZ ;  /* 0x00000009080b7224 */ /* 0x000fe200078e02ff */
[----:B------:R-:W-:-:S03]  /*04d0*/  MOV R8, R10 ;  /* 0x0000000a00087202 */ /* 0x000fc60000000f00 */
[----:B------:R-:W-:-:S06]  /*04e0*/  IMAD.HI.U32 R3, R3, R11, R2 ;  /* 0x0000000b03037227 */ /* 0x000fcc00078e0002 */
[----:B------:R-:W-:-:S04]  /*04f0*/  IMAD.HI.U32 R3, R3, R8, RZ ;  /* 0x0000000803037227 */ /* 0x000fc800078e00ff */
[----:B------:R-:W-:-:S05]  /*0500*/  IMAD R0, R3, R0, R8 ;  /* 0x0000000003007224 */ /* 0x000fca00078e0208 */
[----:B------:R-:W-:-:S13]  /*0510*/  ISETP.GT.U32.AND P1, PT, R9, R0, PT ;  /* 0x000000000900720c */ /* 0x000fda0003f24070 */
[-C--:B------:R-:W-:Y:S01]  /*0520*/  @!P1 IADD3 R0, R0, -R9.reuse, RZ ;  /* 0x8000000900009210 */ /* 0x080fe20007ffe0ff */
[----:B------:R-:W-:Y:S01]  /*0530*/  @!P1 VIADD R3, R3, 0x1 ;  /* 0x0000000103039836 */ /* 0x000fe20000000000 */
[----:B------:R-:W-:Y:S02]  /*0540*/  ISETP.NE.AND P1, PT, R6, RZ, PT ;  /* 0x000000ff0600720c */ /* 0x000fe40003f25270 */
[----:B------:R-:W-:Y:S02]  /*0550*/  ISETP.GE.U32.AND P0, PT, R0, R9, PT ;  /* 0x000000090000720c */ /* 0x000fe40003f06070 */
[----:B------:R-:W-:Y:S02]  /*0560*/  LOP3.LUT R0, R7, R6, RZ, 0x3c, !PT ;  /* 0x0000000607007212 */ /* 0x000fe400078e3cff */
[----:B------:R-:W-:Y:S02]  /*0570*/  IABS R9, R5 ;  /* 0x0000000500097213 */ /* 0x000fe40000000000 */
[----:B------:R-:W-:Y:S01]  /*0580*/  ISETP.GE.AND P2, PT, R0, RZ, PT ;  /* 0x000000ff0000720c */ /* 0x000fe20003f46270 */
[----:B------:R-:W-:-:S06]  /*0590*/  VIADD R0, R4, 0x1ff ;  /* 0x000001ff04007836 */ /* 0x000fcc0000000000 */
[----:B------:R-:W-:-:S05]  /*05a0*/  @P0 VIADD R3, R3, 0x1 ;  /* 0x0000000103030836 */ /* 0x000fca0000000000 */
[----:B------:R-:W-:Y:S02]  /*05b0*/  MOV R2, R3 ;  /* 0x0000000300027202 */ /* 0x000fe40000000f00 */
[----:B------:R-:W-:-:S03]  /*05c0*/  SHF.R.S32.HI R3, RZ, 0x1f, R0 ;  /* 0x0000001fff037819 */ /* 0x000fc60000011400 */
[----:B------:R-:W-:Y:S01]  /*05d0*/  @!P2 IMAD.MOV R2, RZ, RZ, -R2 ;  /* 0x000000ffff02a224 */ /* 0x000fe200078e0a02 */
[----:B------:R-:W-:Y:S02]  /*05e0*/  @!P1 LOP3.LUT R2, RZ, R6, RZ, 0x33, !PT ;  /* 0x00000006ff029212 */ /* 0x000fe400078e33ff */
[----:B------:R-:W-:Y:S02]  /*05f0*/  LEA.HI R3, R3, R0, RZ, 0x9 ;  /* 0x0000000003037211 */ /* 0x000fe400078f48ff */
[----:B------:R-:W-:Y:S01]  /*0600*/  SHF.L.U32 R12, R2, 0x3, RZ ;  /* 0x00000003020c7819 */ /* 0x000fe200000006ff */
[----:B------:R-:W-:-:S03]  /*0610*/  IMAD.MOV R2, RZ, RZ, -R2 ;  /* 0x000000ffff027224 */ /* 0x000fc600078e0a02 */
[----:B------:R-:W-:Y:S01]  /*0620*/  LEA.HI.SX32 R3, R3, -R12, 0x17 ;  /* 0x8000000c03037211 */ /* 0x000fe200078fbaff */
[----:B------:R-:W-:Y:S02]  /*0630*/  IMAD R14, R6, R2, R7 ;  /* 0x00000002060e7224 */ /* 0x000fe400078e0207 */
[----:B------:R-:W-:Y:S01]  /*0640*/  IMAD.MOV.U32 R2, RZ, RZ, RZ ;  /* 0x000000ffff027224 */ /* 0x000fe200078e00ff */
[----:B------:R-:W-:Y:S02]  /*0650*/  VIMNMX R13, R3, 0x8, PT ;  /* 0x00000008030d7848 */ /* 0x000fe40003fe0100 */
[----:B------:R-:W-:Y:S02]  /*0660*/  IABS R6, R14 ;  /* 0x0000000e00067213 */ /* 0x000fe40000000000 */
[----:B------:R-:W-:-:S04]  /*0670*/  IABS R11, R13 ;  /* 0x0000000d000b7213 */ /* 0x000fc80000000000 */
[----:B------:R-:W1:Y:S08]  /*0680*/  I2F.RP R0, R11 ;  /* 0x0000000b00007306 */ /* 0x000e700000209400 */
[----:B-1----:R-:W1:Y:S02]  /*0690*/  MUFU.RCP R0, R0 ;  /* 0x0000000000007308 */ /* 0x002e640000001000 */
[----:B-1----:R-:W-:-:S06]  /*06a0*/  VIADD R3, R0, 0xffffffe ;  /* 0x0ffffffe00037836 */ /* 0x002fcc0000000000 */
[----:B------:R-:W1:Y:S02]  /*06b0*/  F2I.FTZ.U32.TRUNC.NTZ R3, R3 ;  /* 0x0000000300037305 */ /* 0x000e64000021f000 */
[----:B-1----:R-:W-:-:S05]  /*06c0*/  IADD3 R8, RZ, -R3, RZ ;  /* 0x80000003ff087210 */ /* 0x002fca0007ffe0ff */
[----:B------:R-:W-:Y:S01]  /*06d0*/  IMAD R7, R8, R11, RZ ;  /* 0x0000000b08077224 */ /* 0x000fe200078e02ff */
[----:B------:R-:W-:-:S03]  /*06e0*/  IABS R8, R13 ;  /* 0x0000000d00087213 */ /* 0x000fc60000000000 */
[----:B------:R-:W-:Y:S01]  /*06f0*/  IMAD.HI.U32 R0, R3, R7, R2 ;  /* 0x0000000703007227 */ /* 0x000fe200078e0002 */
[----:B------:R-:W-:Y:S02]  /*0700*/  IADD3 R7, RZ, -R8, RZ ;  /* 0x80000008ff077210 */ /* 0x000fe40007ffe0ff */
[----:B------:R-:W1:Y:S01]  /*0710*/  I2F.RP R8, R18 ;  /* 0x0000001200087306 */ /* 0x000e620000209400 */
[----:B------:R-:W-:Y:S02]  /*0720*/  IMAD.MOV.U32 R2, RZ, RZ, R9 ;  /* 0x000000ffff027224 */ /* 0x000fe400078e0009 */
[----:B------:R-:W-:-:S04]  /*0730*/  IMAD.HI.U32 R3, R0, R6, RZ ;  /* 0x0000000600037227 */ /* 0x000fc800078e00ff */
[----:B------:R-:W-:Y:S01]  /*0740*/  IMAD R0, R3, R7, R6 ;  /* 0x0000000703007224 */ /* 0x000fe200078e0206 */
[----:B------:R-:W2:Y:S04]  /*0750*/  I2F.RP R9, R2 ;  /* 0x0000000200097306 */ /* 0x000ea80000209400 */
[----:B------:R-:W-:-:S04]  /*0760*/  ISETP.GT.U32.AND P1, PT, R11, R0, PT ;  /* 0x000000000b00720c */ /* 0x000fc80003f24070 */
[----:B-1----:R-:W1:Y:S08]  /*0770*/  MUFU.RCP R8, R8 ;  /* 0x0000000800087308 */ /* 0x002e700000001000 */
[----:B--2---:R-:W2:Y:S01]  /*0780*/  MUFU.RCP R9, R9 ;  /* 0x0000000900097308 */ /* 0x004ea20000001000 */
[----:B------:R-:W-:Y:S01]  /*0790*/  @!P1 IMAD.IADD R0, R0, 0x1, -R11 ;  /* 0x0000000100009824 */ /* 0x000fe200078e0a0b */
[----:B------:R-:W-:-:S02]  /*07a0*/  @!P1 IADD3 R3, R3, 0x1, RZ ;  /* 0x0000000103039810 */ /* 0x000fc40007ffe0ff */
[----:B------:R-:W-:Y:S02]  /*07b0*/  ISETP.NE.AND P1, PT, R13, RZ, PT ;  /* 0x000000ff0d00720c */ /* 0x000fe40003f25270 */
[----:B------:R-:W-:Y:S02]  /*07c0*/  ISETP.GE.U32.AND P0, PT, R0, R11, PT ;  /* 0x0000000b0000720c */ /* 0x000fe40003f06070 */
[----:B------:R-:W-:Y:S01]  /*07d0*/  LOP3.LUT R0, R14, R13, RZ, 0x3c, !PT ;  /* 0x0000000d0e007212 */ /* 0x000fe200078e3cff */
[----:B-1----:R-:W-:-:S03]  /*07e0*/  VIADD R10, R8, 0xffffffe ;  /* 0x0ffffffe080a7836 */ /* 0x002fc60000000000 */
[----:B------:R-:W-:Y:S01]  /*07f0*/  ISETP.GE.AND P2, PT, R0, RZ, PT ;  /* 0x000000ff0000720c */ /* 0x000fe20003f46270 */
[----:B------:R1:W3:Y:S01]  /*0800*/  F2I.FTZ.U32.TRUNC.NTZ R11, R10 ;  /* 0x0000000a000b7305 */ /* 0x0002e2000021f000 */
[----:B------:R-:W4:Y:S01]  /*0810*/  S2R R0, SR_TID.X ;  /* 0x0000000000007919 */ /* 0x000f220000002100 */
[----:B--2---:R-:W-:-:S04]  /*0820*/  VIADD R7, R9, 0xffffffe ;  /* 0x0ffffffe09077836 */ /* 0x004fc80000000000 */
[----:B------:R-:W-:Y:S01]  /*0830*/  @P0 VIADD R3, R3, 0x1 ;  /* 0x0000000103030836 */ /* 0x000fe20000000000 */
[----:B-1----:R-:W-:Y:S01]  /*0840*/  MOV R10, RZ ;  /* 0x000000ff000a7202 */ /* 0x002fe20000000f00 */
[----:B------:R-:W1:Y:S04]  /*0850*/  F2I.FTZ.U32.TRUNC.NTZ R7, R7 ;  /* 0x0000000700077305 */ /* 0x000e68000021f000 */
[----:B------:R-:W-:Y:S02]  /*0860*/  @!P2 IADD3 R3, -R3, RZ, RZ ;  /* 0x000000ff0303a210 */ /* 0x000fe40007ffe1ff */
[----:B------:R-:W-:-:S05]  /*0870*/  @!P1 LOP3.LUT R3, RZ, R13, RZ, 0x33, !PT ;  /* 0x0000000dff039212 */ /* 0x000fca00078e33ff */
[----:B------:R-:W-:Y:S02]  /*0880*/  IMAD.MOV R6, RZ, RZ, -R3 ;  /* 0x000000ffff067224 */ /* 0x000fe400078e0a03 */
[----:B------:R-:W-:Y:S02]  /*0890*/  IMAD.SHL.U32 R3, R3, 0x80, RZ ;  /* 0x0000008003037824 */ /* 0x000fe400078e00ff */
[----:B------:R-:W-:Y:S01]  /*08a0*/  IMAD R6, R13, R6, R14 ;  /* 0x000000060d067224 */ /* 0x000fe200078e020e */
[----:B---3--:R-:W-:Y:S01]  /*08b0*/  IADD3 R13, RZ, -R11, RZ ;  /* 0x8000000bff0d7210 */ /* 0x008fe20007ffe0ff */
[--C-:B-1----:R-:W-:Y:S01]  /*08c0*/  IMAD.MOV R9, RZ, RZ, -R7.reuse ;  /* 0x000000ffff097224 */ /* 0x102fe200078e0a07 */
[C---:B------:R-:W-:Y:S01]  /*08d0*/  IADD3 R23, R3.reuse, 0x7f, RZ ;  /* 0x0000007f03177810 */ /* 0x040fe20007ffe0ff */
[----:B------:R-:W-:Y:S01]  /*08e0*/  IMAD.IADD R8, R12, 0x1, R6 ;  /* 0x000000010c087824 */ /* 0x000fe200078e0206 */
[----:B------:R-:W-:Y:S01]  /*08f0*/  IADD3 R26, R3, 0x5, RZ ;  /* 0x00000005031a7810 */ /* 0x000fe20007ffe0ff */
[----:B------:R-:W-:Y:S01]  /*0900*/  IMAD R9, R9, R2, RZ ;  /* 0x0000000209097224 */ /* 0x000fe200078e02ff */
[----:B------:R-:W-:Y:S01]  /*0910*/  IABS R27, R23 ;  /* 0x00000017001b7213 */ /* 0x000fe20000000000 */
[----:B------:R-:W-:Y:S01]  /*0920*/  IMAD.MOV.U32 R6, RZ, RZ, RZ ;  /* 0x000000ffff067224 */ /* 0x000fe200078e00ff */
[----:B------:R-:W-:Y:S01]  /*0930*/  IABS R31, R26 ;  /* 0x0000001a001f7213 */ /* 0x000fe20000000000 */
[----:B------:R-:W-:Y:S01]  /*0940*/  VIADD R30, R3, 0x7 ;  /* 0x00000007031e7836 */ /* 0x000fe20000000000 */
[C---:B----4-:R-:W-:Y:S01]  /*0950*/  LOP3.LUT R231, R0.reuse, 0x7f, RZ, 0xc0, !PT ;  /* 0x0000007f00e77812 */ /* 0x050fe200078ec0ff */
[----:B------:R-:W-:Y:S01]  /*0960*/  IMAD.HI.U32 R6, R7, R9, R6 ;  /* 0x0000000907067227 */ /* 0x000fe200078e0006 */
[----:B------:R-:W-:-:S02]  /*0970*/  SHF.L.U32 R15, R0, 0x2, RZ ;  /* 0x00000002000f7819 */ /* 0x000fc400000006ff */
[----:B------:R-:W-:Y:S01]  /*0980*/  LOP3.LUT R16, R0, 0x60, RZ, 0xc0, !PT ;  /* 0x0000006000107812 */ /* 0x000fe200078ec0ff */
[----:B------:R-:W-:Y:S01]  /*0990*/  IMAD R8, R8, 0x200, R231 ;  /* 0x0000020008087824 */ /* 0x000fe200078e02e7 */
[----:B------:R-:W-:Y:S01]  /*09a0*/  LOP3.LUT R17, R15, 0x7c, RZ, 0xc0, !PT ;  /* 0x0000007c0f117812 */ /* 0x000fe200078ec0ff */
[----:B------:R-:W-:Y:S01]  /*09b0*/  IMAD R7, R13, R18, RZ ;  /* 0x000000120d077224 */ /* 0x000fe200078e02ff */
[----:B------:R-:W-:Y:S01]  /*09c0*/  ISETP.GE.AND P3, PT, R23, RZ, PT ;  /* 0x000000ff1700720c */ /* 0x000fe20003f66270 */
[----:B------:R-:W-:Y:S01]  /*09d0*/  VIADD R28, R3, 0x6 ;  /* 0x00000006031c7836 */ /* 0x000fe20000000000 */
[----:B------:R-:W-:Y:S01]  /*09e0*/  IABS R12, R8 ;  /* 0x00000008000c7213 */ /* 0x000fe20000000000 */
[----:B------:R-:W-:Y:S01]  /*09f0*/  IMAD.HI.U32 R7, R11, R7, R10 ;  /* 0x000000070b077227 */ /* 0x000fe200078e000a */
[----:B------:R-:W-:Y:S02]  /*0a00*/  LOP3.LUT R23, RZ, R4, RZ, 0x33, !PT ;  /* 0x00000004ff177212 */ /* 0x000fe400078e33ff */
[C---:B------:R-:W-:Y:S01]  /*0a10*/  IADD3 R40, R3.reuse, 0xe, RZ ;  /* 0x0000000e03287810 */ /* 0x040fe20007ffe0ff */
[----:B------:R-:W-:Y:S01]  /*0a20*/  IMAD.HI.U32 R10, R6, R27, RZ ;  /* 0x0000001b060a7227 */ /* 0x000fe200078e00ff */
[----:B------:R-:W-:-:S02]  /*0a30*/  IADD3 R43, R3, 0x11, RZ ;  /* 0x00000011032b7810 */ /* 0x000fc40007ffe0ff */
[----:B------:R-:W-:Y:S01]  /*0a40*/  IADD3 R44, R3, 0x13, RZ ;  /* 0x00000013032c7810 */ /* 0x000fe20007ffe0ff */
[----:B------:R-:W-:Y:S01]  /*0a50*/  IMAD.HI.U32 R9, R7, R12, RZ ;  /* 0x0000000c07097227 */ /* 0x000fe200078e00ff */
[----:B------:R-:W-:Y:S02]  /*0a60*/  IABS R39, R43 ;  /* 0x0000002b00277213 */ /* 0x000fe40000000000 */
[----:B------:R-:W-:Y:S01]  /*0a70*/  IADD3 R46, R3, 0x1a, RZ ;  /* 0x0000001a032e7810 */ /* 0x000fe20007ffe0ff */
[----:B------:R-:W-:Y:S01]  /*0a80*/  IMAD.MOV R10, RZ, RZ, -R10 ;  /* 0x000000ffff0a7224 */ /* 0x000fe200078e0a0a */
[----:B------:R-:W-:Y:S01]  /*0a90*/  IADD3 R9, -R9, RZ, RZ ;  /* 0x000000ff09097210 */ /* 0x000fe20007ffe1ff */
[----:B------:R-:W-:Y:S01]  /*0aa0*/  VIADD R11, R8, 0x80 ;  /* 0x00000080080b7836 */ /* 0x000fe20000000000 */
[----:B------:R-:W-:Y:S01]  /*0ab0*/  IADD3 R50, R3, 0x1c, RZ ;  /* 0x0000001c03327810 */ /* 0x000fe20007ffe0ff */
[----:B------:R-:W-:Y:S01]  /*0ac0*/  IMAD R27, R2, R10, R27 ;  /* 0x0000000a021b7224 */ /* 0x000fe200078e021b */
[----:B------:R-:W-:Y:S01]  /*0ad0*/  IABS R45, R46 ;  /* 0x0000002e002d7213 */ /* 0x000fe20000000000 */
[----:B------:R-:W-:Y:S01]  /*0ae0*/  VIADD R10, R8, 0x100 ;  /* 0x00000100080a7836 */ /* 0x000fe20000000000 */
[----:B------:R-:W-:Y:S01]  /*0af0*/  IABS R19, R11 ;  /* 0x0000000b00137213 */ /* 0x000fe20000000000 */
[----:B------:R-:W-:Y:S01]  /*0b00*/  IMAD R12, R18, R9, R12 ;  /* 0x00000009120c7224 */ /* 0x000fe200078e020c */
[----:B------:R-:W-:Y:S01]  /*0b10*/  ISETP.GT.U32.AND P2, PT, R2, R27, PT ;  /* 0x0000001b0200720c */ /* 0x000fe20003f44070 */
[----:B------:R-:W-:Y:S01]  /*0b20*/  VIADD R9, R8, 0x180 ;  /* 0x0000018008097836 */ /* 0x000fe20000000000 */
[----:B------:R-:W-:Y:S01]  /*0b30*/  IABS R20, R10 ;  /* 0x0000000a00147213 */ /* 0x000fe20000000000 */
[----:B------:R-:W-:Y:S01]  /*0b40*/  IMAD.HI.U32 R13, R7, R19, RZ ;  /* 0x00000013070d7227 */ /* 0x000fe200078e00ff */
[----:B------:R-:W-:-:S02]  /*0b50*/  ISETP.GT.U32.AND P0, PT, R18, R12, PT ;  /* 0x0000000c1200720c */ /* 0x000fc40003f04070 */
[----:B------:R-:W-:Y:S01]  /*0b60*/  IABS R22, R9 ;  /* 0x0000000900167213 */ /* 0x000fe20000000000 */
[----:B------:R-:W-:Y:S01]  /*0b70*/  IMAD.HI.U32 R14, R7, R20, RZ ;  /* 0x00000014070e7227 */ /* 0x000fe200078e00ff */
[----:B------:R-:W-:Y:S02]  /*0b80*/  IABS R47, R50 ;  /* 0x00000032002f7213 */ /* 0x000fe40000000000 */
[C---:B------:R-:W-:Y:S01]  /*0b90*/  IADD3 R56, R3.reuse, 0x23, RZ ;  /* 0x0000002303387810 */ /* 0x040fe20007ffe0ff */
[----:B------:R-:W-:Y:S01]  /*0ba0*/  IMAD.MOV R21, RZ, RZ, -R14 ;  /* 0x000000ffff157224 */ /* 0x000fe200078e0a0e */
[C---:B------:R-:W-:Y:S01]  /*0bb0*/  IADD3 R58, R3.reuse, 0x24, RZ ;  /* 0x00000024033a7810 */ /* 0x040fe20007ffe0ff */
[----:B------:R-:W-:Y:S01]  /*0bc0*/  IMAD.MOV R13, RZ, RZ, -R13 ;  /* 0x000000ffff0d7224 */ /* 0x000fe200078e0a0d */
[C---:B------:R-:W-:Y:S01]  /*0bd0*/  IADD3 R59, R3.reuse, 0x25, RZ ;  /* 0x00000025033b7810 */ /* 0x040fe20007ffe0ff */
[----:B------:R-:W-:Y:S01]  /*0be0*/  IMAD R14, R18, R21, R20 ;  /* 0x00000015120e7224 */ /* 0x000fe200078e0214 */
[C---:B------:R-:W-:Y:S01]  /*0bf0*/  IADD3 R20, R3.reuse, 0x3, RZ ;  /* 0x0000000303147810 */ /* 0x040fe20007ffe0ff */
[----:B------:R-:W-:Y:S01]  /*0c00*/  @!P0 IMAD.IADD R12, R12, 0x1, -R18 ;  /* 0x000000010c0c8824 */ /* 0x000fe200078e0a12 */
[----:B------:R-:W-:Y:S01]  /*0c10*/  IADD3 R64, R3, 0x2c, RZ ;  /* 0x0000002c03407810 */ /* 0x000fe20007ffe0ff */
[C---:B------:R-:W-:Y:S01]  /*0c20*/  IMAD R13, R18.reuse, R13, R19 ;  /* 0x0000000d120d7224 */ /* 0x040fe200078e0213 */
[C---:B------:R-:W-:Y:S01]  /*0c30*/  ISETP.GT.U32.AND P0, PT, R18.reuse, R14, PT ;  /* 0x0000000e1200720c */ /* 0x040fe20003f04070 */
[----:B------:R-:W-:Y:S01]  /*0c40*/  @!P2 IMAD.IADD R27, R27, 0x1, -R2 ;  /* 0x000000011b1ba824 */ /* 0x000fe200078e0a02 */
[C---:B------:R-:W-:Y:S01]  /*0c50*/  ISETP.GT.U32.AND P1, PT, R18.reuse, R12, PT ;  /* 0x0000000c1200720c */ /* 0x040fe20003f24070 */
[----:B------:R-:W-:Y:S01]  /*0c60*/  IMAD.HI.U32 R15, R7, R22, RZ ;  /* 0x00000016070f7227 */ /* 0x000fe200078e00ff */
[----:B------:R-:W-:-:S02]  /*0c70*/  ISETP.GT.U32.AND P6, PT, R18, R13, PT ;  /* 0x0000000d1200720c */ /* 0x000fc40003fc4070 */
[----:B------:R-:W-:Y:S01]  /*0c80*/  LEA R7, R16, R17, 0x9 ;  /* 0x0000001110077211 */ /* 0x000fe200078e48ff */
[C---:B------:R-:W-:Y:S01]  /*0c90*/  VIADD R17, R3.reuse, 0x2 ;  /* 0x0000000203117836 */ /* 0x040fe20000000000 */
[C---:B------:R-:W-:Y:S01]  /*0ca0*/  IADD3 R16, R3.reuse, 0x1, RZ ;  /* 0x0000000103107810 */ /* 0x040fe20007ffe0ff */
[----:B------:R-:W-:Y:S01]  /*0cb0*/  IMAD.MOV R15, RZ, RZ, -R15 ;  /* 0x000000ffff0f7224 */ /* 0x000fe200078e0a0f */
[----:B------:R-:W-:Y:S01]  /*0cc0*/  ISETP.GE.AND P2, PT, R8, RZ, PT ;  /* 0x000000ff0800720c */ /* 0x000fe20003f46270 */
[----:B------:R-:W-:Y:S01]  /*0cd0*/  VIADD R38, R3, 0xd ;  /* 0x0000000d03267836 */ /* 0x000fe20000000000 */
[----:B------:R-:W-:Y:S01]  /*0ce0*/  ISETP.GT.U32.AND P5, PT, R2, R27, PT ;  /* 0x0000001b0200720c */ /* 0x000fe20003fa4070 */
[----:B------:R-:W-:Y:S01]  /*0cf0*/  @!P0 IMAD.IADD R14, R14, 0x1, -R18 ;  /* 0x000000010e0e8824 */ /* 0x000fe200078e0a12 */
[----:B------:R-:W-:Y:S01]  /*0d00*/  IABS R19, R16 ;  /* 0x0000001000137213 */ /* 0x000fe20000000000 */
[C---:B------:R-:W-:Y:S01]  /*0d10*/  IMAD R15, R18.reuse, R15, R22 ;  /* 0x0000000f120f7224 */ /* 0x040fe200078e0216 */
[----:B------:R-:W-:Y:S01]  /*0d20*/  IABS R21, R17 ;  /* 0x0000001100157213 */ /* 0x000fe20000000000 */
[----:B------:R-:W-:Y:S01]  /*0d30*/  @!P6 IMAD.IADD R13, R13, 0x1, -R18 ;  /* 0x000000010d0de824 */ /* 0x000fe200078e0a12 */
[----:B------:R-:W-:Y:S01]  /*0d40*/  ISETP.GT.U32.AND P0, PT, R18, R14, PT ;  /* 0x0000000e1200720c */ /* 0x000fe20003f04070 */
[----:B------:R-:W-:Y:S01]  /*0d50*/  VIADD R41, R3, 0xf ;  /* 0x0000000f03297836 */ /* 0x000fe20000000000 */
[----:B------:R-:W-:Y:S01]  /*0d60*/  ISETP.GE.AND P4, PT, R16, RZ, PT ;  /* 0x000000ff1000720c */ /* 0x000fe20003f86270 */
[----:B------:R-:W-:Y:S01]  /*0d70*/  IMAD.HI.U32 R16, R6, R19, RZ ;  /* 0x0000001306107227 */ /* 0x000fe200078e00ff */
[----:B------:R-:W-:-:S02]  /*0d80*/  @!P1 IADD3 R12, R12, -R18, RZ ;  /* 0x800000120c0c9210 */ /* 0x000fc40007ffe0ff */
[----:B------:R-:W-:Y:S01]  /*0d90*/  ISETP.GE.AND P6, PT, R17, RZ, PT ;  /* 0x000000ff1100720c */ /* 0x000fe20003fc6270 */
[----:B------:R-:W-:Y:S01]  /*0da0*/  IMAD.HI.U32 R17, R6, R21, RZ ;  /* 0x0000001506117227 */ /* 0x000fe200078e00ff */
[----:B------:R-:W-:Y:S02]  /*0db0*/  ISETP.GT.U32.AND P1, PT, R18, R13, PT ;  /* 0x0000000d1200720c */ /* 0x000fe40003f24070 */
[----:B------:R-:W-:Y:S01]  /*0dc0*/  IABS R25, R20 ;  /* 0x0000001400197213 */ /* 0x000fe20000000000 */
[----:B------:R-:W-:Y:S01]  /*0dd0*/  IMAD.MOV R16, RZ, RZ, -R16 ;  /* 0x000000ffff107224 */ /* 0x000fe200078e0a10 */
[----:B------:R-:W-:Y:S01]  /*0de0*/  IABS R35, R41 ;  /* 0x0000002900237213 */ /* 0x000fe20000000000 */
[----:B------:R-:W-:Y:S01]  /*0df0*/  @!P2 IMAD.MOV R12, RZ, RZ, -R12 ;  /* 0x000000ffff0ca224 */ /* 0x000fe200078e0a0c */
[----:B------:R-:W-:Y:S01]  /*0e00*/  @!P0 IADD3 R14, R14, -R18, RZ ;  /* 0x800000120e0e8210 */ /* 0x000fe20007ffe0ff */
[----:B------:R-:W-:Y:S01]  /*0e10*/  @!P5 IMAD.IADD R27, R27, 0x1, -R2 ;  /* 0x000000011b1bd824 */ /* 0x000fe200078e0a02 */
[----:B------:R-:W-:Y:S01]  /*0e20*/  ISETP.GE.AND P0, PT, R10, RZ, PT ;  /* 0x000000ff0a00720c */ /* 0x000fe20003f06270 */
[----:B------:R-:W-:Y:S01]  /*0e30*/  VIADD R42, R3, 0x10 ;  /* 0x00000010032a7836 */ /* 0x000fe20000000000 */
[----:B------:R-:W-:Y:S01]  /*0e40*/  ISETP.GE.AND P2, PT, R20, RZ, PT ;  /* 0x000000ff1400720c */ /* 0x000fe20003f46270 */
[----:B------:R-:W-:Y:S01]  /*0e50*/  IMAD.MOV R20, RZ, RZ, -R17 ;  /* 0x000000ffff147224 */ /* 0x000fe200078e0a11 */
[----:B------:R-:W-:Y:S01]  /*0e60*/  ISETP.GT.U32.AND P5, PT, R18, R15, PT ;  /* 0x0000000f1200720c */ /* 0x000fe20003fa4070 */
[C---:B------:R-:W-:Y:S01]  /*0e70*/  IMAD R17, R2.reuse, R16, R19 ;  /* 0x0000001002117224 */ /* 0x040fe200078e0213 */
[----:B------:R-:W-:Y:S01]  /*0e80*/  @!P1 IADD3 R13, R13, -R18, RZ ;  /* 0x800000120d0d9210 */ /* 0x000fe20007ffe0ff */
[----:B------:R-:W-:Y:S01]  /*0e90*/  IMAD R19, R2, R20, R21 ;  /* 0x0000001402137224 */ /* 0x000fe200078e0215 */
[----:B------:R-:W-:Y:S01]  /*0ea0*/  ISETP.GE.AND P1, PT, R11, RZ, PT ;  /* 0x000000ff0b00720c */ /* 0x000fe20003f26270 */
[----:B------:R-:W-:Y:S01]  /*0eb0*/  VIADD R20, R3, 0x4 ;  /* 0x0000000403147836 */ /* 0x000fe20000000000 */
[----:B------:R-:W-:Y:S01]  /*0ec0*/  IABS R37, R42 ;  /* 0x0000002a00257213 */ /* 0x000fe20000000000 */
[----:B------:R-:W-:Y:S01]  /*0ed0*/  IMAD.HI.U32 R16, R6, R25, RZ ;  /* 0x0000001906107227 */ /* 0x000fe200078e00ff */
[----:B------:R-:W-:-:S02]  /*0ee0*/  IABS R63, R64 ;  /* 0x00000040003f7213 */ /* 0x000fc40000000000 */
[----:B------:R-:W-:Y:S01]  /*0ef0*/  @!P0 IADD3 R14, -R14, RZ, RZ ;  /* 0x000000ff0e0e8210 */ /* 0x000fe20007ffe1ff */
[----:B------:R-:W-:Y:S01]  /*0f00*/  IMAD.MOV R16, RZ, RZ, -R16 ;  /* 0x000000ffff107224 */ /* 0x000fe200078e0a10 */
[C---:B------:R-:W-:Y:S01]  /*0f10*/  ISETP.GT.U32.AND P0, PT, R2.reuse, R17, PT ;  /* 0x000000110200720c */ /* 0x040fe20003f04070 */
[----:B------:R-:W-:Y:S01]  /*0f20*/  @!P5 IMAD.IADD R15, R15, 0x1, -R18 ;  /* 0x000000010f0fd824 */ /* 0x000fe200078e0a12 */
[----:B------:R-:W-:Y:S01]  /*0f30*/  IABS R29, R20 ;  /* 0x00000014001d7213 */ /* 0x000fe20000000000 */
[----:B------:R-:W-:Y:S01]  /*0f40*/  IMAD R25, R2, R16, R25 ;  /* 0x0000001002197224 */ /* 0x000fe200078e0219 */
[----:B------:R-:W-:Y:S01]  /*0f50*/  IADD3 R72, R3, 0x35, RZ ;  /* 0x0000003503487810 */ /* 0x000fe20007ffe0ff */
[----:B------:R-:W-:Y:S01]  /*0f60*/  @!P1 IMAD.MOV R13, RZ, RZ, -R13 ;  /* 0x000000ffff0d9224 */ /* 0x000fe200078e0a0d */
[----:B------:R-:W-:Y:S01]  /*0f70*/  ISETP.GT.U32.AND P5, PT, R18, R15, PT ;  /* 0x0000000f1200720c */ /* 0x000fe20003fa4070 */
[----:B------:R-:W-:Y:S01]  /*0f80*/  IMAD.HI.U32 R16, R6, R29, RZ ;  /* 0x0000001d06107227 */ /* 0x000fe200078e00ff */
[----:B------:R-:W-:-:S02]  /*0f90*/  ISETP.GE.AND P1, PT, R9, RZ, PT ;  /* 0x000000ff0900720c */ /* 0x000fc40003f26270 */
[C---:B------:R-:W-:Y:S01]  /*0fa0*/  IADD3 R80, R3.reuse, 0x37, RZ ;  /* 0x0000003703507810 */ /* 0x040fe20007ffe0ff */
[----:B------:R-:W-:Y:S01]  /*0fb0*/  IMAD.MOV R16, RZ, RZ, -R16 ;  /* 0x000000ffff107224 */ /* 0x000fe200078e0a10 */
[C---:B------:R-:W-:Y:S01]  /*0fc0*/  IADD3 R83, R3.reuse, 0x3a, RZ ;  /* 0x0000003a03537810 */ /* 0x040fe20007ffe0ff */
[----:B------:R-:W-:Y:S01]  /*0fd0*/  VIADD R49, R3, 0x1b ;  /* 0x0000001b03317836 */ /* 0x000fe20000000000 */
[----:B------:R-:W-:Y:S01]  /*0fe0*/  @!P0 IADD3 R17, R17, -R2, RZ ;  /* 0x8000000211118210 */ /* 0x000fe20007ffe0ff */
[C---:B------:R-:W-:Y:S01]  /*0ff0*/  VIADD R52, R3.reuse, 0x1e ;  /* 0x0000001e03347836 */ /* 0x040fe20000000000 */
[----:B------:R-:W-:Y:S01]  /*1000*/  IABS R77, R83 ;  /* 0x00000053004d7213 */ /* 0x000fe20000000000 */
[----:B------:R-:W-:Y:S01]  /*1010*/  VIADD R54, R3, 0x20 ;  /* 0x0000002003367836 */ /* 0x000fe20000000000 */
[----:B------:R-:W-:Y:S01]  /*1020*/  ISETP.GT.U32.AND P0, PT, R2, R17, PT ;  /* 0x000000110200720c */ /* 0x000fe20003f04070 */
[----:B------:R-:W-:Y:S01]  /*1030*/  @!P5 IMAD.IADD R15, R15, 0x1, -R18 ;  /* 0x000000010f0fd824 */ /* 0x000fe200078e0a12 */
[----:B------:R-:W-:Y:S01]  /*1040*/  ISETP.NE.AND P5, PT, R4, RZ, PT ;  /* 0x000000ff0400720c */ /* 0x000fe20003fa5270 */
[----:B------:R-:W-:Y:S01]  /*1050*/  IMAD.HI.U32 R18, R6, R31, RZ ;  /* 0x0000001f06127227 */ /* 0x000fe200078e00ff */
[----:B------:R-:W-:-:S02]  /*1060*/  IABS R51, R54 ;  /* 0x0000003600337213 */ /* 0x000fc40000000000 */
[----:B------:R-:W-:Y:S01]  /*1070*/  SEL R21, R23, R12, !P5 ;  /* 0x0000000c17157207 */ /* 0x000fe20006800000 */
[----:B------:R-:W-:Y:S01]  /*1080*/  @!P1 IMAD.MOV R15, RZ, RZ, -R15 ;  /* 0x000000ffff0f9224 */ /* 0x000fe200078e0a0f */
[----:B------:R-:W-:Y:S01]  /*1090*/  IADD3 R18, -R18, RZ, RZ ;  /* 0x000000ff12127210 */ /* 0x000fe20007ffe1ff */
[----:B------:R-:W-:Y:S01]  /*10a0*/  IMAD.MOV.U32 R4, RZ, RZ, R27 ;  /* 0x000000ffff047224 */ /* 0x000fe200078e001b */
[C---:B------:R-:W-:Y:S01]  /*10b0*/  ISETP.GT.U32.AND P1, PT, R2.reuse, R19, PT ;  /* 0x000000130200720c */ /* 0x040fe20003f24070 */
[----:B------:R-:W-:Y:S01]  /*10c0*/  VIADD R55, R3, 0x21 ;  /* 0x0000002103377836 */ /* 0x000fe20000000000 */
[----:B------:R-:W-:Y:S01]  /*10d0*/  SEL R22, R23, R13, !P5 ;  /* 0x0000000d17167207 */ /* 0x000fe20006800000 */
[C---:B------:R-:W-:Y:S01]  /*10e0*/  IMAD R18, R2.reuse, R18, R31 ;  /* 0x0000001202127224 */ /* 0x040fe200078e021f */
[----:B------:R-:W-:Y:S01]  /*10f0*/  @!P0 IADD3 R17, R17, -R2, RZ ;  /* 0x8000000211118210 */ /* 0x000fe20007ffe0ff */
[----:B------:R-:W-:Y:S01]  /*1100*/  @!P3 IMAD.MOV R4, RZ, RZ, -R4 ;  /* 0x000000ffff04b224 */ /* 0x000fe200078e0a04 */
[C---:B------:R-:W-:Y:S01]  /*1110*/  ISETP.GT.U32.AND P3, PT, R2.reuse, R25, PT ;  /* 0x000000190200720c */ /* 0x040fe20003f64070 */
[----:B------:R-:W-:Y:S01]  /*1120*/  VIADD R31, R3, 0x8 ;  /* 0x00000008031f7836 */ /* 0x000fe20000000000 */
[C---:B------:R-:W-:Y:S01]  /*1130*/  SEL R24, R23.reuse, R14, !P5 ;  /* 0x0000000e17187207 */ /* 0x040fe20006800000 */
[----:B------:R-:W-:Y:S01]  /*1140*/  IMAD.MOV.U32 R12, RZ, RZ, R17 ;  /* 0x000000ffff0c7224 */ /* 0x000fe200078e0011 */
[----:B------:R-:W-:Y:S01]  /*1150*/  SEL R23, R23, R15, !P5 ;  /* 0x0000000f17177207 */ /* 0x000fe20006800000 */
[----:B------:R-:W-:Y:S01]  /*1160*/  IMAD R15, R2, R16, R29 ;  /* 0x00000010020f7224 */ /* 0x000fe200078e021d */
[----:B------:R-:W-:Y:S01]  /*1170*/  IABS R29, R30 ;  /* 0x0000001e001d7213 */ /* 0x000fe20000000000 */
[C---:B------:R-:W-:Y:S01]  /*1180*/  VIADD R60, R3.reuse, 0x2a ;  /* 0x0000002a033c7836 */ /* 0x040fe20000000000 */
[----:B------:R-:W-:Y:S01]  /*1190*/  @!P4 IADD3 R12, -R12, RZ, RZ ;  /* 0x000000ff0c0cc210 */ /* 0x000fe20007ffe1ff */
[----:B------:R-:W-:Y:S01]  /*11a0*/  VIADD R66, R3, 0x2d ;  /* 0x0000002d03427836 */ /* 0x000fe20000000000 */
[----:B------:R-:W-:Y:S01]  /*11b0*/  ISETP.GT.U32.AND P4, PT, R2, R18, PT ;  /* 0x000000120200720c */ /* 0x000fe20003f84070 */
[----:B------:R-:W-:Y:S01]  /*11c0*/  IMAD.HI.U32 R16, R6, R29, RZ ;  /* 0x0000001d06107227 */ /* 0x000fe200078e00ff */
[----:B------:R-:W-:-:S02]  /*11d0*/  @!P1 IADD3 R19, R19, -R2, RZ ;  /* 0x8000000213139210 */ /* 0x000fc40007ffe0ff */
[C---:B------:R-:W-:Y:S01]  /*11e0*/  ISETP.GT.U32.AND P0, PT, R2.reuse, R15, PT ;  /* 0x0000000f0200720c */ /* 0x040fe20003f04070 */
[----:B------:R-:W-:Y:S01]  /*11f0*/  @!P3 IMAD.IADD R25, R25, 0x1, -R2 ;  /* 0x000000011919b824 */ /* 0x000fe200078e0a02 */
[C---:B------:R-:W-:Y:S01]  /*1200*/  ISETP.GT.U32.AND P1, PT, R2.reuse, R19, PT ;  /* 0x000000130200720c */ /* 0x040fe20003f24070 */
[----:B------:R-:W-:Y:S01]  /*1210*/  IMAD.MOV R16, RZ, RZ, -R16 ;  /* 0x000000ffff107224 */ /* 0x000fe200078e0a10 */
[----:B------:R-:W-:Y:S01]  /*1220*/  IABS R27, R28 ;  /* 0x0000001c001b7213 */ /* 0x000fe20000000000 */
[C---:B------:R-:W-:Y:S01]  /*1230*/  VIADD R62, R3.reuse, 0x2b ;  /* 0x0000002b033e7836 */ /* 0x040fe20000000000 */
[----:B------:R-:W-:Y:S01]  /*1240*/  ISETP.GT.U32.AND P3, PT, R2, R25, PT ;  /* 0x000000190200720c */ /* 0x000fe20003f64070 */
[----:B------:R-:W-:Y:S01]  /*1250*/  VIADD R68, R3, 0x2f ;  /* 0x0000002f03447836 */ /* 0x000fe20000000000 */
[----:B------:R-:W-:Y:S01]  /*1260*/  IABS R14, R31 ;  /* 0x0000001f000e7213 */ /* 0x000fe20000000000 */
[----:B------:R-:W-:Y:S01]  /*1270*/  IMAD.HI.U32 R13, R6, R27, RZ ;  /* 0x0000001b060d7227 */ /* 0x000fe200078e00ff */
[----:B------:R-:W-:-:S02]  /*1280*/  @!P4 IADD3 R18, R18, -R2, RZ ;  /* 0x800000021212c210 */ /* 0x000fc40007ffe0ff */
[----:B------:R-:W-:Y:S01]  /*1290*/  ISETP.GE.AND P5, PT, R20, RZ, PT ;  /* 0x000000ff1400720c */ /* 0x000fe20003fa6270 */
[----:B------:R-:W-:Y:S01]  /*12a0*/  IMAD.MOV R13, RZ, RZ, -R13 ;  /* 0x000000ffff0d7224 */ /* 0x000fe200078e0a0d */
[C---:B------:R-:W-:Y:S01]  /*12b0*/  ISETP.GT.U32.AND P4, PT, R2.reuse, R18, PT ;  /* 0x000000120200720c */ /* 0x040fe20003f84070 */
[----:B------:R-:W-:Y:S01]  /*12c0*/  @!P1 IMAD.IADD R19, R19, 0x1, -R2 ;  /* 0x0000000113139824 */ /* 0x000fe200078e0a02 */
[----:B------:R-:W-:Y:S01]  /*12d0*/  @!P0 IADD3 R15, R15, -R2, RZ ;  /* 0x800000020f0f8210 */ /* 0x000fe20007ffe0ff */
[----:B------:R-:W-:Y:S01]  /*12e0*/  IMAD R20, R2, R13, R27 ;  /* 0x0000000d02147224 */ /* 0x000fe200078e021b */
[----:B------:R-:W-:Y:S01]  /*12f0*/  ISETP.GE.AND P1, PT, R26, RZ, PT ;  /* 0x000000ff1a00720c */ /* 0x000fe20003f26270 */
[C---:B------:R-:W-:Y:S01]  /*1300*/  IMAD R26, R2.reuse, R16, R29 ;  /* 0x00000010021a7224 */ /* 0x040fe200078e021d */
[C---:B------:R-:W-:Y:S01]  /*1310*/  ISETP.GT.U32.AND P0, PT, R2.reuse, R15, PT ;  /* 0x0000000f0200720c */ /* 0x040fe20003f04070 */
[----:B------:R-:W-:Y:S01]  /*1320*/  IMAD.MOV.U32 R27, RZ, RZ, R14 ;  /* 0x000000ffff1b7224 */ /* 0x000fe200078e000e */
[----:B------:R-:W-:Y:S01]  /*1330*/  IADD3 R16, R3, 0x9, RZ ;  /* 0x0000000903107810 */ /* 0x000fe20007ffe0ff */
[----:B------:R-:W-:Y:S01]  /*1340*/  @!P3 IMAD.IADD R25, R25, 0x1, -R2 ;  /* 0x000000011919b824 */ /* 0x000fe200078e0a02 */
[----:B------:R-:W-:Y:S01]  /*1350*/  ISETP.GT.U32.AND P3, PT, R2, R20, PT ;  /* 0x000000140200720c */ /* 0x000fe20003f64070 */
[----:B------:R-:W-:Y:S01]  /*1360*/  IMAD.HI.U32 R17, R6, R27, RZ ;  /* 0x0000001b06117227 */ /* 0x000fe200078e00ff */
[----:B------:R-:W-:-:S02]  /*1370*/  IABS R65, R66 ;  /* 0x0000004200417213 */ /* 0x000fc40000000000 */
[----:B------:R-:W-:Y:S01]  /*1380*/  IADD3 R92, R3, 0x43, RZ ;  /* 0x00000043035c7810 */ /* 0x000fe20007ffe0ff */
[--C-:B------:R-:W-:Y:S01]  /*1390*/  @!P4 IMAD.IADD R18, R18, 0x1, -R2.reuse ;  /* 0x000000011212c824 */ /* 0x100fe200078e0a02 */
[C---:B------:R-:W-:Y:S01]  /*13a0*/  ISETP.GT.U32.AND P4, PT, R2.reuse, R26, PT ;  /* 0x0000001a0200720c */ /* 0x040fe20003f84070 */
[----:B------:R-:W-:Y:S01]  /*13b0*/  IMAD.MOV.U32 R13, RZ, RZ, R19 ;  /* 0x000000ffff0d7224 */ /* 0x000fe200078e0013 */
[----:B------:R-:W-:Y:S01]  /*13c0*/  IADD3 R17, -R17, RZ, RZ ;  /* 0x000000ff11117210 */ /* 0x000fe20007ffe1ff */
[----:B------:R-:W-:Y:S01]  /*13d0*/  @!P0 IMAD.IADD R15, R15, 0x1, -R2 ;  /* 0x000000010f0f8824 */ /* 0x000fe200078e0a02 */
[----:B------:R-:W-:Y:S01]  /*13e0*/  ISETP.GE.AND P0, PT, R31, RZ, PT ;  /* 0x000000ff1f00720c */ /* 0x000fe20003f06270 */
[----:B------:R-:W-:Y:S01]  /*13f0*/  @!P1 IMAD.MOV R18, RZ, RZ, -R18 ;  /* 0x000000ffff129224 */ /* 0x000fe200078e0a12 */
[----:B------:R-:W-:Y:S01]  /*1400*/  @!P6 IADD3 R13, -R13, RZ, RZ ;  /* 0x000000ff0d0de210 */ /* 0x000fe20007ffe1ff */
[----:B------:R-:W-:Y:S01]  /*1410*/  IMAD R29, R2, R17, R27 ;  /* 0x00000011021d7224 */ /* 0x000fe200078e021b */
[----:B------:R-:W-:Y:S01]  /*1420*/  IABS R27, R16 ;  /* 0x00000010001b7213 */ /* 0x000fe20000000000 */
[----:B------:R-:W-:Y:S01]  /*1430*/  IMAD.MOV.U32 R19, RZ, RZ, R15 ;  /* 0x000000ffff137224 */ /* 0x000fe200078e000f */
[----:B------:R-:W-:Y:S01]  /*1440*/  IADD3 R15, R3, 0xa, RZ ;  /* 0x0000000a030f7810 */ /* 0x000fe20007ffe0ff */
[--C-:B------:R-:W-:Y:S01]  /*1450*/  @!P3 IMAD.IADD R20, R20, 0x1, -R2.reuse ;  /* 0x000000011414b824 */ /* 0x100fe200078e0a02 */
[----:B------:R-:W-:Y:S01]  /*1460*/  ISETP.GE.AND P6, PT, R28, RZ, PT ;  /* 0x000000ff1c00720c */ /* 0x000fe20003fc6270 */
[----:B------:R-:W-:Y:S01]  /*1470*/  @!P4 IMAD.IADD R26, R26, 0x1, -R2 ;  /* 0x000000011a1ac824 */ /* 0x000fe200078e0a02 */
[----:B------:R-:W-:Y:S01]  /*1480*/  ISETP.GE.AND P1, PT, R15, RZ, PT ;  /* 0x000000ff0f00720c */ /* 0x000fe20003f26270 */
[----:B------:R-:W-:Y:S01]  /*1490*/  @!P5 IMAD.MOV R19, RZ, RZ, -R19 ;  /* 0x000000ffff13d224 */ /* 0x000fe200078e0a13 */
[----:B------:R-:W-:Y:S01]  /*14a0*/  IABS R17, R15 ;  /* 0x0000000f00117213 */ /* 0x000fe20000000000 */
[----:B------:R-:W-:Y:S01]  /*14b0*/  IMAD.HI.U32 R15, R6, R27, RZ ;  /* 0x0000001b060f7227 */ /* 0x000fe200078e00ff */
[----:B------:R-:W-:-:S02]  /*14c0*/  ISETP.GT.U32.AND P4, PT, R2, R26, PT ;  /* 0x0000001a0200720c */ /* 0x000fc40003f84070 */
[----:B------:R-:W-:Y:S01]  /*14d0*/  ISETP.GT.U32.AND P3, PT, R2, R20, PT ;  /* 0x000000140200720c */ /* 0x000fe20003f64070 */
[----:B------:R-:W-:Y:S01]  /*14e0*/  IMAD.MOV R15, RZ, RZ, -R15 ;  /* 0x000000ffff0f7224 */ /* 0x000fe200078e0a0f */
[----:B------:R-:W-:Y:S01]  /*14f0*/  ISETP.GE.AND P5, PT, R16, RZ, PT ;  /* 0x000000ff1000720c */ /* 0x000fe20003fa6270 */
[----:B------:R-:W-:Y:S01]  /*1500*/  IMAD.HI.U32 R16, R6, R17, RZ ;  /* 0x0000001106107227 */ /* 0x000fe200078e00ff */
[C---:B------:R-:W-:Y:S02]  /*1510*/  IADD3 R31, R3.reuse, 0xc, RZ ;  /* 0x0000000c031f7810 */ /* 0x040fe40007ffe0ff */
[C---:B------:R-:W-:Y:S01]  /*1520*/  IADD3 R98, R3.reuse, 0x76, RZ ;  /* 0x0000007603627810 */ /* 0x040fe20007ffe0ff */
[----:B------:R-:W-:Y:S01]  /*1530*/  IMAD R27, R2, R15, R27 ;  /* 0x0000000f021b7224 */ /* 0x000fe200078e021b */
[C---:B------:R-:W-:Y:S01]  /*1540*/  IADD3 R104, R3.reuse, 0x79, RZ ;  /* 0x0000007903687810 */ /* 0x040fe20007ffe0ff */
[----:B------:R-:W-:Y:S01]  /*1550*/  IMAD.MOV R16, RZ, RZ, -R16 ;  /* 0x000000ffff107224 */ /* 0x000fe200078e0a10 */
[----:B------:R-:W-:Y:S01]  /*1560*/  IABS R195, R98 ;  /* 0x0000006200c37213 */ /* 0x000fe20000000000 */
[----:B------:R-:W-:Y:S01]  /*1570*/  @!P4 IMAD.IADD R26, R26, 0x1, -R2 ;  /* 0x000000011a1ac824 */ /* 0x000fe200078e0a02 */
[----:B------:R-:W-:Y:S01]  /*1580*/  ISETP.GT.U32.AND P4, PT, R2, R27, PT ;  /* 0x0000001b0200720c */ /* 0x000fe20003f84070 */
[----:B------:R-:W-:Y:S01]  /*1590*/  IMAD.MOV.U32 R14, RZ, RZ, R25 ;  /* 0x000000ffff0e7224 */ /* 0x000fe200078e0019 */
[----:B------:R-:W-:Y:S01]  /*15a0*/  @!P3 IADD3 R20, R20, -R2, RZ ;  /* 0x800000021414b210 */ /* 0x000fe20007ffe0ff */
[C---:B------:R-:W-:Y:S01]  /*15b0*/  IMAD R28, R2.reuse, R16, R17 ;  /* 0x00000010021c7224 */ /* 0x040fe200078e0211 */
[----:B------:R-:W-:Y:S01]  /*15c0*/  ISETP.GT.U32.AND P3, PT, R2, R29, PT ;  /* 0x0000001d0200720c */ /* 0x000fe20003f64070 */
[----:B------:R-:W-:Y:S01]  /*15d0*/  @!P2 IMAD.MOV R14, RZ, RZ, -R14 ;  /* 0x000000ffff0ea224 */ /* 0x000fe200078e0a0e */
[----:B------:R-:W-:Y:S01]  /*15e0*/  ISETP.GE.AND P2, PT, R30, RZ, PT ;  /* 0x000000ff1e00720c */ /* 0x000fe20003f46270 */
[----:B------:R-:W-:Y:S01]  /*15f0*/  @!P6 IMAD.MOV R20, RZ, RZ, -R20 ;  /* 0x000000ffff14e224 */ /* 0x000fe200078e0a14 */
[----:B------:R-:W-:Y:S01]  /*1600*/  ISETP.GT.U32.AND P6, PT, R2, R28, PT ;  /* 0x0000001c0200720c */ /* 0x000fe20003fc4070 */
[C---:B------:R-:W-:Y:S01]  /*1610*/  VIADD R30, R3.reuse, 0xb ;  /* 0x0000000b031e7836 */ /* 0x040fe20000000000 */
[----:B------:R-:W-:Y:S01]  /*1620*/  IABS R25, R31 ;  /* 0x0000001f00197213 */ /* 0x000fe20000000000 */
[----:B------:R-:W-:Y:S01]  /*1630*/  VIADD R70, R3, 0x30 ;  /* 0x0000003003467836 */ /* 0x000fe20000000000 */
[----:B------:R-:W-:Y:S01]  /*1640*/  IABS R17, R38 ;  /* 0x0000002600117213 */ /* 0x000fe20000000000 */
[----:B------:R-:W-:Y:S01]  /*1650*/  @!P4 IMAD.IADD R27, R27, 0x1, -R2 ;  /* 0x000000011b1bc824 */ /* 0x000fe200078e0a02 */
[----:B------:R-:W-:Y:S01]  /*1660*/  IABS R33, R30 ;  /* 0x0000001e00217213 */ /* 0x000fe20000000000 */
[----:B------:R-:W-:Y:S01]  /*1670*/  IMAD.HI.U32 R16, R6, R25, RZ ;  /* 0x0000001906107227 */ /* 0x000fe200078e00ff */
[----:B------:R-:W-:-:S02]  /*1680*/  IABS R199, R104 ;  /* 0x0000006800c77213 */ /* 0x000fc40000000000 */
[----:B------:R-:W-:Y:S01]  /*1690*/  @!P3 IADD3 R29, R29, -R2, RZ ;  /* 0x800000021d1db210 */ /* 0x000fe20007ffe0ff */
[----:B------:R-:W-:Y:S01]  /*16a0*/  IMAD.HI.U32 R15, R6, R33, RZ ;  /* 0x00000021060f7227 */ /* 0x000fe200078e00ff */
[C---:B------:R-:W-:Y:S02]  /*16b0*/  ISETP.GT.U32.AND P4, PT, R2.reuse, R27, PT ;  /* 0x0000001b0200720c */ /* 0x040fe40003f84070 */
[----:B------:R-:W-:Y:S01]  /*16c0*/  ISETP.GT.U32.AND P3, PT, R2, R29, PT ;  /* 0x0000001d0200720c */ /* 0x000fe20003f64070 */
[----:B------:R-:W-:Y:S01]  /*16d0*/  @!P6 IMAD.IADD R28, R28, 0x1, -R2 ;  /* 0x000000011c1ce824 */ /* 0x000fe200078e0a02 */
[----:B------:R-:W-:Y:S01]  /*16e0*/  IADD3 R16, -R16, RZ, RZ ;  /* 0x000000ff10107210 */ /* 0x000fe20007ffe1ff */
[----:B------:R-:W-:Y:S01]  /*16f0*/  IMAD.MOV R15, RZ, RZ, -R15 ;  /* 0x000000ffff0f7224 */ /* 0x000fe200078e0a0f */
[----:B------:R-:W-:Y:S01]  /*1700*/  IADD3 R106, R3, 0x7c, RZ ;  /* 0x0000007c036a7810 */ /* 0x000fe20007ffe0ff */
[----:B------:R-:W-:Y:S01]  /*1710*/  @!P2 IMAD.MOV R26, RZ, RZ, -R26 ;  /* 0x000000ffff1aa224 */ /* 0x000fe200078e0a1a */
[C---:B------:R-:W-:Y:S01]  /*1720*/  ISETP.GT.U32.AND P6, PT, R2.reuse, R28, PT ;  /* 0x0000001c0200720c */ /* 0x040fe20003fc4070 */
[----:B------:R-:W-:Y:S01]  /*1730*/  IMAD R33, R2, R15, R33 ;  /* 0x0000000f02217224 */ /* 0x000fe200078e0221 */
[----:B------:R-:W-:Y:S01]  /*1740*/  ISETP.GE.AND P2, PT, R30, RZ, PT ;  /* 0x000000ff1e00720c */ /* 0x000fe20003f46270 */
[----:B------:R-:W-:Y:S01]  /*1750*/  IMAD.HI.U32 R15, R6, R17, RZ ;  /* 0x00000011060f7227 */ /* 0x000fe200078e00ff */
[----:B------:R-:W-:-:S02]  /*1760*/  IABS R179, R106 ;  /* 0x0000006a00b37213 */ /* 0x000fc40000000000 */
[----:B------:R-:W-:Y:S01]  /*1770*/  IABS R201, R3 ;  /* 0x0000000300c97213 */ /* 0x000fe20000000000 */
[--C-:B------:R-:W-:Y:S01]  /*1780*/  @!P4 IMAD.IADD R27, R27, 0x1, -R2.reuse ;  /* 0x000000011b1bc824 */ /* 0x100fe200078e0a02 */
[C---:B------:R-:W-:Y:S01]  /*1790*/  ISETP.GT.U32.AND P4, PT, R2.reuse, R33, PT ;  /* 0x000000210200720c */ /* 0x040fe20003f84070 */
[----:B------:R-:W-:Y:S01]  /*17a0*/  IMAD R32, R2, R16, R25 ;  /* 0x0000001002207224 */ /* 0x000fe200078e0219 */
[----:B------:R-:W-:Y:S01]  /*17b0*/  @!P3 IADD3 R29, R29, -R2, RZ ;  /* 0x800000021d1db210 */ /* 0x000fe20007ffe0ff */
[----:B------:R-:W-:Y:S01]  /*17c0*/  IMAD.HI.U32 R16, R6, R35, RZ ;  /* 0x0000002306107227 */ /* 0x000fe200078e00ff */
[----:B------:R-:W-:Y:S02]  /*17d0*/  ISETP.GE.AND P3, PT, R31, RZ, PT ;  /* 0x000000ff1f00720c */ /* 0x000fe40003f66270 */
[----:B------:R-:W-:Y:S01]  /*17e0*/  IABS R31, R40 ;  /* 0x00000028001f7213 */ /* 0x000fe20000000000 */
[----:B------:R-:W-:Y:S01]  /*17f0*/  @!P6 IMAD.IADD R28, R28, 0x1, -R2 ;  /* 0x000000011c1ce824 */ /* 0x000fe200078e0a02 */
[----:B------:R-:W-:Y:S01]  /*1800*/  IADD3 R30, -R15, RZ, RZ ;  /* 0x000000ff0f1e7210 */ /* 0x000fe20007ffe1ff */
[----:B------:R-:W-:Y:S01]  /*1810*/  @!P5 IMAD.MOV R27, RZ, RZ, -R27 ;  /* 0x000000ffff1bd224 */ /* 0x000fe200078e0a1b */
[----:B------:R-:W-:Y:S01]  /*1820*/  ISETP.GT.U32.AND P6, PT, R2, R32, PT ;  /* 0x000000200200720c */ /* 0x000fe20003fc4070 */
[----:B------:R-:W-:Y:S01]  /*1830*/  IMAD.HI.U32 R15, R6, R31, RZ ;  /* 0x0000001f060f7227 */ /* 0x000fe200078e00ff */
[----:B------:R-:W-:-:S03]  /*1840*/  IADD3 R16, -R16, RZ, RZ ;  /* 0x000000ff10107210 */ /* 0x000fc60007ffe1ff */
[C---:B------:R-:W-:Y:S02]  /*1850*/  IMAD R30, R2.reuse, R30, R17 ;  /* 0x0000001e021e7224 */ /* 0x040fe400078e0211 */
[----:B------:R-:W-:Y:S02]  /*1860*/  IMAD.MOV R25, RZ, RZ, -R15 ;  /* 0x000000ffff197224 */ /* 0x000fe400078e0a0f */
[--C-:B------:R-:W-:Y:S01]  /*1870*/  @!P4 IMAD.IADD R33, R33, 0x1, -R2.reuse ;  /* 0x000000012121c824 */ /* 0x100fe200078e0a02 */
[C---:B------:R-:W-:Y:S01]  /*1880*/  ISETP.GT.U32.AND P4, PT, R2.reuse, R30, PT ;  /* 0x0000001e0200720c */ /* 0x040fe20003f84070 */
[----:B------:R-:W-:Y:S02]  /*1890*/  IMAD R31, R2, R25, R31 ;  /* 0x00000019021f7224 */ /* 0x000fe400078e021f */
[----:B------:R-:W-:Y:S02]  /*18a0*/  @!P6 IMAD.IADD R32, R32, 0x1, -R2 ;  /* 0x000000012020e824 */ /* 0x000fe400078e0a02 */
[----:B------:R-:W-:Y:S01]  /*18b0*/  IMAD.HI.U32 R15, R6, R39, RZ ;  /* 0x00000027060f7227 */ /* 0x000fe200078e00ff */
[----:B------:R-:W-:-:S03]  /*18c0*/  ISETP.GT.U32.AND P6, PT, R2, R31, PT ;  /* 0x0000001f0200720c */ /* 0x000fc60003fc4070 */
[C---:B------:R-:W-:Y:S01]  /*18d0*/  IMAD R34, R2.reuse, R16, R35 ;  /* 0x0000001002227224 */ /* 0x040fe200078e0223 */
[----:B------:R-:W-:Y:S01]  /*18e0*/  IADD3 R15, -R15, RZ, RZ ;  /* 0x000000ff0f0f7210 */ /* 0x000fe20007ffe1ff */
[----:B------:R-:W-:Y:S01]  /*18f0*/  @!P0 IMAD.MOV R29, RZ, RZ, -R29 ;  /* 0x000000ffff1d8224 */ /* 0x000fe200078e0a1d */
[----:B------:R-:W-:Y:S01]  /*1900*/  ISETP.GT.U32.AND P0, PT, R2, R33, PT ;  /* 0x000000210200720c */ /* 0x000fe20003f04070 */
[----:B------:R-:W-:Y:S01]  /*1910*/  @!P4 IMAD.IADD R30, R30, 0x1, -R2 ;  /* 0x000000011e1ec824 */ /* 0x000fe200078e0a02 */
[----:B------:R-:W-:Y:S01]  /*1920*/  ISETP.GT.U32.AND P4, PT, R2, R32, PT ;  /* 0x000000200200720c */ /* 0x000fe20003f84070 */
[----:B------:R-:W-:-:S03]  /*1930*/  IMAD.HI.U32 R17, R6, R37, RZ ;  /* 0x0000002506117227 */ /* 0x000fc600078e00ff */
[C---:B------:R-:W-:Y:S01]  /*1940*/  ISETP.GT.U32.AND P5, PT, R2.reuse, R30, PT ;  /* 0x0000001e0200720c */ /* 0x040fe20003fa4070 */
[----:B------:R-:W-:Y:S01]  /*1950*/  @!P1 IMAD.MOV R28, RZ, RZ, -R28 ;  /* 0x000000ffff1c9224 */ /* 0x000fe200078e0a1c */
[----:B------:R-:W-:Y:S01]  /*1960*/  @!P6 IADD3 R31, R31, -R2, RZ ;  /* 0x800000021f1fe210 */ /* 0x000fe20007ffe0ff */
[----:B------:R-:W-:Y:S01]  /*1970*/  IMAD.MOV R17, RZ, RZ, -R17 ;  /* 0x000000ffff117224 */ /* 0x000fe200078e0a11 */
[C---:B------:R-:W-:Y:S01]  /*1980*/  ISETP.GT.U32.AND P1, PT, R2.reuse, R34, PT ;  /* 0x000000220200720c */ /* 0x040fe20003f24070 */
[C---:B------:R-:W-:Y:S01]  /*1990*/  IMAD R36, R2.reuse, R15, R39 ;  /* 0x0000000f02247224 */ /* 0x040fe200078e0227 */
[C---:B------:R-:W-:Y:S01]  /*19a0*/  ISETP.GT.U32.AND P6, PT, R2.reuse, R31, PT ;  /* 0x0000001f0200720c */ /* 0x040fe20003fc4070 */
[----:B------:R-:W-:Y:S01]  /*19b0*/  VIADD R25, R3, 0x12 ;  /* 0x0000001203197836 */ /* 0x000fe20000000000 */
[----:B------:R-:W-:Y:S01]  /*19c0*/  @!P0 IADD3 R33, R33, -R2, RZ ;  /* 0x8000000221218210 */ /* 0x000fe20007ffe0ff */
[----:B------:R-:W-:Y:S01]  /*19d0*/  IMAD R35, R2, R17, R37 ;  /* 0x0000001102237224 */ /* 0x000fe200078e0225 */
[----:B------:R-:W-:Y:S01]  /*19e0*/  IABS R17, R44 ;  /* 0x0000002c00117213 */ /* 0x000fe20000000000 */
[--C-:B------:R-:W-:Y:S01]  /*19f0*/  @!P4 IMAD.IADD R32, R32, 0x1, -R2.reuse ;  /* 0x000000012020c824 */ /* 0x100fe200078e0a02 */
[----:B------:R-:W-:Y:S01]  /*1a00*/  IABS R37, R25 ;  /* 0x0000001900257213 */ /* 0x000fe20000000000 */
[----:B------:R-:W-:Y:S01]  /*1a10*/  @!P5 IMAD.IADD R30, R30, 0x1, -R2 ;  /* 0x000000011e1ed824 */ /* 0x000fe200078e0a02 */
[----:B------:R-:W-:Y:S01]  /*1a20*/  ISETP.GT.U32.AND P5, PT, R2, R36, PT ;  /* 0x000000240200720c */ /* 0x000fe20003fa4070 */
[----:B------:R-:W-:Y:S01]  /*1a30*/  IMAD.HI.U32 R16, R6, R17, RZ ;  /* 0x0000001106107227 */ /* 0x000fe200078e00ff */
[----:B------:R-:W-:-:S02]  /*1a40*/  ISETP.GE.AND P4, PT, R38, RZ, PT ;  /* 0x000000ff2600720c */ /* 0x000fc40003f86270 */
[-C--:B------:R-:W-:Y:S01]  /*1a50*/  @!P1 IADD3 R34, R34, -R2.reuse, RZ ;  /* 0x8000000222229210 */ /* 0x080fe20007ffe0ff */
[----:B------:R-:W-:Y:S01]  /*1a60*/  IMAD.HI.U32 R15, R6, R37, RZ ;  /* 0x00000025060f7227 */ /* 0x000fe200078e00ff */
[----:B------:R-:W-:Y:S02]  /*1a70*/  ISETP.GT.U32.AND P0, PT, R2, R35, PT ;  /* 0x000000230200720c */ /* 0x000fe40003f04070 */
[----:B------:R-:W-:Y:S01]  /*1a80*/  @!P6 IADD3 R31, R31, -R2, RZ ;  /* 0x800000021f1fe210 */ /* 0x000fe20007ffe0ff */
[----:B------:R-:W-:Y:S01]  /*1a90*/  IMAD.MOV R16, RZ, RZ, -R16 ;  /* 0x000000ffff107224 */ /* 0x000fe200078e0a10 */
[----:B------:R-:W-:Y:S01]  /*1aa0*/  ISETP.GE.AND P6, PT, R40, RZ, PT ;  /* 0x000000ff2800720c */ /* 0x000fe20003fc6270 */
[----:B------:R-:W-:Y:S01]  /*1ab0*/  @!P2 IMAD.MOV R33, RZ, RZ, -R33 ;  /* 0x000000ffff21a224 */ /* 0x000fe200078e0a21 */
[----:B------:R-:W-:Y:S01]  /*1ac0*/  ISETP.GT.U32.AND P2, PT, R2, R34, PT ;  /* 0x000000220200720c */ /* 0x000fe20003f44070 */
[----:B------:R-:W-:Y:S01]  /*1ad0*/  IMAD.MOV R15, RZ, RZ, -R15 ;  /* 0x000000ffff0f7224 */ /* 0x000fe200078e0a0f */
[----:B------:R-:W-:Y:S01]  /*1ae0*/  @!P5 IADD3 R36, R36, -R2, RZ ;  /* 0x800000022424d210 */ /* 0x000fe20007ffe0ff */
[C---:B------:R-:W-:Y:S01]  /*1af0*/  IMAD R38, R2.reuse, R16, R17 ;  /* 0x0000001002267224 */ /* 0x040fe200078e0211 */
[----:B------:R-:W-:Y:S01]  /*1b00*/  ISETP.GE.AND P1, PT, R41, RZ, PT ;  /* 0x000000ff2900720c */ /* 0x000fe20003f26270 */
[C---:B------:R-:W-:Y:S01]  /*1b10*/  VIADD R16, R3.reuse, 0x14 ;  /* 0x0000001403107836 */ /* 0x040fe20000000000 */
[C---:B------:R-:W-:Y:S01]  /*1b20*/  ISETP.GT.U32.AND P5, PT, R2.reuse, R36, PT ;  /* 0x000000240200720c */ /* 0x040fe20003fa4070 */
[C---:B------:R-:W-:Y:S01]  /*1b30*/  IMAD R37, R2.reuse, R15, R37 ;  /* 0x0000000f02257224 */ /* 0x040fe200078e0225 */
[----:B------:R-:W-:Y:S01]  /*1b40*/  IADD3 R40, R3, 0x15, RZ ;  /* 0x0000001503287810 */ /* 0x000fe20007ffe0ff */
[----:B------:R-:W-:Y:S01]  /*1b50*/  @!P4 IMAD.MOV R30, RZ, RZ, -R30 ;  /* 0x000000ffff1ec224 */ /* 0x000fe200078e0a1e */
[----:B------:R-:W-:Y:S01]  /*1b60*/  IABS R17, R16 ;  /* 0x0000001000117213 */ /* 0x000fe20000000000 */
[----:B------:R-:W-:Y:S01]  /*1b70*/  @!P0 IMAD.IADD R35, R35, 0x1, -R2 ;  /* 0x0000000123238824 */ /* 0x000fe200078e0a02 */
[----:B------:R-:W-:Y:S01]  /*1b80*/  ISETP.GT.U32.AND P4, PT, R2, R37, PT ;  /* 0x000000250200720c */ /* 0x000fe20003f84070 */
[----:B------:R-:W-:Y:S01]  /*1b90*/  @!P6 IMAD.MOV R31, RZ, RZ, -R31 ;  /* 0x000000ffff1fe224 */ /* 0x000fe200078e0a1f */
[----:B------:R-:W-:Y:S01]  /*1ba0*/  ISETP.GE.AND P6, PT, R43, RZ, PT ;  /* 0x000000ff2b00720c */ /* 0x000fe20003fc6270 */
[----:B------:R-:W-:Y:S01]  /*1bb0*/  IMAD.HI.U32 R15, R6, R17, RZ ;  /* 0x00000011060f7227 */ /* 0x000fe200078e00ff */
[----:B------:R-:W-:-:S02]  /*1bc0*/  @!P2 IADD3 R34, R34, -R2, RZ ;  /* 0x800000022222a210 */ /* 0x000fc40007ffe0ff */
[C---:B------:R-:W-:Y:S01]  /*1bd0*/  ISETP.GT.U32.AND P2, PT, R2.reuse, R38, PT ;  /* 0x000000260200720c */ /* 0x040fe20003f44070 */
[----:B------:R-:W-:Y:S01]  /*1be0*/  @!P3 IMAD.MOV R32, RZ, RZ, -R32 ;  /* 0x000000ffff20b224 */ /* 0x000fe200078e0a20 */
[----:B------:R-:W-:Y:S01]  /*1bf0*/  ISETP.GT.U32.AND P3, PT, R2, R35, PT ;  /* 0x000000230200720c */ /* 0x000fe20003f64070 */
[----:B------:R-:W-:Y:S01]  /*1c00*/  IMAD.MOV R15, RZ, RZ, -R15 ;  /* 0x000000ffff0f7224 */ /* 0x000fe200078e0a0f */
[----:B------:R-:W-:Y:S01]  /*1c10*/  ISETP.GE.AND P0, PT, R42, RZ, PT ;  /* 0x000000ff2a00720c */ /* 0x000fe20003f06270 */
[----:B------:R-:W-:Y:S01]  /*1c20*/  @!P5 IMAD.IADD R36, R36, 0x1, -R2 ;  /* 0x000000012424d824 */ /* 0x000fe200078e0a02 */
[----:B------:R-:W-:Y:S01]  /*1c30*/  @!P1 IADD3 R34, -R34, RZ, RZ ;  /* 0x000000ff22229210 */ /* 0x000fe20007ffe1ff */
[----:B------:R-:W-:Y:S01]  /*1c40*/  VIADD R71, R3, 0x31 ;  /* 0x0000003103477836 */ /* 0x000fe20000000000 */
[----:B------:R-:W-:Y:S01]  /*1c50*/  IABS R39, R40 ;  /* 0x0000002800277213 */ /* 0x000fe20000000000 */
[----:B------:R-:W-:Y:S01]  /*1c60*/  @!P6 IMAD.MOV R36, RZ, RZ, -R36 ;  /* 0x000000ffff24e224 */ /* 0x000fe200078e0a24 */
[----:B------:R-:W-:Y:S01]  /*1c70*/  ISETP.GE.AND P1, PT, R40, RZ, PT ;  /* 0x000000ff2800720c */ /* 0x000fe20003f26270 */
[----:B------:R-:W-:Y:S01]  /*1c80*/  IMAD R40, R2, R15, R17 ;  /* 0x0000000f02287224 */ /* 0x000fe200078e0211 */
[----:B------:R-:W-:Y:S01]  /*1c90*/  @!P4 IADD3 R37, R37, -R2, RZ ;  /* 0x800000022525c210 */ /* 0x000fe20007ffe0ff */
[--C-:B------:R-:W-:Y:S01]  /*1ca0*/  @!P2 IMAD.IADD R38, R38, 0x1, -R2.reuse ;  /* 0x000000012626a824 */ /* 0x100fe200078e0a02 */
[----:B------:R-:W-:Y:S01]  /*1cb0*/  ISETP.GE.AND P4, PT, R16, RZ, PT ;  /* 0x000000ff1000720c */ /* 0x000fe20003f86270 */
[----:B------:R-:W-:Y:S01]  /*1cc0*/  @!P3 IMAD.IADD R35, R35, 0x1, -R2 ;  /* 0x000000012323b824 */ /* 0x000fe200078e0a02 */
[----:B------:R-:W-:Y:S01]  /*1cd0*/  ISETP.GT.U32.AND P6, PT, R2, R40, PT ;  /* 0x000000280200720c */ /* 0x000fe20003fc4070 */
[----:B------:R-:W-:Y:S01]  /*1ce0*/  IMAD.HI.U32 R16, R6, R39, RZ ;  /* 0x0000002706107227 */ /* 0x000fe200078e00ff */
[----:B------:R-:W-:-:S02]  /*1cf0*/  ISETP.GT.U32.AND P2, PT, R2, R37, PT ;  /* 0x000000250200720c */ /* 0x000fc40003f44070 */
[C---:B------:R-:W-:Y:S01]  /*1d00*/  IADD3 R15, R3.reuse, 0x16, RZ ;  /* 0x00000016030f7810 */ /* 0x040fe20007ffe0ff */
[----:B------:R-:W-:Y:S01]  /*1d10*/  @!P0 IMAD.MOV R35, RZ, RZ, -R35 ;  /* 0x000000ffff238224 */ /* 0x000fe200078e0a23 */
[C---:B------:R-:W-:Y:S01]  /*1d20*/  ISETP.GT.U32.AND P0, PT, R2.reuse, R38, PT ;  /* 0x000000260200720c */ /* 0x040fe20003f04070 */
[----:B------:R-:W-:Y:S01]  /*1d30*/  IMAD.MOV R16, RZ, RZ, -R16 ;  /* 0x000000ffff107224 */ /* 0x000fe200078e0a10 */
[----:B------:R-:W-:Y:S01]  /*1d40*/  IABS R41, R15 ;  /* 0x0000000f00297213 */ /* 0x000fe20000000000 */
[----:B------:R-:W-:Y:S01]  /*1d50*/  VIADD R81, R3, 0x38 ;  /* 0x0000003803517836 */ /* 0x000fe20000000000 */
[----:B------:R-:W-:Y:S01]  /*1d60*/  ISETP.GE.AND P3, PT, R25, RZ, PT ;  /* 0x000000ff1900720c */ /* 0x000fe20003f66270 */
[----:B------:R-:W-:Y:S01]  /*1d70*/  IMAD R39, R2, R16, R39 ;  /* 0x0000001002277224 */ /* 0x000fe200078e0227 */
[C---:B------:R-:W-:Y:S01]  /*1d80*/  IADD3 R42, R3.reuse, 0x18, RZ ;  /* 0x00000018032a7810 */ /* 0x040fe20007ffe0ff */
[----:B------:R-:W-:Y:S01]  /*1d90*/  VIADD R16, R3, 0x17 ;  /* 0x0000001703107836 */ /* 0x000fe20000000000 */
[----:B------:R-:W-:Y:S01]  /*1da0*/  @!P6 IADD3 R40, R40, -R2, RZ ;  /* 0x800000022828e210 */ /* 0x000fe20007ffe0ff */
[----:B------:R-:W-:Y:S01]  /*1db0*/  @!P2 IMAD.IADD R37, R37, 0x1, -R2 ;  /* 0x000000012525a824 */ /* 0x000fe200078e0a02 */
[----:B------:R-:W-:Y:S01]  /*1dc0*/  ISETP.GE.AND P2, PT, R15, RZ, PT ;  /* 0x000000ff0f00720c */ /* 0x000fe20003f46270 */
[----:B------:R-:W-:Y:S01]  /*1dd0*/  IMAD.HI.U32 R15, R6, R41, RZ ;  /* 0x00000029060f7227 */ /* 0x000fe200078e00ff */
[----:B------:R-:W-:-:S02]  /*1de0*/  ISETP.GT.U32.AND P6, PT, R2, R40, PT ;  /* 0x000000280200720c */ /* 0x000fc40003fc4070 */
[----:B------:R-:W-:Y:S01]  /*1df0*/  IABS R43, R42 ;  /* 0x0000002a002b7213 */ /* 0x000fe20000000000 */
[--C-:B------:R-:W-:Y:S01]  /*1e00*/  @!P0 IMAD.IADD R38, R38, 0x1, -R2.reuse ;  /* 0x0000000126268824 */ /* 0x100fe200078e0a02 */
[----:B------:R-:W-:Y:S01]  /*1e10*/  ISETP.GT.U32.AND P0, PT, R2, R39, PT ;  /* 0x000000270200720c */ /* 0x000fe20003f04070 */
[----:B------:R-:W-:Y:S01]  /*1e20*/  @!P3 IMAD.MOV R37, RZ, RZ, -R37 ;  /* 0x000000ffff25b224 */ /* 0x000fe200078e0a25 */
[----:B------:R-:W-:Y:S01]  /*1e30*/  IADD3 R15, -R15, RZ, RZ ;  /* 0x000000ff0f0f7210 */ /* 0x000fe20007ffe1ff */
[----:B------:R-:W-:Y:S01]  /*1e40*/  IMAD.HI.U32 R17, R6, R43, RZ ;  /* 0x0000002b06117227 */ /* 0x000fe200078e00ff */
[----:B------:R-:W-:Y:S02]  /*1e50*/  ISETP.GE.AND P5, PT, R44, RZ, PT ;  /* 0x000000ff2c00720c */ /* 0x000fe40003fa6270 */
[----:B------:R-:W-:Y:S01]  /*1e60*/  IABS R25, R16 ;  /* 0x0000001000197213 */ /* 0x000fe20000000000 */
[----:B------:R-:W-:Y:S01]  /*1e70*/  IMAD R41, R2, R15, R41 ;  /* 0x0000000f02297224 */ /* 0x000fe200078e0229 */
[----:B------:R-:W-:Y:S01]  /*1e80*/  ISETP.GE.AND P3, PT, R16, RZ, PT ;  /* 0x000000ff1000720c */ /* 0x000fe20003f66270 */
[----:B------:R-:W-:Y:S01]  /*1e90*/  @!P6 IMAD.IADD R40, R40, 0x1, -R2 ;  /* 0x000000012828e824 */ /* 0x000fe200078e0a02 */
[----:B------:R-:W-:Y:S01]  /*1ea0*/  IADD3 R17, -R17, RZ, RZ ;  /* 0x000000ff11117210 */ /* 0x000fe20007ffe1ff */
[----:B------:R-:W-:Y:S01]  /*1eb0*/  IMAD.HI.U32 R16, R6, R25, RZ ;  /* 0x0000001906107227 */ /* 0x000fe200078e00ff */
[----:B------:R-:W-:-:S02]  /*1ec0*/  ISETP.GT.U32.AND P6, PT, R2, R41, PT ;  /* 0x000000290200720c */ /* 0x000fc40003fc4070 */
[----:B------:R-:W-:Y:S01]  /*1ed0*/  IABS R67, R71 ;  /* 0x0000004700437213 */ /* 0x000fe20000000000 */
[----:B------:R-:W-:Y:S01]  /*1ee0*/  @!P0 IMAD.IADD R39, R39, 0x1, -R2 ;  /* 0x0000000127278824 */ /* 0x000fe200078e0a02 */
[----:B------:R-:W-:Y:S01]  /*1ef0*/  IABS R75, R81 ;  /* 0x00000051004b7213 */ /* 0x000fe20000000000 */
[----:B------:R-:W-:Y:S02]  /*1f00*/  IMAD.MOV R16, RZ, RZ, -R16 ;  /* 0x000000ffff107224 */ /* 0x000fe400078e0a10 */
[C---:B------:R-:W-:Y:S01]  /*1f10*/  IMAD R43, R2.reuse, R17, R43 ;  /* 0x00000011022b7224 */ /* 0x040fe200078e022b */
[----:B------:R-:W-:Y:S01]  /*1f20*/  ISETP.GT.U32.AND P0, PT, R2, R39, PT ;  /* 0x000000270200720c */ /* 0x000fe20003f04070 */
[----:B------:R-:W-:Y:S01]  /*1f30*/  @!P5 IMAD.MOV R38, RZ, RZ, -R38 ;  /* 0x000000ffff26d224 */ /* 0x000fe200078e0a26 */
[----:B------:R-:W-:Y:S01]  /*1f40*/  ISETP.GE.AND P5, PT, R42, RZ, PT ;  /* 0x000000ff2a00720c */ /* 0x000fe20003fa6270 */
[----:B------:R-:W-:Y:S01]  /*1f50*/  IMAD R42, R2, R16, R25 ;  /* 0x00000010022a7224 */ /* 0x000fe200078e0219 */
[----:B------:R-:W-:Y:S01]  /*1f60*/  IABS R25, R49 ;  /* 0x0000003100197213 */ /* 0x000fe20000000000 */
[----:B------:R-:W-:-:S02]  /*1f70*/  VIADD R16, R3, 0x19 ;  /* 0x0000001903107836 */ /* 0x000fc40000000000 */
[----:B------:R-:W-:Y:S01]  /*1f80*/  @!P6 IMAD.IADD R41, R41, 0x1, -R2 ;  /* 0x000000012929e824 */ /* 0x000fe200078e0a02 */
[C---:B------:R-:W-:Y:S01]  /*1f90*/  ISETP.GT.U32.AND P6, PT, R2.reuse, R43, PT ;  /* 0x0000002b0200720c */ /* 0x040fe20003fc4070 */
[----:B------:R-:W-:Y:S01]  /*1fa0*/  @!P4 IMAD.MOV R40, RZ, RZ, -R40 ;  /* 0x000000ffff28c224 */ /* 0x000fe200078e0a28 */
[----:B------:R-:W-:Y:S01]  /*1fb0*/  IABS R17, R16 ;  /* 0x0000001000117213 */ /* 0x000fe20000000000 */
[----:B------:R-:W-:Y:S01]  /*1fc0*/  VIADD R82, R3, 0x39 ;  /* 0x0000003903527836 */ /* 0x000fe20000000000 */
[C---:B------:R-:W-:Y:S01]  /*1fd0*/  ISETP.GT.U32.AND P4, PT, R2.reuse, R41, PT ;  /* 0x000000290200720c */ /* 0x040fe20003f84070 */
[----:B------:R-:W-:Y:S01]  /*1fe0*/  @!P0 IMAD.IADD R39, R39, 0x1, -R2 ;  /* 0x0000000127278824 */ /* 0x000fe200078e0a02 */
[----:B------:R-:W-:Y:S01]  /*1ff0*/  ISETP.GT.U32.AND P0, PT, R2, R42, PT ;  /* 0x0000002a0200720c */ /* 0x000fe20003f04070 */
[----:B------:R-:W-:-:S04]  /*2000*/  IMAD.HI.U32 R15, R6, R17, RZ ;  /* 0x00000011060f7227 */ /* 0x000fc800078e00ff */
[----:B------:R-:W-:Y:S02]  /*2010*/  IMAD.MOV R15, RZ, RZ, -R15 ;  /* 0x000000ffff0f7224 */ /* 0x000fe400078e0a0f */
[----:B------:R-:W-:Y:S02]  /*2020*/  @!P6 IMAD.IADD R43, R43, 0x1, -R2 ;  /* 0x000000012b2be824 */ /* 0x000fe400078e0a02 */
[----:B------:R-:W-:Y:S01]  /*2030*/  @!P1 IMAD.MOV R39, RZ, RZ, -R39 ;  /* 0x000000ffff279224 */ /* 0x000fe200078e0a27 */
[----:B------:R-:W-:Y:S01]  /*2040*/  ISETP.GE.AND P1, PT, R16, RZ, PT ;  /* 0x000000ff1000720c */ /* 0x000fe20003f26270 */
[C---:B------:R-:W-:Y:S01]  /*2050*/  IMAD R44, R2.reuse, R15, R17 ;  /* 0x0000000f022c7224 */ /* 0x040fe200078e0211 */
[----:B------:R-:W-:Y:S01]  /*2060*/  ISETP.GT.U32.AND P6, PT, R2, R43, PT ;  /* 0x0000002b0200720c */ /* 0x000fe20003fc4070 */
[----:B------:R-:W-:Y:S01]  /*2070*/  IMAD.HI.U32 R16, R6, R25, RZ ;  /* 0x0000001906107227 */ /* 0x000fe200078e00ff */
[-C--:B------:R-:W-:Y:S02]  /*2080*/  @!P0 IADD3 R42, R42, -R2.reuse, RZ ;  /* 0x800000022a2a8210 */ /* 0x080fe40007ffe0ff */
[----:B------:R-:W-:Y:S01]  /*2090*/  @!P4 IADD3 R41, R41, -R2, RZ ;  /* 0x800000022929c210 */ /* 0x000fe20007ffe0ff */
[----:B------:R-:W-:Y:S01]  /*20a0*/  IMAD.HI.U32 R15, R6, R45, RZ ;  /* 0x0000002d060f7227 */ /* 0x000fe200078e00ff */
[----:B------:R-:W-:-:S02]  /*20b0*/  ISETP.GT.U32.AND P4, PT, R2, R44, PT ;  /* 0x0000002c0200720c */ /* 0x000fc40003f84070 */
[----:B------:R-:W-:Y:S01]  /*20c0*/  IADD3 R16, -R16, RZ, RZ ;  /* 0x000000ff10107210 */ /* 0x000fe20007ffe1ff */
[----:B------:R-:W-:Y:S01]  /*20d0*/  IMAD.HI.U32 R17, R6, R47, RZ ;  /* 0x0000002f06117227 */ /* 0x000fe200078e00ff */
[----:B------:R-:W-:-:S03]  /*20e0*/  ISETP.GT.U32.AND P0, PT, R2, R42, PT ;  /* 0x0000002a0200720c */ /* 0x000fc60003f04070 */
[----:B------:R-:W-:Y:S01]  /*20f0*/  IMAD.MOV R15, RZ, RZ, -R15 ;  /* 0x000000ffff0f7224 */ /* 0x000fe200078e0a0f */
[----:B------:R-:W-:Y:S01]  /*2100*/  @!P6 IADD3 R43, R43, -R2, RZ ;  /* 0x800000022b2be210 */ /* 0x000fe20007ffe0ff */
[----:B------:R-:W-:Y:S02]  /*2110*/  IMAD.MOV R17, RZ, RZ, -R17 ;  /* 0x000000ffff117224 */ /* 0x000fe400078e0a11 */
[C---:B------:R-:W-:Y:S01]  /*2120*/  IMAD R48, R2.reuse, R16, R25 ;  /* 0x0000001002307224 */ /* 0x040fe200078e0219 */
[----:B------:R-:W-:Y:S01]  /*2130*/  IADD3 R16, R3, 0x1d, RZ ;  /* 0x0000001d03107810 */ /* 0x000fe20007ffe0ff */
[C---:B------:R-:W-:Y:S01]  /*2140*/  IMAD R45, R2.reuse, R15, R45 ;  /* 0x0000000f022d7224 */ /* 0x040fe200078e022d */
[----:B------:R-:W-:Y:S01]  /*2150*/  @!P5 IADD3 R43, -R43, RZ, RZ ;  /* 0x000000ff2b2bd210 */ /* 0x000fe20007ffe1ff */
[C---:B------:R-:W-:Y:S01]  /*2160*/  IMAD R47, R2.reuse, R17, R47 ;  /* 0x00000011022f7224 */ /* 0x040fe200078e022f */
[----:B------:R-:W-:Y:S01]  /*2170*/  ISETP.GT.U32.AND P6, PT, R2, R48, PT ;  /* 0x000000300200720c */ /* 0x000fe20003fc4070 */
[--C-:B------:R-:W-:Y:S01]  /*2180*/  @!P4 IMAD.IADD R44, R44, 0x1, -R2.reuse ;  /* 0x000000012c2cc824 */ /* 0x100fe200078e0a02 */
[----:B------:R-:W-:Y:S01]  /*2190*/  IABS R17, R16 ;  /* 0x0000001000117213 */ /* 0x000fe20000000000 */
[----:B------:R-:W-:Y:S01]  /*21a0*/  @!P0 IMAD.IADD R42, R42, 0x1, -R2 ;  /* 0x000000012a2a8824 */ /* 0x000fe200078e0a02 */
[C---:B------:R-:W-:Y:S01]  /*21b0*/  ISETP.GT.U32.AND P4, PT, R2.reuse, R45, PT ;  /* 0x0000002d0200720c */ /* 0x040fe20003f84070 */
[----:B------:R-:W-:Y:S01]  /*21c0*/  @!P2 IMAD.MOV R41, RZ, RZ, -R41 ;  /* 0x000000ffff29a224 */ /* 0x000fe200078e0a29 */
[----:B------:R-:W-:Y:S01]  /*21d0*/  ISETP.GT.U32.AND P5, PT, R2, R47, PT ;  /* 0x0000002f0200720c */ /* 0x000fe20003fa4070 */
[----:B------:R-:W-:Y:S01]  /*21e0*/  IMAD.HI.U32 R15, R6, R17, RZ ;  /* 0x00000011060f7227 */ /* 0x000fe200078e00ff */
[----:B------:R-:W-:-:S02]  /*21f0*/  ISETP.GE.AND P0, PT, R46, RZ, PT ;  /* 0x000000ff2e00720c */ /* 0x000fc40003f06270 */
[----:B------:R-:W-:Y:S01]  /*2200*/  ISETP.GT.U32.AND P2, PT, R2, R44, PT ;  /* 0x0000002c0200720c */ /* 0x000fe20003f44070 */
[----:B------:R-:W-:Y:S01]  /*2210*/  @!P3 IMAD.MOV R42, RZ, RZ, -R42 ;  /* 0x000000ffff2ab224 */ /* 0x000fe200078e0a2a */
[----:B------:R-:W-:Y:S01]  /*2220*/  ISETP.GE.AND P3, PT, R49, RZ, PT ;  /* 0x000000ff3100720c */ /* 0x000fe20003f66270 */
[--C-:B------:R-:W-:Y:S01]  /*2230*/  @!P6 IMAD.IADD R48, R48, 0x1, -R2.reuse ;  /* 0x000000013030e824 */ /* 0x100fe200078e0a02 */
[----:B------:R-:W-:Y:S01]  /*2240*/  IADD3 R15, -R15, RZ, RZ ;  /* 0x000000ff0f0f7210 */ /* 0x000fe20007ffe1ff */
[----:B------:R-:W-:Y:S01]  /*2250*/  VIADD R86, R3, 0x3c ;  /* 0x0000003c03567836 */ /* 0x000fe20000000000 */
[----:B------:R-:W-:Y:S01]  /*2260*/  IABS R49, R52 ;  /* 0x0000003400317213 */ /* 0x000fe20000000000 */
[----:B------:R-:W-:Y:S01]  /*2270*/  @!P4 IMAD.IADD R45, R45, 0x1, -R2 ;  /* 0x000000012d2dc824 */ /* 0x000fe200078e0a02 */
[----:B------:R-:W-:Y:S01]  /*2280*/  ISETP.GE.AND P4, PT, R16, RZ, PT ;  /* 0x000000ff1000720c */ /* 0x000fe20003f86270 */
[----:B------:R-:W-:Y:S01]  /*2290*/  IMAD R46, R2, R15, R17 ;  /* 0x0000000f022e7224 */ /* 0x000fe200078e0211 */
[----:B------:R-:W-:Y:S01]  /*22a0*/  IABS R25, R55 ;  /* 0x0000003700197213 */ /* 0x000fe20000000000 */
[----:B------:R-:W-:Y:S01]  /*22b0*/  IMAD.HI.U32 R15, R6, R49, RZ ;  /* 0x00000031060f7227 */ /* 0x000fe200078e00ff */
[----:B------:R-:W-:-:S03]  /*22c0*/  ISETP.GT.U32.AND P6, PT, R2, R45, PT ;  /* 0x0000002d0200720c */ /* 0x000fc60003fc4070 */
[--C-:B------:R-:W-:Y:S01]  /*22d0*/  @!P5 IMAD.IADD R47, R47, 0x1, -R2.reuse ;  /* 0x000000012f2fd824 */ /* 0x100fe200078e0a02 */
[----:B------:R-:W-:Y:S01]  /*22e0*/  ISETP.GT.U32.AND P5, PT, R2, R48, PT ;  /* 0x000000300200720c */ /* 0x000fe20003fa4070 */
[--C-:B------:R-:W-:Y:S01]  /*22f0*/  @!P2 IMAD.IADD R44, R44, 0x1, -R2.reuse ;  /* 0x000000012c2ca824 */ /* 0x100fe200078e0a02 */
[----:B------:R-:W-:Y:S01]  /*2300*/  IADD3 R15, -R15, RZ, RZ ;  /* 0x000000ff0f0f7210 */ /* 0x000fe20007ffe1ff */
[----:B------:R-:W-:Y:S01]  /*2310*/  VIADD R17, R3, 0x1f ;  /* 0x0000001f03117836 */ /* 0x000fe20000000000 */
[----:B------:R-:W-:Y:S01]  /*2320*/  ISETP.GE.AND P2, PT, R50, RZ, PT ;  /* 0x000000ff3200720c */ /* 0x000fe20003f46270 */
[----:B------:R-:W-:Y:S01]  /*2330*/  IMAD.HI.U32 R16, R6, R51, RZ ;  /* 0x0000003306107227 */ /* 0x000fe200078e00ff */
[----:B------:R-:W-:Y:S02]  /*2340*/  @!P1 IADD3 R44, -R44, RZ, RZ ;  /* 0x000000ff2c2c9210 */ /* 0x000fe40007ffe1ff */
[C---:B------:R-:W-:Y:S01]  /*2350*/  ISETP.GT.U32.AND P1, PT, R2.reuse, R47, PT ;  /* 0x0000002f0200720c */ /* 0x040fe20003f24070 */
[C---:B------:R-:W-:Y:S01]  /*2360*/  IMAD R49, R2.reuse, R15, R49 ;  /* 0x0000000f02317224 */ /* 0x040fe200078e0231 */
[----:B------:R-:W-:Y:S01]  /*2370*/  IABS R53, R17 ;  /* 0x0000001100357213 */ /* 0x000fe20000000000 */
[----:B------:R-:W-:Y:S01]  /*2380*/  @!P6 IMAD.IADD R45, R45, 0x1, -R2 ;  /* 0x000000012d2de824 */ /* 0x000fe200078e0a02 */
[----:B------:R-:W-:Y:S01]  /*2390*/  ISETP.GT.U32.AND P6, PT, R2, R46, PT ;  /* 0x0000002e0200720c */ /* 0x000fe20003fc4070 */
[----:B------:R-:W-:Y:S01]  /*23a0*/  IMAD.MOV R16, RZ, RZ, -R16 ;  /* 0x000000ffff107224 */ /* 0x000fe200078e0a10 */
[----:B------:R-:W-:Y:S01]  /*23b0*/  @!P5 IADD3 R48, R48, -R2, RZ ;  /* 0x800000023030d210 */ /* 0x000fe20007ffe0ff */
[----:B------:R-:W-:Y:S01]  /*23c0*/  IMAD.HI.U32 R15, R6, R53, RZ ;  /* 0x00000035060f7227 */ /* 0x000fe200078e00ff */
[----:B------:R-:W-:-:S02]  /*23d0*/  ISETP.GT.U32.AND P5, PT, R2, R49, PT ;  /* 0x000000310200720c */ /* 0x000fc40003fa4070 */
[----:B------:R-:W-:Y:S01]  /*23e0*/  @!P0 IADD3 R45, -R45, RZ, RZ ;  /* 0x000000ff2d2d8210 */ /* 0x000fe20007ffe1ff */
[----:B------:R-:W-:Y:S01]  /*23f0*/  IMAD R51, R2, R16, R51 ;  /* 0x0000001002337224 */ /* 0x000fe200078e0233 */
[----:B------:R-:W-:Y:S01]  /*2400*/  IADD3 R15, -R15, RZ, RZ ;  /* 0x000000ff0f0f7210 */ /* 0x000fe20007ffe1ff */
[----:B------:R-:W-:Y:S01]  /*2410*/  @!P1 IMAD.IADD R47, R47, 0x1, -R2 ;  /* 0x000000012f2f9824 */ /* 0x000fe200078e0a02 */
[----:B------:R-:W-:Y:S01]  /*2420*/  IADD3 R16, R3, 0x22, RZ ;  /* 0x0000002203107810 */ /* 0x000fe20007ffe0ff */
[----:B------:R-:W-:Y:S01]  /*2430*/  @!P3 IMAD.MOV R48, RZ, RZ, -R48 ;  /* 0x000000ffff30b224 */ /* 0x000fe200078e0a30 */
[----:B------:R-:W-:Y:S01]  /*2440*/  ISETP.GE.AND P1, PT, R52, RZ, PT ;  /* 0x000000ff3400720c */ /* 0x000fe20003f26270 */
[----:B------:R-:W-:Y:S01]  /*2450*/  @!P6 IMAD.IADD R46, R46, 0x1, -R2 ;  /* 0x000000012e2ee824 */ /* 0x000fe200078e0a02 */
[----:B------:R-:W-:Y:S01]  /*2460*/  ISETP.GE.AND P6, PT, R17, RZ, PT ;  /* 0x000000ff1100720c */ /* 0x000fe20003fc6270 */
[----:B------:R-:W-:-:S03]  /*2470*/  IMAD.HI.U32 R17, R6, R25, RZ ;  /* 0x0000001906117227 */ /* 0x000fc600078e00ff */
[C---:B------:R-:W-:Y:S01]  /*2480*/  ISETP.GT.U32.AND P0, PT, R2.reuse, R46, PT ;  /* 0x0000002e0200720c */ /* 0x040fe20003f04070 */
[--C-:B------:R-:W-:Y:S02]  /*2490*/  @!P5 IMAD.IADD R49, R49, 0x1, -R2.reuse ;  /* 0x000000013131d824 */ /* 0x100fe400078e0a02 */
[----:B------:R-:W-:Y:S02]  /*24a0*/  IMAD.MOV R17, RZ, RZ, -R17 ;  /* 0x000000ffff117224 */ /* 0x000fe400078e0a11 */
[----:B------:R-:W-:Y:S01]  /*24b0*/  @!P2 IMAD.MOV R47, RZ, RZ, -R47 ;  /* 0x000000ffff2fa224 */ /* 0x000fe200078e0a2f */
[C---:B------:R-:W-:Y:S01]  /*24c0*/  ISETP.GT.U32.AND P5, PT, R2.reuse, R49, PT ;  /* 0x000000310200720c */ /* 0x040fe20003fa4070 */
[C---:B------:R-:W-:Y:S01]  /*24d0*/  IMAD R50, R2.reuse, R17, R25 ;  /* 0x0000001102327224 */ /* 0x040fe200078e0219 */
[C---:B------:R-:W-:Y:S01]  /*24e0*/  ISETP.GT.U32.AND P2, PT, R2.reuse, R51, PT ;  /* 0x000000330200720c */ /* 0x040fe20003f44070 */
[----:B------:R-:W-:Y:S01]  /*24f0*/  IMAD R53, R2, R15, R53 ;  /* 0x0000000f02357224 */ /* 0x000fe200078e0235 */
[----:B------:R-:W-:Y:S01]  /*2500*/  IABS R17, R16 ;  /* 0x0000001000117213 */ /* 0x000fe20000000000 */
[----:B------:R-:W-:Y:S01]  /*2510*/  VIADD R96, R3, 0x75 ;  /* 0x0000007503607836 */ /* 0x000fe20000000000 */
[----:B------:R-:W-:Y:S01]  /*2520*/  IABS R25, R56 ;  /* 0x0000003800197213 */ /* 0x000fe20000000000 */
[----:B------:R-:W-:Y:S01]  /*2530*/  @!P0 IMAD.IADD R46, R46, 0x1, -R2 ;  /* 0x000000012e2e8824 */ /* 0x000fe200078e0a02 */
[----:B------:R-:W-:Y:S01]  /*2540*/  ISETP.GT.U32.AND P3, PT, R2, R53, PT ;  /* 0x000000350200720c */ /* 0x000fe20003f64070 */
[----:B------:R-:W-:Y:S01]  /*2550*/  IMAD.HI.U32 R15, R6, R17, RZ ;  /* 0x00000011060f7227 */ /* 0x000fe200078e00ff */
[----:B------:R-:W-:-:S02]  /*2560*/  ISETP.GE.AND P0, PT, R54, RZ, PT ;  /* 0x000000ff3600720c */ /* 0x000fc40003f06270 */
[----:B------:R-:W-:Y:S01]  /*2570*/  IABS R193, R96 ;  /* 0x0000006000c17213 */ /* 0x000fe20000000000 */
[--C-:B------:R-:W-:Y:S01]  /*2580*/  @!P5 IMAD.IADD R49, R49, 0x1, -R2.reuse ;  /* 0x000000013131d824 */ /* 0x100fe200078e0a02 */
[----:B------:R-:W-:Y:S01]  /*2590*/  ISETP.GT.U32.AND P5, PT, R2, R50, PT ;  /* 0x000000320200720c */ /* 0x000fe20003fa4070 */
[----:B------:R-:W-:Y:S02]  /*25a0*/  @!P2 IMAD.IADD R51, R51, 0x1, -R2 ;  /* 0x000000013333a824 */ /* 0x000fe400078e0a02 */
[----:B------:R-:W-:Y:S01]  /*25b0*/  IMAD.MOV R52, RZ, RZ, -R15 ;  /* 0x000000ffff347224 */ /* 0x000fe200078e0a0f */
[----:B------:R-:W-:Y:S01]  /*25c0*/  @!P1 IADD3 R49, -R49, RZ, RZ ;  /* 0x000000ff31319210 */ /* 0x000fe20007ffe1ff */
[----:B------:R-:W-:-:S04]  /*25d0*/  IMAD.HI.U32 R15, R6, R25, RZ ;  /* 0x00000019060f7227 */ /* 0x000fc800078e00ff */
[----:B------:R-:W-:Y:S01]  /*25e0*/  @!P3 IMAD.IADD R53, R53, 0x1, -R2 ;  /* 0x000000013535b824 */ /* 0x000fe200078e0a02 */
[----:B------:R-:W-:Y:S01]  /*25f0*/  ISETP.GE.AND P3, PT, R55, RZ, PT ;  /* 0x000000ff3700720c */ /* 0x000fe20003f66270 */
[----:B------:R-:W-:Y:S01]  /*2600*/  IMAD.MOV R15, RZ, RZ, -R15 ;  /* 0x000000ffff0f7224 */ /* 0x000fe200078e0a0f */
[----:B------:R-:W-:Y:S01]  /*2610*/  IABS R55, R58 ;  /* 0x0000003a00377213 */ /* 0x000fe20000000000 */
[----:B------:R-:W-:Y:S01]  /*2620*/  @!P4 IMAD.MOV R46, RZ, RZ, -R46 ;  /* 0x000000ffff2ec224 */ /* 0x000fe200078e0a2e */
[----:B------:R-:W-:Y:S01]  /*2630*/  @!P5 IADD3 R50, R50, -R2, RZ ;  /* 0x800000023232d210 */ /* 0x000fe20007ffe0ff */
[C---:B------:R-:W-:Y:S01]  /*2640*/  IMAD R54, R2.reuse, R15, R25 ;  /* 0x0000000f02367224 */ /* 0x040fe200078e0219 */
[C---:B------:R-:W-:Y:S01]  /*2650*/  ISETP.GT.U32.AND P5, PT, R2.reuse, R51, PT ;  /* 0x000000330200720c */ /* 0x040fe20003fa4070 */
[C---:B------:R-:W-:Y:S01]  /*2660*/  IMAD R52, R2.reuse, R52, R17 ;  /* 0x0000003402347224 */ /* 0x040fe200078e0211 */
[----:B------:R-:W-:Y:S01]  /*2670*/  ISETP.GT.U32.AND P2, PT, R2, R53, PT ;  /* 0x000000350200720c */ /* 0x000fe20003f44070 */
[----:B------:R-:W-:Y:S01]  /*2680*/  IMAD.HI.U32 R15, R6, R55, RZ ;  /* 0x00000037060f7227 */ /* 0x000fe200078e00ff */
[----:B------:R-:W-:-:S02]  /*2690*/  ISETP.GT.U32.AND P4, PT, R2, R50, PT ;  /* 0x000000320200720c */ /* 0x000fc40003f84070 */
[----:B------:R-:W-:Y:S01]  /*26a0*/  IABS R17, R59 ;  /* 0x0000003b00117213 */ /* 0x000fe20000000000 */
[C---:B------:R-:W-:Y:S02]  /*26b0*/  VIADD R25, R3.reuse, 0x26 ;  /* 0x0000002603197836 */ /* 0x040fe40000000000 */
[C---:B------:R-:W-:Y:S02]  /*26c0*/  VIADD R100, R3.reuse, 0x77 ;  /* 0x0000007703647836 */ /* 0x040fe40000000000 */
[C---:B------:R-:W-:Y:S01]  /*26d0*/  VIADD R102, R3.reuse, 0x78 ;  /* 0x0000007803667836 */ /* 0x040fe20000000000 */
[----:B------:R-:W-:Y:S01]  /*26e0*/  IABS R57, R25 ;  /* 0x0000001900397213 */ /* 0x000fe20000000000 */
[----:B------:R-:W-:Y:S01]  /*26f0*/  VIADD R108, R3, 0x7d ;  /* 0x0000007d036c7836 */ /* 0x000fe20000000000 */
[----:B------:R-:W-:Y:S01]  /*2700*/  @!P5 IADD3 R51, R51, -R2, RZ ;  /* 0x800000023333d210 */ /* 0x000fe20007ffe0ff */
[--C-:B------:R-:W-:Y:S01]  /*2710*/  @!P2 IMAD.IADD R53, R53, 0x1, -R2.reuse ;  /* 0x000000013535a824 */ /* 0x100fe200078e0a02 */
[----:B------:R-:W-:Y:S01]  /*2720*/  ISETP.GT.U32.AND P5, PT, R2, R54, PT ;  /* 0x000000360200720c */ /* 0x000fe20003fa4070 */
[----:B------:R-:W-:Y:S01]  /*2730*/  @!P4 IMAD.IADD R50, R50, 0x1, -R2 ;  /* 0x000000013232c824 */ /* 0x000fe200078e0a02 */
[----:B------:R-:W-:Y:S01]  /*2740*/  ISETP.GT.U32.AND P2, PT, R2, R52, PT ;  /* 0x000000340200720c */ /* 0x000fe20003f44070 */
[----:B------:R-:W-:Y:S01]  /*2750*/  @!P6 IMAD.MOV R53, RZ, RZ, -R53 ;  /* 0x000000ffff35e224 */ /* 0x000fe200078e0a35 */
[----:B------:R-:W-:Y:S01]  /*2760*/  ISETP.GE.AND P4, PT, R16, RZ, PT ;  /* 0x000000ff1000720c */ /* 0x000fe20003f86270 */
[----:B------:R-:W-:Y:S01]  /*2770*/  IMAD.MOV R16, RZ, RZ, -R15 ;  /* 0x000000ffff107224 */ /* 0x000fe200078e0a0f */
[----:B------:R-:W-:Y:S01]  /*2780*/  @!P3 IADD3 R50, -R50, RZ, RZ ;  /* 0x000000ff3232b210 */ /* 0x000fe20007ffe1ff */
[----:B------:R-:W-:Y:S01]  /*2790*/  IMAD.HI.U32 R15, R6, R17, RZ ;  /* 0x00000011060f7227 */ /* 0x000fe200078e00ff */
[----:B------:R-:W-:-:S02]  /*27a0*/  ISETP.GE.AND P3, PT, R59, RZ, PT ;  /* 0x000000ff3b00720c */ /* 0x000fc40003f66270 */
[----:B------:R-:W-:Y:S01]  /*27b0*/  IABS R197, R100 ;  /* 0x0000006400c57213 */ /* 0x000fe20000000000 */
[----:B------:R-:W-:Y:S01]  /*27c0*/  IMAD R55, R2, R16, R55 ;  /* 0x0000001002377224 */ /* 0x000fe200078e0237 */
[----:B------:R-:W-:Y:S01]  /*27d0*/  IABS R185, R108 ;  /* 0x0000006c00b97213 */ /* 0x000fe20000000000 */
[----:B------:R-:W-:Y:S02]  /*27e0*/  @!P5 IMAD.IADD R54, R54, 0x1, -R2 ;  /* 0x000000013636d824 */ /* 0x000fe400078e0a02 */
[----:B------:R-:W-:Y:S01]  /*27f0*/  @!P2 IADD3 R52, R52, -R2, RZ ;  /* 0x800000023434a210 */ /* 0x000fe20007ffe0ff */
[----:B------:R-:W-:Y:S01]  /*2800*/  VIADD R16, R3, 0x27 ;  /* 0x0000002703107836 */ /* 0x000fe20000000000 */
[----:B------:R-:W-:Y:S01]  /*2810*/  ISETP.GE.AND P2, PT, R56, RZ, PT ;  /* 0x000000ff3800720c */ /* 0x000fe20003f46270 */
[----:B------:R-:W-:Y:S01]  /*2820*/  IMAD.MOV R56, RZ, RZ, -R15 ;  /* 0x000000ffff387224 */ /* 0x000fe200078e0a0f */
[----:B------:R-:W-:Y:S01]  /*2830*/  ISETP.GT.U32.AND P5, PT, R2, R54, PT ;  /* 0x000000360200720c */ /* 0x000fe20003fa4070 */
[----:B------:R-:W-:Y:S01]  /*2840*/  IMAD.HI.U32 R15, R6, R57, RZ ;  /* 0x00000039060f7227 */ /* 0x000fe200078e00ff */
[----:B------:R-:W-:-:S02]  /*2850*/  ISETP.GT.U32.AND P1, PT, R2, R52, PT ;  /* 0x000000340200720c */ /* 0x000fc40003f24070 */
[C---:B------:R-:W-:Y:S01]  /*2860*/  ISETP.GT.U32.AND P6, PT, R2.reuse, R55, PT ;  /* 0x000000370200720c */ /* 0x040fe20003fc4070 */
[----:B------:R-:W-:Y:S01]  /*2870*/  IMAD R56, R2, R56, R17 ;  /* 0x0000003802387224 */ /* 0x000fe200078e0211 */
[----:B------:R-:W-:Y:S01]  /*2880*/  IADD3 R15, -R15, RZ, RZ ;  /* 0x000000ff0f0f7210 */ /* 0x000fe20007ffe1ff */
[----:B------:R-:W-:Y:S01]  /*2890*/  @!P0 IMAD.MOV R51, RZ, RZ, -R51 ;  /* 0x000000ffff338224 */ /* 0x000fe200078e0a33 */
[----:B------:R-:W-:Y:S01]  /*28a0*/  IABS R17, R16 ;  /* 0x0000001000117213 */ /* 0x000fe20000000000 */
[----:B------:R-:W-:Y:S01]  /*28b0*/  VIADD R110, R3, 0x7e ;  /* 0x0000007e036e7836 */ /* 0x000fe20000000000 */
[----:B------:R-:W-:Y:S01]  /*28c0*/  ISETP.GE.AND P0, PT, R58, RZ, PT ;  /* 0x000000ff3a00720c */ /* 0x000fe20003f06270 */
[----:B------:R-:W-:Y:S02]  /*28d0*/  IMAD R57, R2, R15, R57 ;  /* 0x0000000f02397224 */ /* 0x000fe400078e0239 */
[----:B------:R-:W-:Y:S01]  /*28e0*/  @!P5 IMAD.IADD R54, R54, 0x1, -R2 ;  /* 0x000000013636d824 */ /* 0x000fe200078e0a02 */
[----:B------:R-:W-:Y:S01]  /*28f0*/  ISETP.GT.U32.AND P5, PT, R2, R56, PT ;  /* 0x000000380200720c */ /* 0x000fe20003fa4070 */
[----:B------:R-:W-:Y:S01]  /*2900*/  IMAD.HI.U32 R15, R6, R17, RZ ;  /* 0x00000011060f7227 */ /* 0x000fe200078e00ff */
[----:B------:R-:W-:-:S03]  /*2910*/  IABS R187, R110 ;  /* 0x0000006e00bb7213 */ /* 0x000fc60000000000 */
[----:B------:R-:W-:Y:S01]  /*2920*/  @!P2 IMAD.MOV R54, RZ, RZ, -R54 ;  /* 0x000000ffff36a224 */ /* 0x000fe200078e0a36 */
[----:B------:R-:W-:Y:S01]  /*2930*/  ISETP.GT.U32.AND P2, PT, R2, R57, PT ;  /* 0x000000390200720c */ /* 0x000fe20003f44070 */
[----:B------:R-:W-:Y:S02]  /*2940*/  IMAD.MOV R15, RZ, RZ, -R15 ;  /* 0x000000ffff0f7224 */ /* 0x000fe400078e0a0f */
[--C-:B------:R-:W-:Y:S01]  /*2950*/  @!P1 IMAD.IADD R52, R52, 0x1, -R2.reuse ;  /* 0x0000000134349824 */ /* 0x100fe200078e0a02 */
[----:B------:R-:W-:Y:S01]  /*2960*/  ISETP.GE.AND P1, PT, R25, RZ, PT ;  /* 0x000000ff1900720c */ /* 0x000fe20003f26270 */
[----:B------:R-:W-:Y:S01]  /*2970*/  IMAD R58, R2, R15, R17 ;  /* 0x0000000f023a7224 */ /* 0x000fe200078e0211 */
[----:B------:R-:W-:Y:S01]  /*2980*/  IABS R17, R60 ;  /* 0x0000003c00117213 */ /* 0x000fe20000000000 */
[--C-:B------:R-:W-:Y:S01]  /*2990*/  @!P6 IMAD.IADD R55, R55, 0x1, -R2.reuse ;  /* 0x000000013737e824 */ /* 0x100fe200078e0a02 */
[----:B------:R-:W-:Y:S01]  /*29a0*/  @!P5 IADD3 R56, R56, -R2, RZ ;  /* 0x800000023838d210 */ /* 0x000fe20007ffe0ff */
[----:B------:R-:W-:Y:S01]  /*29b0*/  VIADD R25, R3, 0x29 ;  /* 0x0000002903197836 */ /* 0x000fe20000000000 */
[----:B------:R-:W-:Y:S01]  /*29c0*/  @!P4 IADD3 R52, -R52, RZ, RZ ;  /* 0x000000ff3434c210 */ /* 0x000fe20007ffe1ff */
[----:B------:R-:W-:Y:S01]  /*29d0*/  IMAD.SHL.U32 R203, R0, 0x10, RZ ;  /* 0x0000001000cb7824 */ /* 0x000fe200078e00ff */
[----:B------:R-:W-:Y:S01]  /*29e0*/  ISETP.GT.U32.AND P5, PT, R2, R56, PT ;  /* 0x000000380200720c */ /* 0x000fe20003fa4070 */
[----:B------:R-:W-:Y:S01]  /*29f0*/  @!P2 IMAD.IADD R57, R57, 0x1, -R2 ;  /* 0x000000013939a824 */ /* 0x000fe200078e0a02 */
[----:B------:R-:W-:Y:S01]  /*2a00*/  ISETP.GE.AND P4, PT, R16, RZ, PT ;  /* 0x000000ff1000720c */ /* 0x000fe20003f86270 */
[----:B------:R-:W-:Y:S01]  /*2a10*/  VIADD R16, R3, 0x28 ;  /* 0x0000002803107836 */ /* 0x000fe20000000000 */
[----:B------:R-:W-:-:S02]  /*2a20*/  ISETP.GT.U32.AND P6, PT, R2, R55, PT ;  /* 0x000000370200720c */ /* 0x000fc40003fc4070 */
[----:B------:R-:W-:Y:S02]  /*2a30*/  ISETP.GT.U32.AND P2, PT, R2, R57, PT ;  /* 0x000000390200720c */ /* 0x000fe40003f44070 */
[----:B------:R-:W-:Y:S02]  /*2a40*/  IABS R61, R16 ;  /* 0x00000010003d7213 */ /* 0x000fe40000000000 */
[----:B------:R-:W-:Y:S02]  /*2a50*/  IABS R59, R25 ;  /* 0x00000019003b7213 */ /* 0x000fe40000000000 */
[----:B------:R-:W-:Y:S01]  /*2a60*/  LOP3.LUT R0, R203, 0x70, RZ, 0xc0, !PT ;  /* 0x00000070cb007812 */ /* 0x000fe200078ec0ff */
[----:B------:R-:W-:Y:S01]  /*2a70*/  IMAD.HI.U32 R15, R6, R61, RZ ;  /* 0x0000003d060f7227 */ /* 0x000fe200078e00ff */
[----:B------:R-:W-:Y:S02]  /*2a80*/  @!P5 IADD3 R56, R56, -R2, RZ ;  /* 0x800000023838d210 */ /* 0x000fe40007ffe0ff */
[----:B------:R-:W-:Y:S01]  /*2a90*/  ISETP.GT.U32.AND P5, PT, R2, R58, PT ;  /* 0x0000003a0200720c */ /* 0x000fe20003fa4070 */
[----:B------:R-:W-:Y:S01]  /*2aa0*/  IMAD.MOV R15, RZ, RZ, -R15 ;  /* 0x000000ffff0f7224 */ /* 0x000fe200078e0a0f */
[----:B------:R-:W-:Y:S01]  /*2ab0*/  @!P6 IADD3 R55, R55, -R2, RZ ;  /* 0x800000023737e210 */ /* 0x000fe20007ffe0ff */
[----:B------:R-:W-:Y:S01]  /*2ac0*/  @!P2 IMAD.IADD R57, R57, 0x1, -R2 ;  /* 0x000000013939a824 */ /* 0x000fe200078e0a02 */
[----:B------:R-:W-:Y:S01]  /*2ad0*/  ISETP.GE.AND P6, PT, R16, RZ, PT ;  /* 0x000000ff1000720c */ /* 0x000fe20003fc6270 */
[----:B------:R-:W-:Y:S01]  /*2ae0*/  IMAD R61, R2, R15, R61 ;  /* 0x0000000f023d7224 */ /* 0x000fe200078e023d */
[----:B------:R-:W-:Y:S01]  /*2af0*/  LEA R0, R231, R0, 0x7 ;  /* 0x00000000e7007211 */ /* 0x000fe200078e38ff */
[----:B------:R-:W-:-:S03]  /*2b00*/  IMAD.HI.U32 R15, R6, R17, RZ ;  /* 0x00000011060f7227 */ /* 0x000fc600078e00ff */
[----:B------:R-:W-:Y:S01]  /*2b10*/  ISETP.GT.U32.AND P2, PT, R2, R61, PT ;  /* 0x0000003d0200720c */ /* 0x000fe20003f44070 */
[----:B------:R-:W-:Y:S02]  /*2b20*/  IMAD.MOV R15, RZ, RZ, -R15 ;  /* 0x000000ffff0f7224 */ /* 0x000fe400078e0a0f */
[----:B------:R-:W-:Y:S01]  /*2b30*/  @!P5 IADD3 R58, R58, -R2, RZ ;  /* 0x800000023a3ad210 */ /* 0x000fe20007ffe0ff */
[----:B------:R-:W-:-:S03]  /*2b40*/  IMAD.HI.U32 R16, R6, R59, RZ ;  /* 0x0000003b06107227 */ /* 0x000fc600078e00ff */
[----:B------:R-:W-:Y:S01]  /*2b50*/  ISETP.GT.U32.AND P5, PT, R2, R58, PT ;  /* 0x0000003a0200720c */ /* 0x000fe20003fa4070 */
[----:B------:R-:W-:Y:S01]  /*2b60*/  @!P3 IMAD.MOV R56, RZ, RZ, -R56 ;  /* 0x000000ffff38b224 */ /* 0x000fe200078e0a38 */
[----:B------:R-:W-:Y:S01]  /*2b70*/  ISETP.GE.AND P3, PT, R60, RZ, PT ;  /* 0x000000ff3c00720c */ /* 0x000fe20003f66270 */
[----:B------:R-:W-:Y:S01]  /*2b80*/  IMAD R60, R2, R15, R17 ;  /* 0x0000000f023c7224 */ /* 0x000fe200078e0211 */
[----:B------:R-:W-:Y:S01]  /*2b90*/  IADD3 R16, -R16, RZ, RZ ;  /* 0x000000ff10107210 */ /* 0x000fe20007ffe1ff */
[----:B------:R-:W-:Y:S01]  /*2ba0*/  @!P1 IMAD.MOV R57, RZ, RZ, -R57 ;  /* 0x000000ffff399224 */ /* 0x000fe200078e0a39 */
[----:B------:R-:W-:Y:S01]  /*2bb0*/  @!P2 IADD3 R61, R61, -R2, RZ ;  /* 0x800000023d3da210 */ /* 0x000fe20007ffe0ff */
[----:B------:R-:W-:-:S03]  /*2bc0*/  IMAD.HI.U32 R17, R6, R65, RZ ;  /* 0x0000004106117227 */ /* 0x000fc600078e00ff */
[C---:B------:R-:W-:Y:S01]  /*2bd0*/  ISETP.GT.U32.AND P2, PT, R2.reuse, R61, PT ;  /* 0x0000003d0200720c */ /* 0x040fe20003f44070 */
[----:B------:R-:W-:Y:S02]  /*2be0*/  IMAD R59, R2, R16, R59 ;  /* 0x00000010023b7224 */ /* 0x000fe400078e023b */
[----:B------:R-:W-:Y:S01]  /*2bf0*/  @!P5 IMAD.IADD R58, R58, 0x1, -R2 ;  /* 0x000000013a3ad824 */ /* 0x000fe200078e0a02 */
[----:B------:R-:W-:Y:S01]  /*2c00*/  ISETP.GT.U32.AND P5, PT, R2, R60, PT ;  /* 0x0000003c0200720c */ /* 0x000fe20003fa4070 */
[----:B------:R-:W-:Y:S01]  /*2c10*/  IMAD.HI.U32 R16, R6, R63, RZ ;  /* 0x0000003f06107227 */ /* 0x000fe200078e00ff */
[----:B------:R-:W-:Y:S02]  /*2c20*/  ISETP.GT.U32.AND P1, PT, R2, R59, PT ;  /* 0x0000003b0200720c */ /* 0x000fe40003f24070 */
[----:B------:R-:W-:Y:S01]  /*2c30*/  @!P4 IADD3 R58, -R58, RZ, RZ ;  /* 0x000000ff3a3ac210 */ /* 0x000fe20007ffe1ff */
[----:B------:R-:W-:Y:S01]  /*2c40*/  IMAD.MOV R16, RZ, RZ, -R16 ;  /* 0x000000ffff107224 */ /* 0x000fe200078e0a10 */
[----:B------:R-:W-:Y:S01]  /*2c50*/  ISETP.GE.AND P4, PT, R62, RZ, PT ;  /* 0x000000ff3e00720c */ /* 0x000fe20003f86270 */
[----:B------:R-:W-:Y:S01]  /*2c60*/  @!P0 IMAD.MOV R55, RZ, RZ, -R55 ;  /* 0x000000ffff378224 */ /* 0x000fe200078e0a37 */
[----:B------:R-:W-:Y:S01]  /*2c70*/  ISETP.GE.AND P0, PT, R25, RZ, PT ;  /* 0x000000ff1900720c */ /* 0x000fe20003f06270 */
[----:B------:R-:W-:Y:S01]  /*2c80*/  IMAD.MOV R17, RZ, RZ, -R17 ;  /* 0x000000ffff117224 */ /* 0x000fe200078e0a11 */
[----:B------:R-:W-:-:S02]  /*2c90*/  @!P2 IADD3 R61, R61, -R2, RZ ;  /* 0x800000023d3da210 */ /* 0x000fc40007ffe0ff */
[----:B------:R-:W-:Y:S01]  /*2ca0*/  IABS R25, R62 ;  /* 0x0000003e00197213 */ /* 0x000fe20000000000 */
[--C-:B------:R-:W-:Y:S01]  /*2cb0*/  @!P5 IMAD.IADD R60, R60, 0x1, -R2.reuse ;  /* 0x000000013c3cd824 */ /* 0x100fe200078e0a02 */
[----:B------:R-:W-:Y:S01]  /*2cc0*/  ISETP.GE.AND P2, PT, R64, RZ, PT ;  /* 0x000000ff4000720c */ /* 0x000fe20003f46270 */
[----:B------:R-:W-:Y:S02]  /*2cd0*/  @!P1 IMAD.IADD R59, R59, 0x1, -R2 ;  /* 0x000000013b3b9824 */ /* 0x000fe400078e0a02 */
[C---:B------:R-:W-:Y:S01]  /*2ce0*/  IMAD R64, R2.reuse, R16, R63 ;  /* 0x0000001002407224 */ /* 0x040fe200078e023f */
[----:B------:R-:W-:Y:S01]  /*2cf0*/  ISETP.GT.U32.AND P5, PT, R2, R60, PT ;  /* 0x0000003c0200720c */ /* 0x000fe20003fa4070 */
[----:B------:R-:W-:Y:S01]  /*2d00*/  IMAD.HI.U32 R15, R6, R25, RZ ;  /* 0x00000019060f7227 */ /* 0x000fe200078e00ff */
[----:B------:R-:W-:-:S03]  /*2d10*/  ISETP.GT.U32.AND P1, PT, R2, R59, PT ;  /* 0x0000003b0200720c */ /* 0x000fc60003f24070 */
[C---:B------:R-:W-:Y:S01]  /*2d20*/  IMAD R63, R2.reuse, R17, R65 ;  /* 0x00000011023f7224 */ /* 0x040fe200078e0241 */
[----:B------:R-:W-:Y:S01]  /*2d30*/  IABS R17, R68 ;  /* 0x0000004400117213 */ /* 0x000fe20000000000 */
[----:B------:R-:W-:Y:S01]  /*2d40*/  @!P6 IMAD.MOV R61, RZ, RZ, -R61 ;  /* 0x000000ffff3de224 */ /* 0x000fe200078e0a3d */
[----:B------:R-:W-:Y:S01]  /*2d50*/  ISETP.GT.U32.AND P6, PT, R2, R64, PT ;  /* 0x000000400200720c */ /* 0x000fe20003fc4070 */
[----:B------:R-:W-:Y:S02]  /*2d60*/  IMAD.MOV R15, RZ, RZ, -R15 ;  /* 0x000000ffff0f7224 */ /* 0x000fe400078e0a0f */
[----:B------:R-:W-:-:S04]  /*2d70*/  IMAD.HI.U32 R16, R6, R17, RZ ;  /* 0x0000001106107227 */ /* 0x000fc800078e00ff */
[--C-:B------:R-:W-:Y:S01]  /*2d80*/  @!P5 IMAD.IADD R60, R60, 0x1, -R2.reuse ;  /* 0x000000013c3cd824 */ /* 0x100fe200078e0a02 */
[C---:B------:R-:W-:Y:S01]  /*2d90*/  ISETP.GT.U32.AND P5, PT, R2.reuse, R63, PT ;  /* 0x0000003f0200720c */ /* 0x040fe20003fa4070 */
[----:B------:R-:W-:Y:S01]  /*2da0*/  IMAD R62, R2, R15, R25 ;  /* 0x0000000f023e7224 */ /* 0x000fe200078e0219 */
[----:B------:R-:W-:Y:S01]  /*2db0*/  @!P1 IADD3 R59, R59, -R2, RZ ;  /* 0x800000023b3b9210 */ /* 0x000fe20007ffe0ff */
[----:B------:R-:W-:Y:S01]  /*2dc0*/  VIADD R15, R3, 0x2e ;  /* 0x0000002e030f7836 */ /* 0x000fe20000000000 */
[----:B------:R-:W-:Y:S01]  /*2dd0*/  IADD3 R16, -R16, RZ, RZ ;  /* 0x000000ff10107210 */ /* 0x000fe20007ffe1ff */
[----:B------:R-:W-:Y:S01]  /*2de0*/  @!P6 IMAD.IADD R64, R64, 0x1, -R2 ;  /* 0x000000014040e824 */ /* 0x000fe200078e0a02 */
[----:B------:R-:W-:Y:S01]  /*2df0*/  ISETP.GT.U32.AND P1, PT, R2, R62, PT ;  /* 0x0000003e0200720c */ /* 0x000fe20003f24070 */
[----:B------:R-:W-:Y:S01]  /*2e00*/  @!P3 IMAD.MOV R60, RZ, RZ, -R60 ;  /* 0x000000ffff3cb224 */ /* 0x000fe200078e0a3c */
[----:B------:R-:W-:Y:S02]  /*2e10*/  IABS R65, R15 ;  /* 0x0000000f00417213 */ /* 0x000fe40000000000 */
[----:B------:R-:W-:-:S02]  /*2e20*/  @!P0 IADD3 R59, -R59, RZ, RZ ;  /* 0x000000ff3b3b8210 */ /* 0x000fc40007ffe1ff */
[----:B------:R-:W-:Y:S01]  /*2e30*/  ISETP.GE.AND P0, PT, R66, RZ, PT ;  /* 0x000000ff4200720c */ /* 0x000fe20003f06270 */
[----:B------:R-:W-:Y:S01]  /*2e40*/  @!P5 IMAD.IADD R63, R63, 0x1, -R2 ;  /* 0x000000013f3fd824 */ /* 0x000fe200078e0a02 */
[C---:B------:R-:W-:Y:S01]  /*2e50*/  ISETP.GT.U32.AND P5, PT, R2.reuse, R64, PT ;  /* 0x000000400200720c */ /* 0x040fe20003fa4070 */
[C---:B------:R-:W-:Y:S01]  /*2e60*/  IMAD R66, R2.reuse, R16, R17 ;  /* 0x0000001002427224 */ /* 0x040fe200078e0211 */
[----:B------:R-:W-:Y:S02]  /*2e70*/  IABS R25, R70 ;  /* 0x0000004600197213 */ /* 0x000fe40000000000 */
[----:B------:R-:W-:Y:S02]  /*2e80*/  ISETP.GT.U32.AND P3, PT, R2, R63, PT ;  /* 0x0000003f0200720c */ /* 0x000fe40003f64070 */
[----:B------:R-:W-:Y:S02]  /*2e90*/  @!P1 IADD3 R62, R62, -R2, RZ ;  /* 0x800000023e3e9210 */ /* 0x000fe40007ffe0ff */
[----:B------:R-:W-:Y:S01]  /*2ea0*/  ISETP.GE.AND P1, PT, R15, RZ, PT ;  /* 0x000000ff0f00720c */ /* 0x000fe20003f26270 */
[----:B------:R-:W-:Y:S01]  /*2eb0*/  IMAD.HI.U32 R15, R6, R65, RZ ;  /* 0x00000041060f7227 */ /* 0x000fe200078e00ff */
[----:B------:R-:W-:-:S02]  /*2ec0*/  ISETP.GT.U32.AND P6, PT, R2, R62, PT ;  /* 0x0000003e0200720c */ /* 0x000fc40003fc4070 */
[----:B------:R-:W-:Y:S01]  /*2ed0*/  IADD3 R17, R3, 0x32, RZ ;  /* 0x0000003203117810 */ /* 0x000fe20007ffe0ff */
[--C-:B------:R-:W-:Y:S01]  /*2ee0*/  @!P5 IMAD.IADD R64, R64, 0x1, -R2.reuse ;  /* 0x000000014040d824 */ /* 0x100fe200078e0a02 */
[----:B------:R-:W-:Y:S02]  /*2ef0*/  ISETP.GT.U32.AND P5, PT, R2, R66, PT ;  /* 0x000000420200720c */ /* 0x000fe40003fa4070 */
[----:B------:R-:W-:Y:S01]  /*2f00*/  IADD3 R15, -R15, RZ, RZ ;  /* 0x000000ff0f0f7210 */ /* 0x000fe20007ffe1ff */
[----:B------:R-:W-:Y:S01]  /*2f10*/  @!P3 IMAD.IADD R63, R63, 0x1, -R2 ;  /* 0x000000013f3fb824 */ /* 0x000fe200078e0a02 */
[----:B------:R-:W-:Y:S02]  /*2f20*/  ISETP.GE.AND P3, PT, R68, RZ, PT ;  /* 0x000000ff4400720c */ /* 0x000fe40003f66270 */
[----:B------:R-:W-:Y:S01]  /*2f30*/  @!P2 IADD3 R64, -R64, RZ, RZ ;  /* 0x000000ff4040a210 */ /* 0x000fe20007ffe1ff */
[----:B------:R-:W-:Y:S01]  /*2f40*/  IMAD R65, R2, R15, R65 ;  /* 0x0000000f02417224 */ /* 0x000fe200078e0241 */
[----:B------:R-:W-:Y:S01]  /*2f50*/  IABS R69, R17 ;  /* 0x0000001100457213 */ /* 0x000fe20000000000 */
[----:B------:R-:W-:-:S04]  /*2f60*/  IMAD.HI.U32 R15, R6, R25, RZ ;  /* 0x00000019060f7227 */ /* 0x000fc800078e00ff */
[----:B------:R-:W-:Y:S01]  /*2f70*/  @!P6 IMAD.IADD R62, R62, 0x1, -R2 ;  /* 0x000000013e3ee824 */ /* 0x000fe200078e0a02 */
[----:B------:R-:W-:Y:S01]  /*2f80*/  ISETP.GT.U32.AND P6, PT, R2, R65, PT ;  /* 0x000000410200720c */ /* 0x000fe20003fc4070 */
[----:B------:R-:W-:Y:S01]  /*2f90*/  IMAD.HI.U32 R16, R6, R69, RZ ;  /* 0x0000004506107227 */ /* 0x000fe200078e00ff */
[----:B------:R-:W-:Y:S02]  /*2fa0*/  @!P5 IADD3 R66, R66, -R2, RZ ;  /* 0x800000024242d210 */ /* 0x000fe40007ffe0ff */
[----:B------:R-:W-:Y:S01]  /*2fb0*/  IADD3 R68, -R15, RZ, RZ ;  /* 0x000000ff0f447210 */ /* 0x000fe20007ffe1ff */
[----:B------:R-:W-:Y:S01]  /*2fc0*/  IMAD.HI.U32 R15, R6, R67, RZ ;  /* 0x00000043060f7227 */ /* 0x000fe200078e00ff */
[----:B------:R-:W-:-:S03]  /*2fd0*/  ISETP.GT.U32.AND P5, PT, R2, R66, PT ;  /* 0x000000420200720c */ /* 0x000fc60003fa4070 */
[C---:B------:R-:W-:Y:S01]  /*2fe0*/  IMAD R68, R2.reuse, R68, R25 ;  /* 0x0000004402447224 */ /* 0x040fe200078e0219 */
[----:B------:R-:W-:Y:S01]  /*2ff0*/  IADD3 R25, R3, 0x33, RZ ;  /* 0x0000003303197810 */ /* 0x000fe20007ffe0ff */
[----:B------:R-:W-:Y:S02]  /*3000*/  IMAD.MOV R15, RZ, RZ, -R15 ;  /* 0x000000ffff0f7224 */ /* 0x000fe400078e0a0f */
[----:B------:R-:W-:Y:S01]  /*3010*/  @!P6 IMAD.IADD R65, R65, 0x1, -R2 ;  /* 0x000000014141e824 */ /* 0x000fe200078e0a02 */
[C---:B------:R-:W-:Y:S01]  /*3020*/  ISETP.GT.U32.AND P2, PT, R2.reuse, R68, PT ;  /* 0x000000440200720c */ /* 0x040fe20003f44070 */
[----:B------:R-:W-:Y:S01]  /*3030*/  IMAD R67, R2, R15, R67 ;  /* 0x0000000f02437224 */ /* 0x000fe200078e0243 */
[----:B------:R-:W-:Y:S01]  /*3040*/  ISETP.GE.AND P6, PT, R70, RZ, PT ;  /* 0x000000ff4600720c */ /* 0x000fe20003fc6270 */
[----:B------:R-:W-:Y:S01]  /*3050*/  @!P4 IMAD.MOV R62, RZ, RZ, -R62 ;  /* 0x000000ffff3ec224 */ /* 0x000fe200078e0a3e */
[----:B------:R-:W-:Y:S01]  /*3060*/  ISETP.GT.U32.AND P4, PT, R2, R65, PT ;  /* 0x000000410200720c */ /* 0x000fe20003f84070 */
[----:B------:R-:W-:Y:S01]  /*3070*/  @!P5 IMAD.IADD R66, R66, 0x1, -R2 ;  /* 0x000000014242d824 */ /* 0x000fe200078e0a02 */
[----:B------:R-:W-:Y:S01]  /*3080*/  ISETP.GT.U32.AND P5, PT, R2, R67, PT ;  /* 0x000000430200720c */ /* 0x000fe20003fa4070 */
[----:B------:R-:W-:-:S02]  /*3090*/  VIADD R70, R3, 0x34 ;  /* 0x0000003403467836 */ /* 0x000fc40000000000 */
[----:B------:R-:W-:Y:S02]  /*30a0*/  IMAD.MOV R16, RZ, RZ, -R16 ;  /* 0x000000ffff107224 */ /* 0x000fe400078e0a10 */
[----:B------:R-:W-:Y:S01]  /*30b0*/  @!P0 IMAD.MOV R63, RZ, RZ, -R63 ;  /* 0x000000ffff3f8224 */ /* 0x000fe200078e0a3f */
[----:B------:R-:W-:Y:S01]  /*30c0*/  IABS R73, R70 ;  /* 0x0000004600497213 */ /* 0x000fe20000000000 */
[--C-:B------:R-:W-:Y:S01]  /*30d0*/  @!P2 IMAD.IADD R68, R68, 0x1, -R2.reuse ;  /* 0x000000014444a824 */ /* 0x100fe200078e0a02 */
[----:B------:R-:W-:Y:S01]  /*30e0*/  ISETP.GE.AND P0, PT, R71, RZ, PT ;  /* 0x000000ff4700720c */ /* 0x000fe20003f06270 */
[C---:B------:R-:W-:Y:S01]  /*30f0*/  IMAD R69, R2.reuse, R16, R69 ;  /* 0x0000001002457224 */ /* 0x040fe200078e0245 */
[----:B------:R-:W-:Y:S01]  /*3100*/  IABS R71, R72 ;  /* 0x0000004800477213 */ /* 0x000fe20000000000 */
[----:B------:R-:W-:Y:S01]  /*3110*/  @!P4 IMAD.IADD R65, R65, 0x1, -R2 ;  /* 0x000000014141c824 */ /* 0x000fe200078e0a02 */
[----:B------:R-:W-:Y:S01]  /*3120*/  ISETP.GT.U32.AND P2, PT, R2, R68, PT ;  /* 0x000000440200720c */ /* 0x000fe20003f44070 */
[----:B------:R-:W-:Y:S01]  /*3130*/  IMAD.HI.U32 R16, R6, R73, RZ ;  /* 0x0000004906107227 */ /* 0x000fe200078e00ff */
[----:B------:R-:W-:-:S02]  /*3140*/  ISETP.GE.AND P4, PT, R17, RZ, PT ;  /* 0x000000ff1100720c */ /* 0x000fc40003f86270 */
[----:B------:R-:W-:Y:S01]  /*3150*/  IABS R17, R25 ;  /* 0x0000001900117213 */ /* 0x000fe20000000000 */
[----:B------:R-:W-:Y:S01]  /*3160*/  @!P1 IMAD.MOV R65, RZ, RZ, -R65 ;  /* 0x000000ffff419224 */ /* 0x000fe200078e0a41 */
[----:B------:R-:W-:Y:S01]  /*3170*/  @!P5 IADD3 R67, R67, -R2, RZ ;  /* 0x800000024343d210 */ /* 0x000fe20007ffe0ff */
[----:B------:R-:W-:Y:S01]  /*3180*/  @!P3 IMAD.MOV R66, RZ, RZ, -R66 ;  /* 0x000000ffff42b224 */ /* 0x000fe200078e0a42 */
[----:B------:R-:W-:Y:S01]  /*3190*/  IADD3 R16, -R16, RZ, RZ ;  /* 0x000000ff10107210 */ /* 0x000fe20007ffe1ff */
[----:B------:R-:W-:Y:S01]  /*31a0*/  IMAD.HI.U32 R15, R6, R17, RZ ;  /* 0x00000011060f7227 */ /* 0x000fe200078e00ff */
[C---:B------:R-:W-:Y:S02]  /*31b0*/  ISETP.GT.U32.AND P5, PT, R2.reuse, R67, PT ;  /* 0x000000430200720c */ /* 0x040fe40003fa4070 */
[----:B------:R-:W-:Y:S01]  /*31c0*/  ISETP.GT.U32.AND P1, PT, R2, R69, PT ;  /* 0x000000450200720c */ /* 0x000fe20003f24070 */
[----:B------:R-:W-:Y:S01]  /*31d0*/  IMAD.MOV R15, RZ, RZ, -R15 ;  /* 0x000000ffff0f7224 */ /* 0x000fe200078e0a0f */
[----:B------:R-:W-:Y:S01]  /*31e0*/  ISETP.GE.AND P3, PT, R25, RZ, PT ;  /* 0x000000ff1900720c */ /* 0x000fe20003f66270 */
[----:B------:R-:W-:Y:S01]  /*31f0*/  @!P2 IMAD.IADD R68, R68, 0x1, -R2 ;  /* 0x000000014444a824 */ /* 0x000fe200078e0a02 */
[----:B------:R-:W-:Y:S01]  /*3200*/  ISETP.GE.AND P2, PT, R70, RZ, PT ;  /* 0x000000ff4600720c */ /* 0x000fe20003f46270 */
[C---:B------:R-:W-:Y:S01]  /*3210*/  IMAD R70, R2.reuse, R15, R17 ;  /* 0x0000000f02467224 */ /* 0x040fe200078e0211 */
[----:B------:R-:W-:Y:S01]  /*3220*/  IABS R25, R80 ;  /* 0x0000005000197213 */ /* 0x000fe20000000000 */
[----:B------:R-:W-:Y:S01]  /*3230*/  IMAD R73, R2, R16, R73 ;  /* 0x0000001002497224 */ /* 0x000fe200078e0249 */
[----:B------:R-:W-:Y:S01]  /*3240*/  @!P6 IADD3 R68, -R68, RZ, RZ ;  /* 0x000000ff4444e210 */ /* 0x000fe20007ffe1ff */
[----:B------:R-:W-:Y:S01]  /*3250*/  IMAD.HI.U32 R15, R6, R71, RZ ;  /* 0x00000047060f7227 */ /* 0x000fe200078e00ff */
[----:B------:R-:W-:-:S02]  /*3260*/  IADD3 R16, R3, 0x36, RZ ;  /* 0x0000003603107810 */ /* 0x000fc40007ffe0ff */
[C---:B------:R-:W-:Y:S01]  /*3270*/  ISETP.GT.U32.AND P6, PT, R2.reuse, R73, PT ;  /* 0x000000490200720c */ /* 0x040fe20003fc4070 */
[--C-:B------:R-:W-:Y:S01]  /*3280*/  @!P5 IMAD.IADD R67, R67, 0x1, -R2.reuse ;  /* 0x000000014343d824 */ /* 0x100fe200078e0a02 */
[C---:B------:R-:W-:Y:S01]  /*3290*/  ISETP.GT.U32.AND P5, PT, R2.reuse, R70, PT ;  /* 0x000000460200720c */ /* 0x040fe20003fa4070 */
[----:B------:R-:W-:Y:S01]  /*32a0*/  @!P1 IMAD.IADD R69, R69, 0x1, -R2 ;  /* 0x0000000145459824 */ /* 0x000fe200078e0a02 */
[----:B------:R-:W-:Y:S01]  /*32b0*/  IABS R17, R16 ;  /* 0x0000001000117213 */ /* 0x000fe20000000000 */
[----:B------:R-:W-:Y:S02]  /*32c0*/  IMAD.MOV R15, RZ, RZ, -R15 ;  /* 0x000000ffff0f7224 */ /* 0x000fe400078e0a0f */
[----:B------:R-:W-:Y:S01]  /*32d0*/  @!P0 IMAD.MOV R67, RZ, RZ, -R67 ;  /* 0x000000ffff438224 */ /* 0x000fe200078e0a43 */
[C---:B------:R-:W-:Y:S01]  /*32e0*/  ISETP.GT.U32.AND P1, PT, R2.reuse, R69, PT ;  /* 0x000000450200720c */ /* 0x040fe20003f24070 */
[----:B------:R-:W-:Y:S01]  /*32f0*/  IMAD R71, R2, R15, R71 ;  /* 0x0000000f02477224 */ /* 0x000fe200078e0247 */
[----:B------:R-:W-:Y:S01]  /*3300*/  ISETP.GE.AND P0, PT, R72, RZ, PT ;  /* 0x000000ff4800720c */ /* 0x000fe20003f06270 */
[----:B------:R-:W-:-:S02]  /*3310*/  IMAD.HI.U32 R15, R6, R17, RZ ;  /* 0x00000011060f7227 */ /* 0x000fc400078e00ff */
[----:B------:R-:W-:Y:S02]  /*3320*/  @!P6 IADD3 R73, R73, -R2, RZ ;  /* 0x800000024949e210 */ /* 0x000fe40007ffe0ff */
[--C-:B------:R-:W-:Y:S02]  /*3330*/  @!P5 IMAD.IADD R70, R70, 0x1, -R2.reuse ;  /* 0x000000014646d824 */ /* 0x100fe400078e0a02 */
[C---:B------:R-:W-:Y:S01]  /*3340*/  ISETP.GT.U32.AND P6, PT, R2.reuse, R73, PT ;  /* 0x000000490200720c */ /* 0x040fe20003fc4070 */
[----:B------:R-:W-:Y:S02]  /*3350*/  IMAD.MOV R15, RZ, RZ, -R15 ;  /* 0x000000ffff0f7224 */ /* 0x000fe400078e0a0f */
[----:B------:R-:W-:Y:S01]  /*3360*/  ISETP.GT.U32.AND P5, PT, R2, R70, PT ;  /* 0x000000460200720c */ /* 0x000fe20003fa4070 */
[----:B------:R-:W-:Y:S01]  /*3370*/  @!P1 IMAD.IADD R69, R69, 0x1, -R2 ;  /* 0x0000000145459824 */ /* 0x000fe200078e0a02 */
[----:B------:R-:W-:Y:S01]  /*3380*/  ISETP.GE.AND P1, PT, R16, RZ, PT ;  /* 0x000000ff1000720c */ /* 0x000fe20003f26270 */
[----:B------:R-:W-:Y:S01]  /*3390*/  IMAD R72, R2, R15, R17 ;  /* 0x0000000f02487224 */ /* 0x000fe200078e0211 */
[----:B------:R-:W-:Y:S01]  /*33a0*/  IABS R17, R82 ;  /* 0x0000005200117213 */ /* 0x000fe20000000000 */
[----:B------:R-:W-:Y:S01]  /*33b0*/  IMAD.HI.U32 R15, R6, R25, RZ ;  /* 0x00000019060f7227 */ /* 0x000fe200078e00ff */
[----:B------:R-:W-:-:S03]  /*33c0*/  @!P4 IADD3 R69, -R69, RZ, RZ ;  /* 0x000000ff4545c210 */ /* 0x000fc60007ffe1ff */
[----:B------:R-:W-:-:S04]  /*33d0*/  IMAD.HI.U32 R16, R6, R75, RZ ;  /* 0x0000004b06107227 */ /* 0x000fc800078e00ff */
[--C-:B------:R-:W-:Y:S01]  /*33e0*/  @!P5 IMAD.IADD R70, R70, 0x1, -R2.reuse ;  /* 0x000000014646d824 */ /* 0x100fe200078e0a02 */
[C---:B------:R-:W-:Y:S01]  /*33f0*/  ISETP.GT.U32.AND P5, PT, R2.reuse, R71, PT ;  /* 0x000000470200720c */ /* 0x040fe20003fa4070 */
[----:B------:R-:W-:Y:S01]  /*3400*/  @!P6 IMAD.IADD R73, R73, 0x1, -R2 ;  /* 0x000000014949e824 */ /* 0x000fe200078e0a02 */
[----:B------:R-:W-:Y:S01]  /*3410*/  ISETP.GT.U32.AND P6, PT, R2, R72, PT ;  /* 0x000000480200720c */ /* 0x000fe20003fc4070 */
[----:B------:R-:W-:Y:S01]  /*3420*/  IMAD.MOV R15, RZ, RZ, -R15 ;  /* 0x000000ffff0f7224 */ /* 0x000fe200078e0a0f */
[----:B------:R-:W-:Y:S01]  /*3430*/  IADD3 R16, -R16, RZ, RZ ;  /* 0x000000ff10107210 */ /* 0x000fe20007ffe1ff */
[----:B------:R-:W-:Y:S01]  /*3440*/  @!P2 IMAD.MOV R73, RZ, RZ, -R73 ;  /* 0x000000ffff49a224 */ /* 0x000fe200078e0a49 */
[----:B------:R-:W-:Y:S01]  /*3450*/  @!P3 IADD3 R70, -R70, RZ, RZ ;  /* 0x000000ff4646b210 */ /* 0x000fe20007ffe1ff */
[C---:B------:R-:W-:Y:S02]  /*3460*/  IMAD R74, R2.reuse, R15, R25 ;  /* 0x0000000f024a7224 */ /* 0x040fe400078e0219 */
[----:B------:R-:W-:-:S02]  /*3470*/  IMAD R75, R2, R16, R75 ;  /* 0x00000010024b7224 */ /* 0x000fc400078e024b */
[----:B------:R-:W-:Y:S02]  /*3480*/  VIADD R25, R3, 0x3b ;  /* 0x0000003b03197836 */ /* 0x000fe40000000000 */
[----:B------:R-:W-:Y:S01]  /*3490*/  @!P5 IADD3 R71, R71, -R2, RZ ;  /* 0x800000024747d210 */ /* 0x000fe20007ffe0ff */
[----:B------:R-:W-:Y:S01]  /*34a0*/  IMAD.HI.U32 R15, R6, R17, RZ ;  /* 0x00000011060f7227 */ /* 0x000fe200078e00ff */
[----:B------:R-:W-:Y:S02]  /*34b0*/  ISETP.GT.U32.AND P5, PT, R2, R74, PT ;  /* 0x0000004a0200720c */ /* 0x000fe40003fa4070 */
[----:B------:R-:W-:Y:S01]  /*34c0*/  IABS R79, R25 ;  /* 0x00000019004f7213 */ /* 0x000fe20000000000 */
[----:B------:R-:W-:Y:S01]  /*34d0*/  @!P6 IMAD.IADD R72, R72, 0x1, -R2 ;  /* 0x000000014848e824 */ /* 0x000fe200078e0a02 */
[C---:B------:R-:W-:Y:S01]  /*34e0*/  ISETP.GT.U32.AND P6, PT, R2.reuse, R75, PT ;  /* 0x0000004b0200720c */ /* 0x040fe20003fc4070 */
[----:B------:R-:W-:Y:S01]  /*34f0*/  IMAD.MOV R15, RZ, RZ, -R15 ;  /* 0x000000ffff0f7224 */ /* 0x000fe200078e0a0f */
[----:B------:R-:W-:Y:S01]  /*3500*/  ISETP.GT.U32.AND P4, PT, R2, R71, PT ;  /* 0x000000470200720c */ /* 0x000fe20003f84070 */
[----:B------:R-:W-:-:S04]  /*3510*/  IMAD.HI.U32 R16, R6, R77, RZ ;  /* 0x0000004d06107227 */ /* 0x000fc800078e00ff */
[----:B------:R-:W-:Y:S01]  /*3520*/  IMAD R76, R2, R15, R17 ;  /* 0x0000000f024c7224 */ /* 0x000fe200078e0211 */
[----:B------:R-:W-:Y:S01]  /*3530*/  IADD3 R16, -R16, RZ, RZ ;  /* 0x000000ff10107210 */ /* 0x000fe20007ffe1ff */
[--C-:B------:R-:W-:Y:S01]  /*3540*/  @!P5 IMAD.IADD R74, R74, 0x1, -R2.reuse ;  /* 0x000000014a4ad824 */ /* 0x100fe200078e0a02 */
[----:B------:R-:W-:Y:S01]  /*3550*/  IABS R17, R86 ;  /* 0x0000005600117213 */ /* 0x000fe20000000000 */
[----:B------:R-:W-:Y:S01]  /*3560*/  IMAD.HI.U32 R15, R6, R79, RZ ;  /* 0x0000004f060f7227 */ /* 0x000fe200078e00ff */
[C---:B------:R-:W-:Y:S02]  /*3570*/  ISETP.GT.U32.AND P2, PT, R2.reuse, R76, PT ;  /* 0x0000004c0200720c */ /* 0x040fe40003f44070 */
[C---:B------:R-:W-:Y:S01]  /*3580*/  ISETP.GT.U32.AND P5, PT, R2.reuse, R72, PT ;  /* 0x000000480200720c */ /* 0x040fe20003fa4070 */
[----:B------:R-:W-:Y:S01]  /*3590*/  @!P6 IMAD.IADD R75, R75, 0x1, -R2 ;  /* 0x000000014b4be824 */ /* 0x000fe200078e0a02 */
[----:B------:R-:W-:Y:S01]  /*35a0*/  ISETP.GT.U32.AND P6, PT, R2, R74, PT ;  /* 0x0000004a0200720c */ /* 0x000fe20003fc4070 */
[----:B------:R-:W-:-:S02]  /*35b0*/  IMAD.MOV R15, RZ, RZ, -R15 ;  /* 0x000000ffff0f7224 */ /* 0x000fc400078e0a0f */
[C---:B------:R-:W-:Y:S01]  /*35c0*/  IMAD R78, R2.reuse, R16, R77 ;  /* 0x00000010024e7224 */ /* 0x040fe200078e024d */
[C---:B------:R-:W-:Y:S01]  /*35d0*/  ISETP.GT.U32.AND P3, PT, R2.reuse, R75, PT ;  /* 0x0000004b0200720c */ /* 0x040fe20003f64070 */
[----:B------:R-:W-:Y:S02]  /*35e0*/  IMAD R79, R2, R15, R79 ;  /* 0x0000000f024f7224 */ /* 0x000fe400078e024f */
[----:B------:R-:W-:Y:S02]  /*35f0*/  VIADD R16, R3, 0x3d ;  /* 0x0000003d03107836 */ /* 0x000fe40000000000 */
[----:B------:R-:W-:Y:S02]  /*3600*/  IMAD.HI.U32 R15, R6, R17, RZ ;  /* 0x00000011060f7227 */ /* 0x000fe400078e00ff */
[----:B------:R-:W-:Y:S02]  /*3610*/  @!P5 IADD3 R72, R72, -R2, RZ ;  /* 0x800000024848d210 */ /* 0x000fe40007ffe0ff */
[--C-:B------:R-:W-:Y:S01]  /*3620*/  @!P6 IMAD.IADD R74, R74, 0x1, -R2.reuse ;  /* 0x000000014a4ae824 */ /* 0x100fe200078e0a02 */
[C---:B------:R-:W-:Y:S01]  /*3630*/  ISETP.GT.U32.AND P6, PT, R2.reuse, R79, PT ;  /* 0x0000004f0200720c */ /* 0x040fe20003fc4070 */
[----:B------:R-:W-:Y:S01]  /*3640*/  IMAD.MOV R15, RZ, RZ, -R15 ;  /* 0x000000ffff0f7224 */ /* 0x000fe200078e0a0f */
[----:B------:R-:W-:Y:S01]  /*3650*/  IABS R77, R16 ;  /* 0x00000010004d7213 */ /* 0x000fe20000000000 */
[----:B------:R-:W-:Y:S01]  /*3660*/  @!P4 IMAD.IADD R71, R71, 0x1, -R2 ;  /* 0x000000014747c824 */ /* 0x000fe200078e0a02 */
[----:B------:R-:W-:Y:S01]  /*3670*/  @!P3 IADD3 R75, R75, -R2, RZ ;  /* 0x800000024b4bb210 */ /* 0x000fe20007ffe0ff */
[----:B------:R-:W-:Y:S01]  /*3680*/  IMAD R84, R2, R15, R17 ;  /* 0x0000000f02547224 */ /* 0x000fe200078e0211 */
[----:B------:R-:W-:Y:S01]  /*3690*/  ISETP.GE.AND P3, PT, R81, RZ, PT ;  /* 0x000000ff5100720c */ /* 0x000fe20003f66270 */
[----:B------:R-:W-:Y:S01]  /*36a0*/  IMAD.HI.U32 R15, R6, R77, RZ ;  /* 0x0000004d060f7227 */ /* 0x000fe200078e00ff */
[----:B------:R-:W-:-:S02]  /*36b0*/  @!P0 IADD3 R71, -R71, RZ, RZ ;  /* 0x000000ff47478210 */ /* 0x000fc40007ffe1ff */
[----:B------:R-:W-:Y:S01]  /*36c0*/  ISETP.GT.U32.AND P4, PT, R2, R78, PT ;  /* 0x0000004e0200720c */ /* 0x000fe20003f84070 */
[--C-:B------:R-:W-:Y:S01]  /*36d0*/  @!P2 IMAD.IADD R76, R76, 0x1, -R2.reuse ;  /* 0x000000014c4ca824 */ /* 0x100fe200078e0a02 */
[----:B------:R-:W-:Y:S01]  /*36e0*/  IADD3 R15, -R15, RZ, RZ ;  /* 0x000000ff0f0f7210 */ /* 0x000fe20007ffe1ff */
[----:B------:R-:W-:Y:S01]  /*36f0*/  @!P6 IMAD.IADD R79, R79, 0x1, -R2 ;  /* 0x000000014f4fe824 */ /* 0x000fe200078e0a02 */
[----:B------:R-:W-:Y:S01]  /*3700*/  ISETP.GE.AND P2, PT, R82, RZ, PT ;  /* 0x000000ff5200720c */ /* 0x000fe20003f46270 */
[C---:B------:R-:W-:Y:S01]  /*3710*/  VIADD R17, R3.reuse, 0x3e ;  /* 0x0000003e03117836 */ /* 0x040fe20000000000 */
[C---:B------:R-:W-:Y:S01]  /*3720*/  ISETP.GT.U32.AND P0, PT, R2.reuse, R76, PT ;  /* 0x0000004c0200720c */ /* 0x040fe20003f04070 */
[C---:B------:R-:W-:Y:S01]  /*3730*/  IMAD R77, R2.reuse, R15, R77 ;  /* 0x0000000f024d7224 */ /* 0x040fe200078e024d */
[C---:B------:R-:W-:Y:S01]  /*3740*/  ISETP.GT.U32.AND P6, PT, R2.reuse, R79, PT ;  /* 0x0000004f0200720c */ /* 0x040fe20003fc4070 */
[----:B------:R-:W-:Y:S01]  /*3750*/  @!P3 IMAD.MOV R75, RZ, RZ, -R75 ;  /* 0x000000ffff4bb224 */ /* 0x000fe200078e0a4b */
[----:B------:R-:W-:Y:S01]  /*3760*/  ISETP.GT.U32.AND P3, PT, R2, R84, PT ;  /* 0x000000540200720c */ /* 0x000fe20003f64070 */
[----:B------:R-:W-:Y:S01]  /*3770*/  @!P1 IMAD.MOV R72, RZ, RZ, -R72 ;  /* 0x000000ffff489224 */ /* 0x000fe200078e0a48 */
[----:B------:R-:W-:Y:S01]  /*3780*/  IABS R85, R17 ;  /* 0x0000001100557213 */ /* 0x000fe20000000000 */
[C---:B------:R-:W-:Y:S01]  /*3790*/  VIADD R82, R3.reuse, 0x41 ;  /* 0x0000004103527836 */ /* 0x040fe20000000000 */
[----:B------:R-:W-:Y:S01]  /*37a0*/  ISETP.GE.AND P5, PT, R80, RZ, PT ;  /* 0x000000ff5000720c */ /* 0x000fe20003fa6270 */
[C---:B------:R-:W-:Y:S01]  /*37b0*/  VIADD R80, R3.reuse, 0x3f ;  /* 0x0000003f03507836 */ /* 0x040fe20000000000 */
[----:B------:R-:W-:Y:S01]  /*37c0*/  @!P4 IADD3 R78, R78, -R2, RZ ;  /* 0x800000024e4ec210 */ /* 0x000fe20007ffe0ff */
[----:B------:R-:W-:Y:S01]  /*37d0*/  IMAD.HI.U32 R15, R6, R85, RZ ;  /* 0x00000055060f7227 */ /* 0x000fe200078e00ff */
[----:B------:R-:W-:-:S02]  /*37e0*/  IADD3 R81, R3, 0x40, RZ ;  /* 0x0000004003517810 */ /* 0x000fc40007ffe0ff */
[C---:B------:R-:W-:Y:S01]  /*37f0*/  ISETP.GT.U32.AND P1, PT, R2.reuse, R78, PT ;  /* 0x0000004e0200720c */ /* 0x040fe20003f24070 */
[--C-:B------:R-:W-:Y:S01]  /*3800*/  @!P6 IMAD.IADD R79, R79, 0x1, -R2.reuse ;  /* 0x000000014f4fe824 */ /* 0x100fe200078e0a02 */
[----:B------:R-:W-:Y:S01]  /*3810*/  ISETP.GT.U32.AND P6, PT, R2, R77, PT ;  /* 0x0000004d0200720c */ /* 0x000fe20003fc4070 */
[--C-:B------:R-:W-:Y:S01]  /*3820*/  @!P3 IMAD.IADD R84, R84, 0x1, -R2.reuse ;  /* 0x000000015454b824 */ /* 0x100fe200078e0a02 */
[----:B------:R-:W-:Y:S01]  /*3830*/  IADD3 R15, -R15, RZ, RZ ;  /* 0x000000ff0f0f7210 */ /* 0x000fe20007ffe1ff */
[----:B------:R-:W-:Y:S01]  /*3840*/  @!P0 IMAD.IADD R76, R76, 0x1, -R2 ;  /* 0x000000014c4c8824 */ /* 0x000fe200078e0a02 */
[----:B------:R-:W-:Y:S01]  /*3850*/  ISETP.GE.AND P0, PT, R86, RZ, PT ;  /* 0x000000ff5600720c */ /* 0x000fe20003f06270 */
[----:B------:R-:W-:Y:S01]  /*3860*/  @!P5 IMAD.MOV R74, RZ, RZ, -R74 ;  /* 0x000000ffff4ad224 */ /* 0x000fe200078e0a4a */
[C---:B------:R-:W-:Y:S01]  /*3870*/  ISETP.GT.U32.AND P3, PT, R2.reuse, R84, PT ;  /* 0x000000540200720c */ /* 0x040fe20003f64070 */
[----:B------:R-:W-:Y:S01]  /*3880*/  @!P2 IMAD.MOV R76, RZ, RZ, -R76 ;  /* 0x000000ffff4ca224 */ /* 0x000fe200078e0a4c */
[----:B------:R-:W-:Y:S01]  /*3890*/  ISETP.GE.AND P2, PT, R17, RZ, PT ;  /* 0x000000ff1100720c */ /* 0x000fe20003f46270 */
[----:B------:R-:W-:Y:S01]  /*38a0*/  IMAD R85, R2, R15, R85 ;  /* 0x0000000f02557224 */ /* 0x000fe200078e0255 */
[----:B------:R-:W-:-:S02]  /*38b0*/  IABS R17, R80 ;  /* 0x0000005000117213 */ /* 0x000fc40000000000 */
[----:B------:R-:W-:Y:S01]  /*38c0*/  ISETP.GE.AND P4, PT, R83, RZ, PT ;  /* 0x000000ff5300720c */ /* 0x000fe20003f86270 */
[----:B------:R-:W-:Y:S01]  /*38d0*/  VIADD R83, R3, 0x42 ;  /* 0x0000004203537836 */ /* 0x000fe20000000000 */
[----:B------:R-:W-:Y:S01]  /*38e0*/  @!P6 IADD3 R77, R77, -R2, RZ ;  /* 0x800000024d4de210 */ /* 0x000fe20007ffe0ff */
[----:B------:R-:W-:Y:S01]  /*38f0*/  IMAD.HI.U32 R15, R6, R17, RZ ;  /* 0x00000011060f7227 */ /* 0x000fe200078e00ff */
[----:B------:R-:W-:Y:S02]  /*3900*/  IABS R89, R81 ;  /* 0x0000005100597213 */ /* 0x000fe40000000000 */
[----:B------:R-:W-:Y:S01]  /*3910*/  ISETP.GT.U32.AND P6, PT, R2, R77, PT ;  /* 0x0000004d0200720c */ /* 0x000fe20003fc4070 */
[----:B------:R-:W-:Y:S01]  /*3920*/  IMAD.MOV R15, RZ, RZ, -R15 ;  /* 0x000000ffff0f7224 */ /* 0x000fe200078e0a0f */
[----:B------:R-:W-:Y:S01]  /*3930*/  ISETP.GE.AND P5, PT, R25, RZ, PT ;  /* 0x000000ff1900720c */ /* 0x000fe20003fa6270 */
[----:B------:R-:W-:Y:S01]  /*3940*/  @!P3 IMAD.IADD R84, R84, 0x1, -R2 ;  /* 0x000000015454b824 */ /* 0x000fe200078e0a02 */
[C---:B------:R-:W-:Y:S01]  /*3950*/  ISETP.GT.U32.AND P3, PT, R2.reuse, R85, PT ;  /* 0x000000550200720c */ /* 0x040fe20003f64070 */
[----:B------:R-:W-:Y:S01]  /*3960*/  IMAD R86, R2, R15, R17 ;  /* 0x0000000f02567224 */ /* 0x000fe200078e0211 */
[----:B------:R-:W-:Y:S01]  /*3970*/  IABS R87, R82 ;  /* 0x0000005200577213 */ /* 0x000fe20000000000 */
[----:B------:R-:W-:Y:S01]  /*3980*/  IMAD.HI.U32 R15, R6, R89, RZ ;  /* 0x00000059060f7227 */ /* 0x000fe200078e00ff */
[----:B------:R-:W-:-:S02]  /*3990*/  IABS R25, R83 ;  /* 0x0000005300197213 */ /* 0x000fc40000000000 */
[----:B------:R-:W-:Y:S01]  /*39a0*/  @!P1 IADD3 R78, R78, -R2, RZ ;  /* 0x800000024e4e9210 */ /* 0x000fe20007ffe0ff */
[----:B------:R-:W-:Y:S01]  /*39b0*/  IMAD.MOV R15, RZ, RZ, -R15 ;  /* 0x000000ffff0f7224 */ /* 0x000fe200078e0a0f */
[----:B------:R-:W-:Y:S01]  /*39c0*/  ISETP.GE.AND P1, PT, R16, RZ, PT ;  /* 0x000000ff1000720c */ /* 0x000fe20003f26270 */
[----:B------:R-:W-:Y:S01]  /*39d0*/  @!P6 IMAD.IADD R77, R77, 0x1, -R2 ;  /* 0x000000014d4de824 */ /* 0x000fe200078e0a02 */
[----:B------:R-:W-:Y:S01]  /*39e0*/  ISETP.GT.U32.AND P6, PT, R2, R86, PT ;  /* 0x000000560200720c */ /* 0x000fe20003fc4070 */
[----:B------:R-:W-:Y:S01]  /*39f0*/  IMAD.HI.U32 R16, R6, R87, RZ ;  /* 0x0000005706107227 */ /* 0x000fe200078e00ff */
[----:B------:R-:W-:-:S03]  /*3a00*/  @!P5 IADD3 R79, -R79, RZ, RZ ;  /* 0x000000ff4f4fd210 */ /* 0x000fc60007ffe1ff */
[----:B------:R-:W-:Y:S01]  /*3a10*/  @!P3 IMAD.IADD R85, R85, 0x1, -R2 ;  /* 0x000000015555b824 */ /* 0x000fe200078e0a02 */
[----:B------:R-:W-:Y:S01]  /*3a20*/  IADD3 R16, -R16, RZ, RZ ;  /* 0x000000ff10107210 */ /* 0x000fe20007ffe1ff */
[----:B------:R-:W-:Y:S01]  /*3a30*/  IMAD.HI.U32 R17, R6, R25, RZ ;  /* 0x0000001906117227 */ /* 0x000fe200078e00ff */
[----:B------:R-:W-:Y:S02]  /*3a40*/  ISETP.GE.AND P3, PT, R80, RZ, PT ;  /* 0x000000ff5000720c */ /* 0x000fe40003f66270 */
[----:B------:R-:W-:Y:S01]  /*3a50*/  IADD3 R80, R3, 0x46, RZ ;  /* 0x0000004603507810 */ /* 0x000fe20007ffe0ff */
[----:B------:R-:W-:Y:S01]  /*3a60*/  @!P4 IMAD.MOV R78, RZ, RZ, -R78 ;  /* 0x000000ffff4ec224 */ /* 0x000fe200078e0a4e */
[C---:B------:R-:W-:Y:S01]  /*3a70*/  ISETP.GT.U32.AND P4, PT, R2.reuse, R85, PT ;  /* 0x000000550200720c */ /* 0x040fe20003f84070 */
[----:B------:R-:W-:Y:S01]  /*3a80*/  IMAD.MOV R17, RZ, RZ, -R17 ;  /* 0x000000ffff117224 */ /* 0x000fe200078e0a11 */
[----:B------:R-:W-:Y:S01]  /*3a90*/  IABS R93, R80 ;  /* 0x00000050005d7213 */ /* 0x000fe20000000000 */
[----:B------:R-:W-:Y:S01]  /*3aa0*/  IMAD R89, R2, R15, R89 ;  /* 0x0000000f02597224 */ /* 0x000fe200078e0259 */
[----:B------:R-:W-:Y:S01]  /*3ab0*/  IABS R15, R92 ;  /* 0x0000005c000f7213 */ /* 0x000fe20000000000 */
[----:B------:R-:W-:-:S02]  /*3ac0*/  @!P6 IMAD.IADD R86, R86, 0x1, -R2 ;  /* 0x000000015656e824 */ /* 0x000fc400078e0a02 */
[C---:B------:R-:W-:Y:S01]  /*3ad0*/  IMAD R88, R2.reuse, R17, R25 ;  /* 0x0000001102587224 */ /* 0x040fe200078e0219 */
[----:B------:R-:W-:Y:S01]  /*3ae0*/  MOV R17, R15 ;  /* 0x0000000f00117202 */ /* 0x000fe20000000f00 */
[C---:B------:R-:W-:Y:S01]  /*3af0*/  IMAD R87, R2.reuse, R16, R87 ;  /* 0x0000001002577224 */ /* 0x040fe200078e0257 */
[C---:B------:R-:W-:Y:S01]  /*3b00*/  ISETP.GT.U32.AND P6, PT, R2.reuse, R86, PT ;  /* 0x000000560200720c */ /* 0x040fe20003fc4070 */
[----:B------:R-:W-:Y:S01]  /*3b10*/  @!P0 IMAD.MOV R84, RZ, RZ, -R84 ;  /* 0x000000ffff548224 */ /* 0x000fe200078e0a54 */
[----:B------:R-:W-:Y:S01]  /*3b20*/  ISETP.GT.U32.AND P5, PT, R2, R89, PT ;  /* 0x000000590200720c */ /* 0x000fe20003fa4070 */
[----:B------:R-:W-:Y:S01]  /*3b30*/  IMAD.HI.U32 R15, R6, R17, RZ ;  /* 0x00000011060f7227 */ /* 0x000fe200078e00ff */
[C---:B------:R-:W-:Y:S02]  /*3b40*/  ISETP.GT.U32.AND P0, PT, R2.reuse, R87, PT ;  /* 0x000000570200720c */ /* 0x040fe40003f04070 */
[----:B------:R-:W-:Y:S01]  /*3b50*/  IADD3 R16, R3, 0x44, RZ ;  /* 0x0000004403107810 */ /* 0x000fe20007ffe0ff */
[--C-:B------:R-:W-:Y:S01]  /*3b60*/  @!P4 IMAD.IADD R85, R85, 0x1, -R2.reuse ;  /* 0x000000015555c824 */ /* 0x100fe200078e0a02 */
[C---:B------:R-:W-:Y:S01]  /*3b70*/  ISETP.GT.U32.AND P4, PT, R2.reuse, R88, PT ;  /* 0x000000580200720c */ /* 0x040fe20003f84070 */
[----:B------:R-:W-:Y:S01]  /*3b80*/  IMAD.MOV R15, RZ, RZ, -R15 ;  /* 0x000000ffff0f7224 */ /* 0x000fe200078e0a0f */
[----:B------:R-:W-:Y:S01]  /*3b90*/  IABS R91, R16 ;  /* 0x00000010005b7213 */ /* 0x000fe20000000000 */
[----:B------:R-:W-:Y:S01]  /*3ba0*/  @!P1 IMAD.MOV R77, RZ, RZ, -R77 ;  /* 0x000000ffff4d9224 */ /* 0x000fe200078e0a4d */
[----:B------:R-:W-:Y:S01]  /*3bb0*/  IADD3 R25, R3, 0x45, RZ ;  /* 0x0000004503197810 */ /* 0x000fe20007ffe0ff */
[----:B------:R-:W-:Y:S01]  /*3bc0*/  IMAD R90, R2, R15, R17 ;  /* 0x0000000f025a7224 */ /* 0x000fe200078e0211 */
[----:B------:R-:W-:Y:S01]  /*3bd0*/  @!P6 IADD3 R86, R86, -R2, RZ ;  /* 0x800000025656e210 */ /* 0x000fe20007ffe0ff */
[----:B------:R-:W-:Y:S01]  /*3be0*/  @!P5 IMAD.IADD R89, R89, 0x1, -R2 ;  /* 0x000000015959d824 */ /* 0x000fe200078e0a02 */
[----:B------:R-:W-:Y:S01]  /*3bf0*/  IABS R17, R25 ;  /* 0x0000001900117213 */ /* 0x000fe20000000000 */
[----:B------:R-:W-:Y:S01]  /*3c00*/  IMAD.HI.U32 R15, R6, R91, RZ ;  /* 0x0000005b060f7227 */ /* 0x000fe200078e00ff */
[----:B------:R-:W-:-:S02]  /*3c10*/  ISETP.GE.AND P1, PT, R81, RZ, PT ;  /* 0x000000ff5100720c */ /* 0x000fc40003f26270 */
[----:B------:R-:W-:Y:S01]  /*3c20*/  ISETP.GE.AND P6, PT, R82, RZ, PT ;  /* 0x000000ff5200720c */ /* 0x000fe20003fc6270 */
[----:B------:R-:W-:Y:S01]  /*3c30*/  @!P0 IMAD.IADD R87, R87, 0x1, -R2 ;  /* 0x0000000157578824 */ /* 0x000fe200078e0a02 */
[----:B------:R-:W-:Y:S01]  /*3c40*/  ISETP.GT.U32.AND P0, PT, R2, R89, PT ;  /* 0x000000590200720c */ /* 0x000fe20003f04070 */
[----:B------:R-:W-:Y:S01]  /*3c50*/  @!P3 IMAD.MOV R86, RZ, RZ, -R86 ;  /* 0x000000ffff56b224 */ /* 0x000fe200078e0a56 */
[----:B------:R-:W-:Y:S01]  /*3c60*/  IADD3 R15, -R15, RZ, RZ ;  /* 0x000000ff0f0f7210 */ /* 0x000fe20007ffe1ff */
[----:B------:R-:W-:Y:S01]  /*3c70*/  @!P4 IMAD.IADD R88, R88, 0x1, -R2 ;  /* 0x000000015858c824 */ /* 0x000fe200078e0a02 */
[C---:B------:R-:W-:Y:S01]  /*3c80*/  ISETP.GT.U32.AND P3, PT, R2.reuse, R90, PT ;  /* 0x0000005a0200720c */ /* 0x040fe20003f64070 */
[----:B------:R-:W-:Y:S01]  /*3c90*/  @!P2 IMAD.MOV R85, RZ, RZ, -R85 ;  /* 0x000000ffff55a224 */ /* 0x000fe200078e0a55 */
[C---:B------:R-:W-:Y:S01]  /*3ca0*/  ISETP.GT.U32.AND P2, PT, R2.reuse, R87, PT ;  /* 0x000000570200720c */ /* 0x040fe20003f44070 */
[C---:B------:R-:W-:Y:S01]  /*3cb0*/  IMAD R91, R2.reuse, R15, R91 ;  /* 0x0000000f025b7224 */ /* 0x040fe200078e025b */
[----:B------:R-:W-:Y:S01]  /*3cc0*/  ISETP.GT.U32.AND P4, PT, R2, R88, PT ;  /* 0x000000580200720c */ /* 0x000fe20003f84070 */
[----:B------:R-:W-:Y:S01]  /*3cd0*/  IMAD.HI.U32 R15, R6, R17, RZ ;  /* 0x00000011060f7227 */ /* 0x000fe200078e00ff */
[----:B------:R-:W-:-:S02]  /*3ce0*/  IADD3 R81, R3, 0x48, RZ ;  /* 0x0000004803517810 */ /* 0x000fc40007ffe0ff */
[----:B------:R-:W-:Y:S01]  /*3cf0*/  ISETP.GE.AND P5, PT, R83, RZ, PT ;  /* 0x000000ff5300720c */ /* 0x000fe20003fa6270 */
[--C-:B------:R-:W-:Y:S01]  /*3d00*/  @!P0 IMAD.IADD R89, R89, 0x1, -R2.reuse ;  /* 0x0000000159598824 */ /* 0x100fe200078e0a02 */
[----:B------:R-:W-:Y:S01]  /*3d10*/  IADD3 R15, -R15, RZ, RZ ;  /* 0x000000ff0f0f7210 */ /* 0x000fe20007ffe1ff */
[----:B------:R-:W-:Y:S01]  /*3d20*/  VIADD R82, R3, 0x65 ;  /* 0x0000006503527836 */ /* 0x000fe20000000000 */
[----:B------:R-:W-:Y:S01]  /*3d30*/  ISETP.GE.AND P0, PT, R92, RZ, PT ;  /* 0x000000ff5c00720c */ /* 0x000fe20003f06270 */
[----:B------:R-:W-:Y:S01]  /*3d40*/  @!P3 IMAD.IADD R90, R90, 0x1, -R2 ;  /* 0x000000015a5ab824 */ /* 0x000fe200078e0a02 */
[----:B------:R-:W-:Y:S01]  /*3d50*/  ISETP.GE.AND P3, PT, R25, RZ, PT ;  /* 0x000000ff1900720c */ /* 0x000fe20003f66270 */
[----:B------:R-:W-:Y:S01]  /*3d60*/  IMAD R92, R2, R15, R17 ;  /* 0x0000000f025c7224 */ /* 0x000fe200078e0211 */
[----:B------:R-:W-:Y:S01]  /*3d70*/  IABS R97, R81 ;  /* 0x0000005100617213 */ /* 0x000fe20000000000 */
[----:B------:R-:W-:Y:S01]  /*3d80*/  IMAD.HI.U32 R15, R6, R93, RZ ;  /* 0x0000005d060f7227 */ /* 0x000fe200078e00ff */
[----:B------:R-:W-:-:S03]  /*3d90*/  IABS R153, R82 ;  /* 0x0000005200997213 */ /* 0x000fc60000000000 */
[----:B------:R-:W-:Y:S01]  /*3da0*/  @!P1 IMAD.MOV R89, RZ, RZ, -R89 ;  /* 0x000000ffff599224 */ /* 0x000fe200078e0a59 */
[----:B------:R-:W-:Y:S01]  /*3db0*/  ISETP.GT.U32.AND P1, PT, R2, R90, PT ;  /* 0x0000005a0200720c */ /* 0x000fe20003f24070 */
[--C-:B------:R-:W-:Y:S01]  /*3dc0*/  @!P4 IMAD.IADD R88, R88, 0x1, -R2.reuse ;  /* 0x000000015858c824 */ /* 0x100fe200078e0a02 */
[----:B------:R-:W-:Y:S01]  /*3dd0*/  ISETP.GT.U32.AND P4, PT, R2, R91, PT ;  /* 0x0000005b0200720c */ /* 0x000fe20003f84070 */
[----:B------:R-:W-:Y:S01]  /*3de0*/  @!P2 IMAD.IADD R87, R87, 0x1, -R2 ;  /* 0x000000015757a824 */ /* 0x000fe200078e0a02 */
[----:B------:R-:W-:Y:S01]  /*3df0*/  IADD3 R15, -R15, RZ, RZ ;  /* 0x000000ff0f0f7210 */ /* 0x000fe20007ffe1ff */
[----:B------:R-:W-:Y:S01]  /*3e00*/  VIADD R25, R3, 0x47 ;  /* 0x0000004703197836 */ /* 0x000fe20000000000 */
[----:B------:R-:W-:Y:S01]  /*3e10*/  ISETP.GE.AND P2, PT, R16, RZ, PT ;  /* 0x000000ff1000720c */ /* 0x000fe20003f46270 */
[----:B------:R-:W-:Y:S01]  /*3e20*/  @!P6 IMAD.MOV R87, RZ, RZ, -R87 ;  /* 0x000000ffff57e224 */ /* 0x000fe200078e0a57 */
[C---:B------:R-:W-:Y:S01]  /*3e30*/  ISETP.GT.U32.AND P6, PT, R2.reuse, R92, PT ;  /* 0x0000005c0200720c */ /* 0x040fe20003fc4070 */
[----:B------:R-:W-:Y:S01]  /*3e40*/  IMAD R93, R2, R15, R93 ;  /* 0x0000000f025d7224 */ /* 0x000fe200078e025d */
[----:B------:R-:W-:Y:S01]  /*3e50*/  IABS R17, R25 ;  /* 0x0000001900117213 */ /* 0x000fe20000000000 */
[----:B------:R-:W-:-:S02]  /*3e60*/  IMAD.HI.U32 R16, R6, R97, RZ ;  /* 0x0000006106107227 */ /* 0x000fc400078e00ff */
[----:B------:R-:W-:Y:S02]  /*3e70*/  @!P1 IADD3 R90, R90, -R2, RZ ;  /* 0x800000025a5a9210 */ /* 0x000fe40007ffe0ff */
[----:B------:R-:W-:Y:S01]  /*3e80*/  ISETP.GT.U32.AND P1, PT, R2, R93, PT ;  /* 0x0000005d0200720c */ /* 0x000fe20003f24070 */
[----:B------:R-:W-:Y:S01]  /*3e90*/  @!P4 IMAD.IADD R91, R91, 0x1, -R2 ;  /* 0x000000015b5bc824 */ /* 0x000fe200078e0a02 */
[----:B------:R-:W-:Y:S01]  /*3ea0*/  IADD3 R16, -R16, RZ, RZ ;  /* 0x000000ff10107210 */ /* 0x000fe20007ffe1ff */
[----:B------:R-:W-:-:S03]  /*3eb0*/  IMAD.HI.U32 R15, R6, R17, RZ ;  /* 0x00000011060f7227 */ /* 0x000fc600078e00ff */
[----:B------:R-:W-:Y:S01]  /*3ec0*/  ISETP.GT.U32.AND P4, PT, R2, R91, PT ;  /* 0x0000005b0200720c */ /* 0x000fe20003f84070 */
[--C-:B------:R-:W-:Y:S01]  /*3ed0*/  @!P6 IMAD.IADD R92, R92, 0x1, -R2.reuse ;  /* 0x000000015c5ce824 */ /* 0x100fe200078e0a02 */
[----:B------:R-:W-:Y:S01]  /*3ee0*/  ISETP.GE.AND P6, PT, R81, RZ, PT ;  /* 0x000000ff5100720c */ /* 0x000fe20003fc6270 */
[----:B------:R-:W-:Y:S02]  /*3ef0*/  IMAD.MOV R15, RZ, RZ, -R15 ;  /* 0x000000ffff0f7224 */ /* 0x000fe400078e0a0f */
[C---:B------:R-:W-:Y:S02]  /*3f00*/  IMAD R97, R2.reuse, R16, R97 ;  /* 0x0000001002617224 */ /* 0x040fe400078e0261 */
[----:B------:R-:W-:Y:S01]  /*3f10*/  @!P1 IMAD.IADD R93, R93, 0x1, -R2 ;  /* 0x000000015d5d9824 */ /* 0x000fe200078e0a02 */
[C---:B------:R-:W-:Y:S01]  /*3f20*/  ISETP.GT.U32.AND P1, PT, R2.reuse, R92, PT ;  /* 0x0000005c0200720c */ /* 0x040fe20003f24070 */
[----:B------:R-:W-:Y:S02]  /*3f30*/  IMAD R94, R2, R15, R17 ;  /* 0x0000000f025e7224 */ /* 0x000fe400078e0211 */
[----:B------:R-:W-:-:S02]  /*3f40*/  VIADD R17, R3, 0x49 ;  /* 0x0000004903117836 */ /* 0x000fc40000000000 */
[----:B------:R-:W-:Y:S01]  /*3f50*/  @!P4 IMAD.IADD R91, R91, 0x1, -R2 ;  /* 0x000000015b5bc824 */ /* 0x000fe200078e0a02 */
[----:B------:R-:W-:Y:S01]  /*3f60*/  ISETP.GE.AND P4, PT, R25, RZ, PT ;  /* 0x000000ff1900720c */ /* 0x000fe20003f86270 */
[----:B------:R-:W-:Y:S01]  /*3f70*/  @!P0 IMAD.MOV R90, RZ, RZ, -R90 ;  /* 0x000000ffff5a8224 */ /* 0x000fe200078e0a5a */
[----:B------:R-:W-:Y:S01]  /*3f80*/  IABS R95, R17 ;  /* 0x00000011005f7213 */ /* 0x000fe20000000000 */
[----:B------:R-:W-:Y:S01]  /*3f90*/  @!P2 IMAD.MOV R91, RZ, RZ, -R91 ;  /* 0x000000ffff5ba224 */ /* 0x000fe200078e0a5b */
[----:B------:R-:W-:Y:S01]  /*3fa0*/  ISETP.GT.U32.AND P2, PT, R2, R94, PT ;  /* 0x0000005e0200720c */ /* 0x000fe20003f44070 */
[C---:B------:R-:W-:Y:S01]  /*3fb0*/  VIADD R81, R3.reuse, 0x4c ;  /* 0x0000004c03517836 */ /* 0x040fe20000000000 */
[----:B------:R-:W-:Y:S01]  /*3fc0*/  IADD3 R25, R3, 0x4a, RZ ;  /* 0x0000004a03197810 */ /* 0x000fe20007ffe0ff */
[----:B------:R-:W-:Y:S01]  /*3fd0*/  @!P1 IMAD.IADD R92, R92, 0x1, -R2 ;  /* 0x000000015c5c9824 */ /* 0x000fe200078e0a02 */
[----:B------:R-:W-:Y:S01]  /*3fe0*/  ISETP.GT.U32.AND P1, PT, R2, R97, PT ;  /* 0x000000610200720c */ /* 0x000fe20003f24070 */
[----:B------:R-:W-:Y:S01]  /*3ff0*/  IMAD.HI.U32 R15, R6, R95, RZ ;  /* 0x0000005f060f7227 */ /* 0x000fe200078e00ff */
[----:B------:R-:W-:-:S02]  /*4000*/  ISETP.GT.U32.AND P0, PT, R2, R93, PT ;  /* 0x0000005d0200720c */ /* 0x000fc40003f04070 */
[----:B------:R-:W-:Y:S01]  /*4010*/  IABS R99, R25 ;  /* 0x0000001900637213 */ /* 0x000fe20000000000 */
[----:B------:R-:W-:Y:S01]  /*4020*/  @!P3 IMAD.MOV R92, RZ, RZ, -R92 ;  /* 0x000000ffff5cb224 */ /* 0x000fe200078e0a5c */
[----:B------:R-:W-:Y:S01]  /*4030*/  IADD3 R15, -R15, RZ, RZ ;  /* 0x000000ff0f0f7210 */ /* 0x000fe20007ffe1ff */
[----:B------:R-:W-:Y:S01]  /*4040*/  @!P5 IMAD.MOV R88, RZ, RZ, -R88 ;  /* 0x000000ffff58d224 */ /* 0x000fe200078e0a58 */
[----:B------:R-:W-:Y:S01]  /*4050*/  IABS R103, R81 ;  /* 0x0000005100677213 */ /* 0x000fe20000000000 */
[----:B------:R-:W-:Y:S01]  /*4060*/  VIADD R83, R3, 0x66 ;  /* 0x0000006603537836 */ /* 0x000fe20000000000 */
[----:B------:R-:W-:Y:S01]  /*4070*/  @!P2 IADD3 R94, R94, -R2, RZ ;  /* 0x800000025e5ea210 */ /* 0x000fe20007ffe0ff */
[----:B------:R-:W-:Y:S01]  /*4080*/  IMAD R95, R2, R15, R95 ;  /* 0x0000000f025f7224 */ /* 0x000fe200078e025f */
[----:B------:R-:W-:Y:S01]  /*4090*/  ISETP.GE.AND P5, PT, R80, RZ, PT ;  /* 0x000000ff5000720c */ /* 0x000fe20003fa6270 */
[----:B------:R-:W-:Y:S01]  /*40a0*/  IMAD.HI.U32 R15, R6, R99, RZ ;  /* 0x00000063060f7227 */ /* 0x000fe200078e00ff */
[----:B------:R-:W-:-:S02]  /*40b0*/  ISETP.GT.U32.AND P3, PT, R2, R94, PT ;  /* 0x0000005e0200720c */ /* 0x000fc40003f64070 */
[----:B------:R-:W-:Y:S01]  /*40c0*/  IADD3 R80, R3, 0x4b, RZ ;  /* 0x0000004b03507810 */ /* 0x000fe20007ffe0ff */
[--C-:B------:R-:W-:Y:S01]  /*40d0*/  @!P1 IMAD.IADD R97, R97, 0x1, -R2.reuse ;  /* 0x0000000161619824 */ /* 0x100fe200078e0a02 */
[----:B------:R-:W-:Y:S01]  /*40e0*/  IADD3 R15, -R15, RZ, RZ ;  /* 0x000000ff0f0f7210 */ /* 0x000fe20007ffe1ff */
[----:B------:R-:W-:Y:S01]  /*40f0*/  @!P0 IMAD.IADD R93, R93, 0x1, -R2 ;  /* 0x000000015d5d8824 */ /* 0x000fe200078e0a02 */
[----:B------:R-:W-:Y:S01]  /*4100*/  ISETP.GE.AND P0, PT, R17, RZ, PT ;  /* 0x000000ff1100720c */ /* 0x000fe20003f06270 */
[----:B------:R-:W-:Y:S01]  /*4110*/  IMAD.HI.U32 R17, R6, R103, RZ ;  /* 0x0000006706117227 */ /* 0x000fe200078e00ff */
[C---:B------:R-:W-:Y:S02]  /*4120*/  ISETP.GT.U32.AND P1, PT, R2.reuse, R97, PT ;  /* 0x000000610200720c */ /* 0x040fe40003f24070 */
[----:B------:R-:W-:Y:S01]  /*4130*/  IABS R101, R80 ;  /* 0x0000005000657213 */ /* 0x000fe20000000000 */
[C---:B------:R-:W-:Y:S01]  /*4140*/  IMAD R99, R2.reuse, R15, R99 ;  /* 0x0000000f02637224 */ /* 0x040fe200078e0263 */
[----:B------:R-:W-:Y:S01]  /*4150*/  ISETP.GT.U32.AND P2, PT, R2, R95, PT ;  /* 0x0000005f0200720c */ /* 0x000fe20003f44070 */
[----:B------:R-:W-:Y:S01]  /*4160*/  @!P5 IMAD.MOV R93, RZ, RZ, -R93 ;  /* 0x000000ffff5dd224 */ /* 0x000fe200078e0a5d */
[----:B------:R-:W-:Y:S01]  /*4170*/  IADD3 R17, -R17, RZ, RZ ;  /* 0x000000ff11117210 */ /* 0x000fe20007ffe1ff */
[----:B------:R-:W-:Y:S01]  /*4180*/  IMAD.HI.U32 R16, R6, R101, RZ ;  /* 0x0000006506107227 */ /* 0x000fe200078e00ff */
[----:B------:R-:W-:-:S02]  /*4190*/  @!P3 IADD3 R94, R94, -R2, RZ ;  /* 0x800000025e5eb210 */ /* 0x000fc40007ffe0ff */
[C---:B------:R-:W-:Y:S01]  /*41a0*/  ISETP.GT.U32.AND P3, PT, R2.reuse, R99, PT ;  /* 0x000000630200720c */ /* 0x040fe20003f64070 */
[----:B------:R-:W-:Y:S01]  /*41b0*/  IMAD.MOV R16, RZ, RZ, -R16 ;  /* 0x000000ffff107224 */ /* 0x000fe200078e0a10 */
[----:B------:R-:W-:Y:S01]  /*41c0*/  ISETP.GE.AND P5, PT, R25, RZ, PT ;  /* 0x000000ff1900720c */ /* 0x000fe20003fa6270 */
[--C-:B------:R-:W-:Y:S01]  /*41d0*/  @!P1 IMAD.IADD R97, R97, 0x1, -R2.reuse ;  /* 0x0000000161619824 */ /* 0x100fe200078e0a02 */
[----:B------:R-:W-:Y:S01]  /*41e0*/  IABS R155, R83 ;  /* 0x00000053009b7213 */ /* 0x000fe20000000000 */
[C---:B------:R-:W-:Y:S02]  /*41f0*/  IMAD R103, R2.reuse, R17, R103 ;  /* 0x0000001102677224 */ /* 0x040fe400078e0267 */
[C---:B------:R-:W-:Y:S01]  /*4200*/  IMAD R101, R2.reuse, R16, R101 ;  /* 0x0000001002657224 */ /* 0x040fe200078e0265 */
[----:B------:R-:W-:Y:S01]  /*4210*/  @!P6 IADD3 R97, -R97, RZ, RZ ;  /* 0x000000ff6161e210 */ /* 0x000fe20007ffe1ff */
[----:B------:R-:W-:Y:S01]  /*4220*/  VIADD R16, R3, 0x4d ;  /* 0x0000004d03107836 */ /* 0x000fe20000000000 */
[C---:B------:R-:W-:Y:S01]  /*4230*/  ISETP.GT.U32.AND P6, PT, R2.reuse, R103, PT ;  /* 0x000000670200720c */ /* 0x040fe20003fc4070 */
[----:B------:R-:W-:Y:S01]  /*4240*/  @!P2 IMAD.IADD R95, R95, 0x1, -R2 ;  /* 0x000000015f5fa824 */ /* 0x000fe200078e0a02 */
[C---:B------:R-:W-:Y:S01]  /*4250*/  ISETP.GT.U32.AND P1, PT, R2.reuse, R101, PT ;  /* 0x000000650200720c */ /* 0x040fe20003f24070 */
[----:B------:R-:W-:Y:S01]  /*4260*/  VIADD R17, R3, 0x4e ;  /* 0x0000004e03117836 */ /* 0x000fe20000000000 */
[----:B------:R-:W-:Y:S01]  /*4270*/  @!P3 IADD3 R99, R99, -R2, RZ ;  /* 0x800000026363b210 */ /* 0x000fe20007ffe0ff */
[----:B------:R-:W-:Y:S01]  /*4280*/  VIADD R25, R3, 0x4f ;  /* 0x0000004f03197836 */ /* 0x000fe20000000000 */
[----:B------:R-:W-:Y:S01]  /*4290*/  IABS R105, R16 ;  /* 0x0000001000697213 */ /* 0x000fe20000000000 */
[----:B------:R-:W-:Y:S01]  /*42a0*/  @!P4 IMAD.MOV R94, RZ, RZ, -R94 ;  /* 0x000000ffff5ec224 */ /* 0x000fe200078e0a5e */
[----:B------:R-:W-:-:S02]  /*42b0*/  ISETP.GT.U32.AND P2, PT, R2, R95, PT ;  /* 0x0000005f0200720c */ /* 0x000fc40003f44070 */
[----:B------:R-:W-:Y:S01]  /*42c0*/  ISETP.GT.U32.AND P3, PT, R2, R99, PT ;  /* 0x000000630200720c */ /* 0x000fe20003f64070 */
[----:B------:R-:W-:Y:S01]  /*42d0*/  IMAD.HI.U32 R15, R6, R105, RZ ;  /* 0x00000069060f7227 */ /* 0x000fe200078e00ff */
[----:B------:R-:W-:Y:S02]  /*42e0*/  IABS R107, R17 ;  /* 0x00000011006b7213 */ /* 0x000fe40000000000 */
[----:B------:R-:W-:Y:S01]  /*42f0*/  IABS R109, R25 ;  /* 0x00000019006d7213 */ /* 0x000fe20000000000 */
[----:B------:R-:W-:Y:S01]  /*4300*/  @!P6 IMAD.IADD R103, R103, 0x1, -R2 ;  /* 0x000000016767e824 */ /* 0x000fe200078e0a02 */
[-C--:B------:R-:W-:Y:S01]  /*4310*/  @!P1 IADD3 R101, R101, -R2.reuse, RZ ;  /* 0x8000000265659210 */ /* 0x080fe20007ffe0ff */
[----:B------:R-:W-:Y:S01]  /*4320*/  IMAD.MOV R15, RZ, RZ, -R15 ;  /* 0x000000ffff0f7224 */ /* 0x000fe200078e0a0f */
[----:B------:R-:W-:Y:S01]  /*4330*/  ISETP.GE.AND P4, PT, R80, RZ, PT ;  /* 0x000000ff5000720c */ /* 0x000fe20003f86270 */
[----:B------:R-:W-:Y:S01]  /*4340*/  VIADD R80, R3, 0x50 ;  /* 0x0000005003507836 */ /* 0x000fe20000000000 */
[C---:B------:R-:W-:Y:S01]  /*4350*/  ISETP.GT.U32.AND P6, PT, R2.reuse, R103, PT ;  /* 0x000000670200720c */ /* 0x040fe20003fc4070 */
[C---:B------:R-:W-:Y:S01]  /*4360*/  IMAD R105, R2.reuse, R15, R105 ;  /* 0x0000000f02697224 */ /* 0x040fe200078e0269 */
[----:B------:R-:W-:Y:S01]  /*4370*/  ISETP.GT.U32.AND P1, PT, R2, R101, PT ;  /* 0x000000650200720c */ /* 0x000fe20003f24070 */
[----:B------:R-:W-:Y:S01]  /*4380*/  IMAD.HI.U32 R15, R6, R107, RZ ;  /* 0x0000006b060f7227 */ /* 0x000fe200078e00ff */
[----:B------:R-:W-:-:S02]  /*4390*/  @!P3 IADD3 R99, R99, -R2, RZ ;  /* 0x800000026363b210 */ /* 0x000fc40007ffe0ff */
[----:B------:R-:W-:Y:S01]  /*43a0*/  ISETP.GE.AND P3, PT, R16, RZ, PT ;  /* 0x000000ff1000720c */ /* 0x000fe20003f66270 */
[--C-:B------:R-:W-:Y:S01]  /*43b0*/  @!P2 IMAD.IADD R95, R95, 0x1, -R2.reuse ;  /* 0x000000015f5fa824 */ /* 0x100fe200078e0a02 */
[----:B------:R-:W-:Y:S01]  /*43c0*/  ISETP.GE.AND P2, PT, R81, RZ, PT ;  /* 0x000000ff5100720c */ /* 0x000fe20003f46270 */
[----:B------:R-:W-:Y:S01]  /*43d0*/  IMAD.MOV R16, RZ, RZ, -R15 ;  /* 0x000000ffff107224 */ /* 0x000fe200078e0a0f */
[----:B------:R-:W-:Y:S01]  /*43e0*/  IABS R111, R80 ;  /* 0x00000050006f7213 */ /* 0x000fe20000000000 */
[----:B------:R-:W-:Y:S01]  /*43f0*/  @!P0 IMAD.MOV R95, RZ, RZ, -R95 ;  /* 0x000000ffff5f8224 */ /* 0x000fe200078e0a5f */
[----:B------:R-:W-:Y:S01]  /*4400*/  ISETP.GT.U32.AND P0, PT, R2, R105, PT ;  /* 0x000000690200720c */ /* 0x000fe20003f04070 */
[----:B------:R-:W-:Y:S02]  /*4410*/  IMAD.HI.U32 R15, R6, R109, RZ ;  /* 0x0000006d060f7227 */ /* 0x000fe400078e00ff */
[----:B------:R-:W-:Y:S02]  /*4420*/  @!P1 IADD3 R101, R101, -R2, RZ ;  /* 0x8000000265659210 */ /* 0x000fe40007ffe0ff */
[----:B------:R-:W-:Y:S01]  /*4430*/  IMAD.MOV R15, RZ, RZ, -R15 ;  /* 0x000000ffff0f7224 */ /* 0x000fe200078e0a0f */
[----:B------:R-:W-:Y:S01]  /*4440*/  ISETP.GE.AND P1, PT, R17, RZ, PT ;  /* 0x000000ff1100720c */ /* 0x000fe20003f26270 */
[----:B------:R-:W-:Y:S01]  /*4450*/  @!P6 IMAD.IADD R103, R103, 0x1, -R2 ;  /* 0x000000016767e824 */ /* 0x000fe200078e0a02 */
[----:B------:R-:W-:Y:S01]  /*4460*/  IADD3 R17, R3, 0x52, RZ ;  /* 0x0000005203117810 */ /* 0x000fe20007ffe0ff */
[----:B------:R-:W-:-:S02]  /*4470*/  IMAD R109, R2, R15, R109 ;  /* 0x0000000f026d7224 */ /* 0x000fc400078e026d */
[C---:B------:R-:W-:Y:S01]  /*4480*/  IMAD R107, R2.reuse, R16, R107 ;  /* 0x00000010026b7224 */ /* 0x040fe200078e026b */
[----:B------:R-:W-:Y:S01]  /*4490*/  @!P2 IADD3 R103, -R103, RZ, RZ ;  /* 0x000000ff6767a210 */ /* 0x000fe20007ffe1ff */
[----:B------:R-:W-:Y:S01]  /*44a0*/  VIADD R16, R3, 0x51 ;  /* 0x0000005103107836 */ /* 0x000fe20000000000 */
[----:B------:R-:W-:Y:S01]  /*44b0*/  ISETP.GT.U32.AND P2, PT, R2, R109, PT ;  /* 0x0000006d0200720c */ /* 0x000fe20003f44070 */
[----:B------:R-:W-:Y:S01]  /*44c0*/  IMAD.HI.U32 R15, R6, R111, RZ ;  /* 0x0000006f060f7227 */ /* 0x000fe200078e00ff */
[----:B------:R-:W-:Y:S02]  /*44d0*/  @!P0 IADD3 R105, R105, -R2, RZ ;  /* 0x8000000269698210 */ /* 0x000fe40007ffe0ff */
[----:B------:R-:W-:Y:S01]  /*44e0*/  IABS R113, R16 ;  /* 0x0000001000717213 */ /* 0x000fe20000000000 */
[----:B------:R-:W-:Y:S01]  /*44f0*/  IMAD.MOV R15, RZ, RZ, -R15 ;  /* 0x000000ffff0f7224 */ /* 0x000fe200078e0a0f */
[C---:B------:R-:W-:Y:S01]  /*4500*/  ISETP.GT.U32.AND P0, PT, R2.reuse, R105, PT ;  /* 0x000000690200720c */ /* 0x040fe20003f04070 */
[----:B------:R-:W-:Y:S01]  /*4510*/  @!P5 IMAD.MOV R99, RZ, RZ, -R99 ;  /* 0x000000ffff63d224 */ /* 0x000fe200078e0a63 */
[C---:B------:R-:W-:Y:S01]  /*4520*/  ISETP.GT.U32.AND P6, PT, R2.reuse, R107, PT ;  /* 0x0000006b0200720c */ /* 0x040fe20003fc4070 */
[----:B------:R-:W-:Y:S01]  /*4530*/  IMAD R111, R2, R15, R111 ;  /* 0x0000000f026f7224 */ /* 0x000fe200078e026f */
[----:B------:R-:W-:Y:S01]  /*4540*/  IABS R115, R17 ;  /* 0x0000001100737213 */ /* 0x000fe20000000000 */
[----:B------:R-:W-:Y:S01]  /*4550*/  IMAD.HI.U32 R15, R6, R113, RZ ;  /* 0x00000071060f7227 */ /* 0x000fe200078e00ff */
[----:B------:R-:W-:-:S02]  /*4560*/  ISETP.GE.AND P5, PT, R25, RZ, PT ;  /* 0x000000ff1900720c */ /* 0x000fc40003fa6270 */
[----:B------:R-:W-:Y:S01]  /*4570*/  IADD3 R25, R3, 0x53, RZ ;  /* 0x0000005303197810 */ /* 0x000fe20007ffe0ff */
[--C-:B------:R-:W-:Y:S02]  /*4580*/  @!P2 IMAD.IADD R109, R109, 0x1, -R2.reuse ;  /* 0x000000016d6da824 */ /* 0x100fe400078e0a02 */
[----:B------:R-:W-:Y:S01]  /*4590*/  @!P4 IMAD.MOV R101, RZ, RZ, -R101 ;  /* 0x000000ffff65c224 */ /* 0x000fe200078e0a65 */
[----:B------:R-:W-:Y:S01]  /*45a0*/  IABS R117, R25 ;  /* 0x0000001900757213 */ /* 0x000fe20000000000 */
[--C-:B------:R-:W-:Y:S01]  /*45b0*/  @!P0 IMAD.IADD R105, R105, 0x1, -R2.reuse ;  /* 0x0000000169698824 */ /* 0x100fe200078e0a02 */
[----:B------:R-:W-:Y:S01]  /*45c0*/  ISETP.GT.U32.AND P2, PT, R2, R109, PT ;  /* 0x0000006d0200720c */ /* 0x000fe20003f44070 */
[----:B------:R-:W-:Y:S01]  /*45d0*/  @!P6 IMAD.IADD R107, R107, 0x1, -R2 ;  /* 0x000000016b6be824 */ /* 0x000fe200078e0a02 */
[----:B------:R-:W-:Y:S01]  /*45e0*/  ISETP.GE.AND P0, PT, R16, RZ, PT ;  /* 0x000000ff1000720c */ /* 0x000fe20003f06270 */
[----:B------:R-:W-:Y:S01]  /*45f0*/  IMAD.MOV R16, RZ, RZ, -R15 ;  /* 0x000000ffff107224 */ /* 0x000fe200078e0a0f */
[----:B------:R-:W-:Y:S01]  /*4600*/  @!P3 IADD3 R105, -R105, RZ, RZ ;  /* 0x000000ff6969b210 */ /* 0x000fe20007ffe1ff */
[----:B------:R-:W-:Y:S01]  /*4610*/  IMAD.HI.U32 R15, R6, R115, RZ ;  /* 0x00000073060f7227 */ /* 0x000fe200078e00ff */
[----:B------:R-:W-:-:S02]  /*4620*/  ISETP.GT.U32.AND P3, PT, R2, R111, PT ;  /* 0x0000006f0200720c */ /* 0x000fc40003f64070 */
[C---:B------:R-:W-:Y:S01]  /*4630*/  ISETP.GT.U32.AND P6, PT, R2.reuse, R107, PT ;  /* 0x0000006b0200720c */ /* 0x040fe20003fc4070 */
[----:B------:R-:W-:Y:S01]  /*4640*/  IMAD R113, R2, R16, R113 ;  /* 0x0000001002717224 */ /* 0x000fe200078e0271 */
[----:B------:R-:W-:Y:S01]  /*4650*/  IADD3 R16, -R15, RZ, RZ ;  /* 0x000000ff0f107210 */ /* 0x000fe20007ffe1ff */
[----:B------:R-:W-:Y:S01]  /*4660*/  IMAD.HI.U32 R15, R6, R117, RZ ;  /* 0x00000075060f7227 */ /* 0x000fe200078e00ff */
[----:B------:R-:W-:-:S03]  /*4670*/  ISETP.GE.AND P4, PT, R80, RZ, PT ;  /* 0x000000ff5000720c */ /* 0x000fc60003f86270 */
[--C-:B------:R-:W-:Y:S01]  /*4680*/  @!P2 IMAD.IADD R109, R109, 0x1, -R2.reuse ;  /* 0x000000016d6da824 */ /* 0x100fe200078e0a02 */
[----:B------:R-:W-:Y:S01]  /*4690*/  IADD3 R15, -R15, RZ, RZ ;  /* 0x000000ff0f0f7210 */ /* 0x000fe20007ffe1ff */
[C---:B------:R-:W-:Y:S01]  /*46a0*/  IMAD R115, R2.reuse, R16, R115 ;  /* 0x0000001002737224 */ /* 0x040fe200078e0273 */
[C---:B------:R-:W-:Y:S01]  /*46b0*/  ISETP.GT.U32.AND P2, PT, R2.reuse, R113, PT ;  /* 0x000000710200720c */ /* 0x040fe20003f44070 */
[----:B------:R-:W-:Y:S02]  /*46c0*/  @!P5 IMAD.MOV R109, RZ, RZ, -R109 ;  /* 0x000000ffff6dd224 */ /* 0x000fe400078e0a6d */
[--C-:B------:R-:W-:Y:S01]  /*46d0*/  @!P3 IMAD.IADD R111, R111, 0x1, -R2.reuse ;  /* 0x000000016f6fb824 */ /* 0x100fe200078e0a02 */
[C---:B------:R-:W-:Y:S01]  /*46e0*/  ISETP.GT.U32.AND P5, PT, R2.reuse, R115, PT ;  /* 0x000000730200720c */ /* 0x040fe20003fa4070 */
[--C-:B------:R-:W-:Y:S01]  /*46f0*/  @!P6 IMAD.IADD R107, R107, 0x1, -R2.reuse ;  /* 0x000000016b6be824 */ /* 0x100fe200078e0a02 */
[----:B------:R-:W-:Y:S01]  /*4700*/  ISETP.GE.AND P6, PT, R17, RZ, PT ;  /* 0x000000ff1100720c */ /* 0x000fe20003fc6270 */
[----:B------:R-:W-:Y:S01]  /*4710*/  VIADD R17, R3, 0x54 ;  /* 0x0000005403117836 */ /* 0x000fe20000000000 */
[C---:B------:R-:W-:Y:S01]  /*4720*/  ISETP.GT.U32.AND P3, PT, R2.reuse, R111, PT ;  /* 0x0000006f0200720c */ /* 0x040fe20003f64070 */
[----:B------:R-:W-:Y:S01]  /*4730*/  @!P1 IMAD.MOV R107, RZ, RZ, -R107 ;  /* 0x000000ffff6b9224 */ /* 0x000fe200078e0a6b */
[----:B------:R-:W-:Y:S01]  /*4740*/  ISETP.GE.AND P1, PT, R25, RZ, PT ;  /* 0x000000ff1900720c */ /* 0x000fe20003f26270 */
[----:B------:R-:W-:Y:S01]  /*4750*/  IMAD R117, R2, R15, R117 ;  /* 0x0000000f02757224 */ /* 0x000fe200078e0275 */
[C---:B------:R-:W-:Y:S01]  /*4760*/  IADD3 R25, R3.reuse, 0x55, RZ ;  /* 0x0000005503197810 */ /* 0x040fe20007ffe0ff */
[----:B------:R-:W-:Y:S01]  /*4770*/  VIADD R80, R3, 0x56 ;  /* 0x0000005603507836 */ /* 0x000fe20000000000 */
[----:B------:R-:W-:Y:S01]  /*4780*/  IABS R119, R17 ;  /* 0x0000001100777213 */ /* 0x000fe20000000000 */
[--C-:B------:R-:W-:Y:S01]  /*4790*/  @!P2 IMAD.IADD R113, R113, 0x1, -R2.reuse ;  /* 0x000000017171a824 */ /* 0x100fe200078e0a02 */
[----:B------:R-:W-:Y:S01]  /*47a0*/  IABS R121, R25 ;  /* 0x0000001900797213 */ /* 0x000fe20000000000 */
[----:B------:R-:W-:Y:S01]  /*47b0*/  @!P5 IMAD.IADD R115, R115, 0x1, -R2 ;  /* 0x000000017373d824 */ /* 0x000fe200078e0a02 */
[----:B------:R-:W-:Y:S01]  /*47c0*/  IABS R123, R80 ;  /* 0x00000050007b7213 */ /* 0x000fe20000000000 */
[----:B------:R-:W-:Y:S01]  /*47d0*/  IMAD.HI.U32 R15, R6, R119, RZ ;  /* 0x00000077060f7227 */ /* 0x000fe200078e00ff */
[----:B------:R-:W-:-:S02]  /*47e0*/  ISETP.GT.U32.AND P2, PT, R2, R113, PT ;  /* 0x000000710200720c */ /* 0x000fc40003f44070 */
[----:B------:R-:W-:Y:S01]  /*47f0*/  ISETP.GT.U32.AND P5, PT, R2, R115, PT ;  /* 0x000000730200720c */ /* 0x000fe20003fa4070 */
[----:B------:R-:W-:Y:S01]  /*4800*/  IMAD.HI.U32 R16, R6, R121, RZ ;  /* 0x0000007906107227 */ /* 0x000fe200078e00ff */
[----:B------:R-:W-:Y:S02]  /*4810*/  @!P3 IADD3 R111, R111, -R2, RZ ;  /* 0x800000026f6fb210 */ /* 0x000fe40007ffe0ff */
[C---:B------:R-:W-:Y:S01]  /*4820*/  ISETP.GT.U32.AND P3, PT, R2.reuse, R117, PT ;  /* 0x000000750200720c */ /* 0x040fe20003f64070 */
[----:B------:R-:W-:Y:S01]  /*4830*/  IMAD.MOV R16, RZ, RZ, -R16 ;  /* 0x000000ffff107224 */ /* 0x000fe200078e0a10 */
[----:B------:R-:W-:Y:S01]  /*4840*/  IADD3 R15, -R15, RZ, RZ ;  /* 0x000000ff0f0f7210 */ /* 0x000fe20007ffe1ff */
[----:B------:R-:W-:Y:S01]  /*4850*/  @!P4 IMAD.MOV R111, RZ, RZ, -R111 ;  /* 0x000000ffff6fc224 */ /* 0x000fe200078e0a6f */
[----:B------:R-:W-:Y:S01]  /*4860*/  ISETP.GE.AND P4, PT, R17, RZ, PT ;  /* 0x000000ff1100720c */ /* 0x000fe20003f86270 */
[C---:B------:R-:W-:Y:S01]  /*4870*/  IMAD R121, R2.reuse, R16, R121 ;  /* 0x0000001002797224 */ /* 0x040fe200078e0279 */
[----:B------:R-:W-:Y:S01]  /*4880*/  IADD3 R17, R3, 0x58, RZ ;  /* 0x0000005803117810 */ /* 0x000fe20007ffe0ff */
[----:B------:R-:W-:-:S02]  /*4890*/  IMAD R119, R2, R15, R119 ;  /* 0x0000000f02777224 */ /* 0x000fc400078e0277 */
[--C-:B------:R-:W-:Y:S01]  /*48a0*/  @!P5 IMAD.IADD R115, R115, 0x1, -R2.reuse ;  /* 0x000000017373d824 */ /* 0x100fe200078e0a02 */
[----:B------:R-:W-:Y:S01]  /*48b0*/  IABS R127, R17 ;  /* 0x00000011007f7213 */ /* 0x000fe20000000000 */
[----:B------:R-:W-:Y:S01]  /*48c0*/  IMAD.HI.U32 R15, R6, R123, RZ ;  /* 0x0000007b060f7227 */ /* 0x000fe200078e00ff */
[C---:B------:R-:W-:Y:S02]  /*48d0*/  ISETP.GT.U32.AND P5, PT, R2.reuse, R119, PT ;  /* 0x000000770200720c */ /* 0x040fe40003fa4070 */
[----:B------:R-:W-:Y:S01]  /*48e0*/  @!P3 IADD3 R117, R117, -R2, RZ ;  /* 0x800000027575b210 */ /* 0x000fe20007ffe0ff */
[----:B------:R-:W-:Y:S01]  /*48f0*/  @!P6 IMAD.MOV R115, RZ, RZ, -R115 ;  /* 0x000000ffff73e224 */ /* 0x000fe200078e0a73 */
[C---:B------:R-:W-:Y:S01]  /*4900*/  ISETP.GT.U32.AND P6, PT, R2.reuse, R121, PT ;  /* 0x000000790200720c */ /* 0x040fe20003fc4070 */
[----:B------:R-:W-:Y:S01]  /*4910*/  IMAD.MOV R15, RZ, RZ, -R15 ;  /* 0x000000ffff0f7224 */ /* 0x000fe200078e0a0f */
[C---:B------:R-:W-:Y:S01]  /*4920*/  ISETP.GT.U32.AND P3, PT, R2.reuse, R117, PT ;  /* 0x000000750200720c */ /* 0x040fe20003f64070 */
[----:B------:R-:W-:Y:S01]  /*4930*/  @!P2 IMAD.IADD R113, R113, 0x1, -R2 ;  /* 0x000000017171a824 */ /* 0x000fe200078e0a02 */
[----:B------:R-:W-:Y:S01]  /*4940*/  ISETP.GE.AND P2, PT, R25, RZ, PT ;  /* 0x000000ff1900720c */ /* 0x000fe20003f46270 */
[----:B------:R-:W-:-:S02]  /*4950*/  IMAD R123, R2, R15, R123 ;  /* 0x0000000f027b7224 */ /* 0x000fc400078e027b */
[----:B------:R-:W-:Y:S01]  /*4960*/  VIADD R15, R3, 0x57 ;  /* 0x00000057030f7836 */ /* 0x000fe20000000000 */
[----:B------:R-:W-:Y:S01]  /*4970*/  @!P0 IADD3 R113, -R113, RZ, RZ ;  /* 0x000000ff71718210 */ /* 0x000fe20007ffe1ff */
[C---:B------:R-:W-:Y:S01]  /*4980*/  VIADD R25, R3.reuse, 0x59 ;  /* 0x0000005903197836 */ /* 0x040fe20000000000 */
[----:B------:R-:W-:Y:S01]  /*4990*/  ISETP.GE.AND P0, PT, R80, RZ, PT ;  /* 0x000000ff5000720c */ /* 0x000fe20003f06270 */
[----:B------:R-:W-:Y:S01]  /*49a0*/  VIADD R80, R3, 0x5a ;  /* 0x0000005a03507836 */ /* 0x000fe20000000000 */
[----:B------:R-:W-:Y:S01]  /*49b0*/  IABS R125, R15 ;  /* 0x0000000f007d7213 */ /* 0x000fe20000000000 */
[--C-:B------:R-:W-:Y:S01]  /*49c0*/  @!P6 IMAD.IADD R121, R121, 0x1, -R2.reuse ;  /* 0x000000017979e824 */ /* 0x100fe200078e0a02 */
[----:B------:R-:W-:Y:S01]  /*49d0*/  IABS R129, R25 ;  /* 0x0000001900817213 */ /* 0x000fe20000000000 */
[----:B------:R-:W-:Y:S01]  /*49e0*/  @!P3 IMAD.IADD R117, R117, 0x1, -R2 ;  /* 0x000000017575b824 */ /* 0x000fe200078e0a02 */
[----:B------:R-:W-:Y:S01]  /*49f0*/  ISETP.GE.AND P3, PT, R15, RZ, PT ;  /* 0x000000ff0f00720c */ /* 0x000fe20003f66270 */
[----:B------:R-:W-:Y:S01]  /*4a00*/  IMAD.HI.U32 R15, R6, R125, RZ ;  /* 0x0000007d060f7227 */ /* 0x000fe200078e00ff */
[----:B------:R-:W-:-:S02]  /*4a10*/  ISETP.GT.U32.AND P6, PT, R2, R121, PT ;  /* 0x000000790200720c */ /* 0x000fc40003fc4070 */
[----:B------:R-:W-:Y:S01]  /*4a20*/  @!P1 IADD3 R117, -R117, RZ, RZ ;  /* 0x000000ff75759210 */ /* 0x000fe20007ffe1ff */
[----:B------:R-:W-:Y:S01]  /*4a30*/  IMAD.MOV R15, RZ, RZ, -R15 ;  /* 0x000000ffff0f7224 */ /* 0x000fe200078e0a0f */
[----:B------:R-:W-:Y:S01]  /*4a40*/  ISETP.GT.U32.AND P1, PT, R2, R123, PT ;  /* 0x0000007b0200720c */ /* 0x000fe20003f24070 */
[----:B------:R-:W-:Y:S01]  /*4a50*/  IMAD.HI.U32 R16, R6, R127, RZ ;  /* 0x0000007f06107227 */ /* 0x000fe200078e00ff */
[----:B------:R-:W-:Y:S02]  /*4a60*/  IABS R131, R80 ;  /* 0x0000005000837213 */ /* 0x000fe40000000000 */
[----:B------:R-:W-:Y:S01]  /*4a70*/  @!P5 IADD3 R119, R119, -R2, RZ ;  /* 0x800000027777d210 */ /* 0x000fe20007ffe0ff */
[----:B------:R-:W-:Y:S02]  /*4a80*/  IMAD R125, R2, R15, R125 ;  /* 0x0000000f027d7224 */ /* 0x000fe400078e027d */
[----:B------:R-:W-:Y:S01]  /*4a90*/  IMAD.HI.U32 R15, R6, R129, RZ ;  /* 0x00000081060f7227 */ /* 0x000fe200078e00ff */
[----:B------:R-:W-:-:S03]  /*4aa0*/  ISETP.GT.U32.AND P5, PT, R2, R119, PT ;  /* 0x000000770200720c */ /* 0x000fc60003fa4070 */
[--C-:B------:R-:W-:Y:S01]  /*4ab0*/  @!P6 IMAD.IADD R121, R121, 0x1, -R2.reuse ;  /* 0x000000017979e824 */ /* 0x100fe200078e0a02 */
[C---:B------:R-:W-:Y:S01]  /*4ac0*/  ISETP.GT.U32.AND P6, PT, R2.reuse, R125, PT ;  /* 0x0000007d0200720c */ /* 0x040fe20003fc4070 */
[----:B------:R-:W-:Y:S01]  /*4ad0*/  @!P1 IMAD.IADD R123, R123, 0x1, -R2 ;  /* 0x000000017b7b9824 */ /* 0x000fe200078e0a02 */
[----:B------:R-:W-:Y:S01]  /*4ae0*/  IADD3 R15, -R15, RZ, RZ ;  /* 0x000000ff0f0f7210 */ /* 0x000fe20007ffe1ff */
[----:B------:R-:W-:Y:S01]  /*4af0*/  IMAD.MOV R16, RZ, RZ, -R16 ;  /* 0x000000ffff107224 */ /* 0x000fe200078e0a10 */
[----:B------:R-:W-:Y:S01]  /*4b00*/  @!P2 IADD3 R121, -R121, RZ, RZ ;  /* 0x000000ff7979a210 */ /* 0x000fe20007ffe1ff */
[----:B------:R-:W-:Y:S01]  /*4b10*/  VIADD R81, R3, 0x63 ;  /* 0x0000006303517836 */ /* 0x000fe20000000000 */
[C---:B------:R-:W-:Y:S01]  /*4b20*/  ISETP.GT.U32.AND P1, PT, R2.reuse, R123, PT ;  /* 0x0000007b0200720c */ /* 0x040fe20003f24070 */
[----:B------:R-:W-:Y:S01]  /*4b30*/  IMAD R127, R2, R16, R127 ;  /* 0x00000010027f7224 */ /* 0x000fe200078e027f */
[----:B------:R-:W-:Y:S01]  /*4b40*/  ISETP.GE.AND P2, PT, R25, RZ, PT ;  /* 0x000000ff1900720c */ /* 0x000fe20003f46270 */
[----:B------:R-:W-:Y:S01]  /*4b50*/  IMAD.HI.U32 R16, R6, R131, RZ ;  /* 0x0000008306107227 */ /* 0x000fe200078e00ff */
[----:B------:R-:W-:-:S02]  /*4b60*/  @!P5 IADD3 R119, R119, -R2, RZ ;  /* 0x800000027777d210 */ /* 0x000fc40007ffe0ff */
[----:B------:R-:W-:Y:S01]  /*4b70*/  ISETP.GE.AND P5, PT, R17, RZ, PT ;  /* 0x000000ff1100720c */ /* 0x000fe20003fa6270 */
[----:B------:R-:W-:Y:S01]  /*4b80*/  @!P6 IMAD.IADD R125, R125, 0x1, -R2 ;  /* 0x000000017d7de824 */ /* 0x000fe200078e0a02 */
[----:B------:R-:W-:Y:S01]  /*4b90*/  IADD3 R25, R3, 0x5c, RZ ;  /* 0x0000005c03197810 */ /* 0x000fe20007ffe0ff */
[C---:B------:R-:W-:Y:S01]  /*4ba0*/  IMAD R129, R2.reuse, R15, R129 ;  /* 0x0000000f02817224 */ /* 0x040fe200078e0281 */
[----:B------:R-:W-:Y:S01]  /*4bb0*/  IABS R149, R81 ;  /* 0x0000005100957213 */ /* 0x000fe20000000000 */
[----:B------:R-:W-:Y:S01]  /*4bc0*/  IMAD.MOV R16, RZ, RZ, -R16 ;  /* 0x000000ffff107224 */ /* 0x000fe200078e0a10 */
[C---:B------:R-:W-:Y:S01]  /*4bd0*/  ISETP.GT.U32.AND P6, PT, R2.reuse, R125, PT ;  /* 0x0000007d0200720c */ /* 0x040fe20003fc4070 */
[----:B------:R-:W-:Y:S01]  /*4be0*/  @!P1 IMAD.IADD R123, R123, 0x1, -R2 ;  /* 0x000000017b7b9824 */ /* 0x000fe200078e0a02 */
[C---:B------:R-:W-:Y:S01]  /*4bf0*/  ISETP.GT.U32.AND P1, PT, R2.reuse, R129, PT ;  /* 0x000000810200720c */ /* 0x040fe20003f24070 */
[C---:B------:R-:W-:Y:S01]  /*4c00*/  IMAD R131, R2.reuse, R16, R131 ;  /* 0x0000001002837224 */ /* 0x040fe200078e0283 */
[----:B------:R-:W-:Y:S01]  /*4c10*/  IABS R135, R25 ;  /* 0x0000001900877213 */ /* 0x000fe20000000000 */
[----:B------:R-:W-:Y:S01]  /*4c20*/  VIADD R17, R3, 0x5b ;  /* 0x0000005b03117836 */ /* 0x000fe20000000000 */
[----:B------:R-:W-:Y:S01]  /*4c30*/  @!P0 IADD3 R123, -R123, RZ, RZ ;  /* 0x000000ff7b7b8210 */ /* 0x000fe20007ffe1ff */
[----:B------:R-:W-:Y:S01]  /*4c40*/  @!P4 IMAD.MOV R119, RZ, RZ, -R119 ;  /* 0x000000ffff77c224 */ /* 0x000fe200078e0a77 */
[----:B------:R-:W-:Y:S01]  /*4c50*/  ISETP.GT.U32.AND P4, PT, R2, R127, PT ;  /* 0x0000007f0200720c */ /* 0x000fe20003f84070 */
[----:B------:R-:W-:Y:S01]  /*4c60*/  IMAD.HI.U32 R16, R6, R135, RZ ;  /* 0x0000008706107227 */ /* 0x000fe200078e00ff */
[----:B------:R-:W-:-:S02]  /*4c70*/  IABS R133, R17 ;  /* 0x0000001100857213 */ /* 0x000fc40000000000 */
[----:B------:R-:W-:Y:S01]  /*4c80*/  ISETP.GE.AND P0, PT, R80, RZ, PT ;  /* 0x000000ff5000720c */ /* 0x000fe20003f06270 */
[--C-:B------:R-:W-:Y:S01]  /*4c90*/  @!P6 IMAD.IADD R125, R125, 0x1, -R2.reuse ;  /* 0x000000017d7de824 */ /* 0x100fe200078e0a02 */
[----:B------:R-:W-:Y:S01]  /*4ca0*/  ISETP.GT.U32.AND P6, PT, R2, R131, PT ;  /* 0x000000830200720c */ /* 0x000fe20003fc4070 */
[----:B------:R-:W-:Y:S02]  /*4cb0*/  @!P1 IMAD.IADD R129, R129, 0x1, -R2 ;  /* 0x0000000181819824 */ /* 0x000fe400078e0a02 */
[----:B------:R-:W-:-:S03]  /*4cc0*/  IMAD.HI.U32 R15, R6, R133, RZ ;  /* 0x00000085060f7227 */ /* 0x000fc600078e00ff */
[C---:B------:R-:W-:Y:S01]  /*4cd0*/  ISETP.GT.U32.AND P1, PT, R2.reuse, R129, PT ;  /* 0x000000810200720c */ /* 0x040fe20003f24070 */
[----:B------:R-:W-:Y:S01]  /*4ce0*/  @!P4 IMAD.IADD R127, R127, 0x1, -R2 ;  /* 0x000000017f7fc824 */ /* 0x000fe200078e0a02 */
[----:B------:R-:W-:Y:S01]  /*4cf0*/  IADD3 R15, -R15, RZ, RZ ;  /* 0x000000ff0f0f7210 */ /* 0x000fe20007ffe1ff */
[----:B------:R-:W-:Y:S02]  /*4d00*/  IMAD.MOV R16, RZ, RZ, -R16 ;  /* 0x000000ffff107224 */ /* 0x000fe400078e0a10 */
[----:B------:R-:W-:Y:S01]  /*4d10*/  @!P3 IMAD.MOV R125, RZ, RZ, -R125 ;  /* 0x000000ffff7db224 */ /* 0x000fe200078e0a7d */
[C---:B------:R-:W-:Y:S01]  /*4d20*/  ISETP.GT.U32.AND P4, PT, R2.reuse, R127, PT ;  /* 0x0000007f0200720c */ /* 0x040fe20003f84070 */
[----:B------:R-:W-:Y:S01]  /*4d30*/  @!P6 IMAD.IADD R131, R131, 0x1, -R2 ;  /* 0x000000018383e824 */ /* 0x000fe200078e0a02 */
[----:B------:R-:W-:Y:S01]  /*4d40*/  ISETP.GE.AND P3, PT, R17, RZ, PT ;  /* 0x000000ff1100720c */ /* 0x000fe20003f66270 */
[C---:B------:R-:W-:Y:S02]  /*4d50*/  IMAD R133, R2.reuse, R15, R133 ;  /* 0x0000000f02857224 */ /* 0x040fe400078e0285 */
[C---:B------:R-:W-:Y:S01]  /*4d60*/  IMAD R135, R2.reuse, R16, R135 ;  /* 0x0000001002877224 */ /* 0x040fe200078e0287 */
[C---:B------:R-:W-:Y:S01]  /*4d70*/  ISETP.GT.U32.AND P6, PT, R2.reuse, R131, PT ;  /* 0x000000830200720c */ /* 0x040fe20003fc4070 */
[----:B------:R-:W-:Y:S01]  /*4d80*/  VIADD R15, R3, 0x5d ;  /* 0x0000005d030f7836 */ /* 0x000fe20000000000 */
[----:B------:R-:W-:Y:S01]  /*4d90*/  @!P1 IADD3 R129, R129, -R2, RZ ;  /* 0x8000000281819210 */ /* 0x000fe20007ffe0ff */
[C---:B------:R-:W-:Y:S01]  /*4da0*/  VIADD R17, R3.reuse, 0x5f ;  /* 0x0000005f03117836 */ /* 0x040fe20000000000 */
[----:B------:R-:W-:Y:S01]  /*4db0*/  ISETP.GT.U32.AND P1, PT, R2, R133, PT ;  /* 0x000000850200720c */ /* 0x000fe20003f24070 */
[----:B------:R-:W-:Y:S01]  /*4dc0*/  VIADD R80, R3, 0x61 ;  /* 0x0000006103507836 */ /* 0x000fe20000000000 */
[----:B------:R-:W-:-:S02]  /*4dd0*/  IABS R137, R15 ;  /* 0x0000000f00897213 */ /* 0x000fc40000000000 */
[----:B------:R-:W-:Y:S02]  /*4de0*/  @!P4 IADD3 R127, R127, -R2, RZ ;  /* 0x800000027f7fc210 */ /* 0x000fe40007ffe0ff */
[----:B------:R-:W-:Y:S02]  /*4df0*/  IADD3 R16, R3, 0x5e, RZ ;  /* 0x0000005e03107810 */ /* 0x000fe40007ffe0ff */
[----:B------:R-:W-:Y:S01]  /*4e00*/  IABS R141, R17 ;  /* 0x00000011008d7213 */ /* 0x000fe20000000000 */
[--C-:B------:R-:W-:Y:S01]  /*4e10*/  @!P6 IMAD.IADD R131, R131, 0x1, -R2.reuse ;  /* 0x000000018383e824 */ /* 0x100fe200078e0a02 */
[----:B------:R-:W-:Y:S01]  /*4e20*/  ISETP.GE.AND P6, PT, R17, RZ, PT ;  /* 0x000000ff1100720c */ /* 0x000fe20003fc6270 */
[----:B------:R-:W-:Y:S01]  /*4e30*/  @!P5 IMAD.MOV R127, RZ, RZ, -R127 ;  /* 0x000000ffff7fd224 */ /* 0x000fe200078e0a7f */
[----:B------:R-:W-:Y:S01]  /*4e40*/  ISETP.GE.AND P5, PT, R15, RZ, PT ;  /* 0x000000ff0f00720c */ /* 0x000fe20003fa6270 */
[----:B------:R-:W-:Y:S01]  /*4e50*/  @!P0 IMAD.MOV R131, RZ, RZ, -R131 ;  /* 0x000000ffff838224 */ /* 0x000fe200078e0a83 */
[----:B------:R-:W-:Y:S01]  /*4e60*/  ISETP.GT.U32.AND P0, PT, R2, R135, PT ;  /* 0x000000870200720c */ /* 0x000fe20003f04070 */
[----:B------:R-:W-:Y:S01]  /*4e70*/  @!P1 IMAD.IADD R133, R133, 0x1, -R2 ;  /* 0x0000000185859824 */ /* 0x000fe200078e0a02 */
[----:B------:R-:W-:Y:S01]  /*4e80*/  IABS R139, R16 ;  /* 0x00000010008b7213 */ /* 0x000fe20000000000 */
[----:B------:R-:W-:Y:S01]  /*4e90*/  IMAD.HI.U32 R15, R6, R137, RZ ;  /* 0x00000089060f7227 */ /* 0x000fe200078e00ff */
[----:B------:R-:W-:-:S02]  /*4ea0*/  @!P2 IADD3 R129, -R129, RZ, RZ ;  /* 0x000000ff8181a210 */ /* 0x000fc40007ffe1ff */
[----:B------:R-:W-:Y:S02]  /*4eb0*/  ISETP.GT.U32.AND P1, PT, R2, R133, PT ;  /* 0x000000850200720c */ /* 0x000fe40003f24070 */
[----:B------:R-:W-:Y:S01]  /*4ec0*/  IADD3 R17, -R15, RZ, RZ ;  /* 0x000000ff0f117210 */ /* 0x000fe20007ffe1ff */
[----:B------:R-:W-:Y:S01]  /*4ed0*/  IMAD.HI.U32 R15, R6, R141, RZ ;  /* 0x0000008d060f7227 */ /* 0x000fe200078e00ff */
[----:B------:R-:W-:Y:S02]  /*4ee0*/  ISETP.GE.AND P2, PT, R16, RZ, PT ;  /* 0x000000ff1000720c */ /* 0x000fe40003f46270 */
[----:B------:R-:W-:Y:S01]  /*4ef0*/  IABS R145, R80 ;  /* 0x0000005000917213 */ /* 0x000fe20000000000 */
[----:B------:R-:W-:Y:S01]  /*4f00*/  @!P0 IMAD.IADD R135, R135, 0x1, -R2 ;  /* 0x0000000187878824 */ /* 0x000fe200078e0a02 */
[----:B------:R-:W-:Y:S01]  /*4f10*/  ISETP.GE.AND P4, PT, R25, RZ, PT ;  /* 0x000000ff1900720c */ /* 0x000fe20003f86270 */
[----:B------:R-:W-:Y:S01]  /*4f20*/  IMAD R137, R2, R17, R137 ;  /* 0x0000001102897224 */ /* 0x000fe200078e0289 */
[----:B------:R-:W-:Y:S01]  /*4f30*/  IADD3 R15, -R15, RZ, RZ ;  /* 0x000000ff0f0f7210 */ /* 0x000fe20007ffe1ff */
[----:B------:R-:W-:Y:S01]  /*4f40*/  IMAD.HI.U32 R16, R6, R139, RZ ;  /* 0x0000008b06107227 */ /* 0x000fe200078e00ff */
[----:B------:R-:W-:-:S02]  /*4f50*/  ISETP.GT.U32.AND P0, PT, R2, R135, PT ;  /* 0x000000870200720c */ /* 0x000fc40003f04070 */
[----:B------:R-:W-:Y:S01]  /*4f60*/  IADD3 R17, R3, 0x62, RZ ;  /* 0x0000006203117810 */ /* 0x000fe20007ffe0ff */
[----:B------:R-:W-:Y:S01]  /*4f70*/  @!P1 IMAD.IADD R133, R133, 0x1, -R2 ;  /* 0x0000000185859824 */ /* 0x000fe200078e0a02 */
[C---:B------:R-:W-:Y:S01]  /*4f80*/  ISETP.GT.U32.AND P1, PT, R2.reuse, R137, PT ;  /* 0x000000890200720c */ /* 0x040fe20003f24070 */
[----:B------:R-:W-:Y:S01]  /*4f90*/  IMAD.MOV R16, RZ, RZ, -R16 ;  /* 0x000000ffff107224 */ /* 0x000fe200078e0a10 */
[----:B------:R-:W-:Y:S01]  /*4fa0*/  IABS R147, R17 ;  /* 0x0000001100937213 */ /* 0x000fe20000000000 */
[----:B------:R-:W-:Y:S02]  /*4fb0*/  VIADD R25, R3, 0x60 ;  /* 0x0000006003197836 */ /* 0x000fe40000000000 */
[----:B------:R-:W-:Y:S02]  /*4fc0*/  IMAD R139, R2, R16, R139 ;  /* 0x00000010028b7224 */ /* 0x000fe400078e028b */
[----:B------:R-:W-:Y:S01]  /*4fd0*/  IMAD.HI.U32 R16, R6, R145, RZ ;  /* 0x0000009106107227 */ /* 0x000fe200078e00ff */
[----:B------:R-:W-:-:S03]  /*4fe0*/  IABS R143, R25 ;  /* 0x00000019008f7213 */ /* 0x000fc60000000000 */
[--C-:B------:R-:W-:Y:S01]  /*4ff0*/  @!P0 IMAD.IADD R135, R135, 0x1, -R2.reuse ;  /* 0x0000000187878824 */ /* 0x100fe200078e0a02 */
[----:B------:R-:W-:Y:S01]  /*5000*/  ISETP.GT.U32.AND P0, PT, R2, R139, PT ;  /* 0x0000008b0200720c */ /* 0x000fe20003f04070 */
[----:B------:R-:W-:Y:S01]  /*5010*/  @!P1 IMAD.IADD R137, R137, 0x1, -R2 ;  /* 0x0000000189899824 */ /* 0x000fe200078e0a02 */
[----:B------:R-:W-:Y:S01]  /*5020*/  IADD3 R16, -R16, RZ, RZ ;  /* 0x000000ff10107210 */ /* 0x000fe20007ffe1ff */
[----:B------:R-:W-:Y:S01]  /*5030*/  IMAD R141, R2, R15, R141 ;  /* 0x0000000f028d7224 */ /* 0x000fe200078e028d */
[----:B------:R-:W-:Y:S01]  /*5040*/  @!P4 IADD3 R135, -R135, RZ, RZ ;  /* 0x000000ff8787c210 */ /* 0x000fe20007ffe1ff */
[----:B------:R-:W-:Y:S01]  /*5050*/  IMAD.HI.U32 R15, R6, R143, RZ ;  /* 0x0000008f060f7227 */ /* 0x000fe200078e00ff */
[----:B------:R-:W-:-:S03]  /*5060*/  ISETP.GT.U32.AND P1, PT, R2, R137, PT ;  /* 0x000000890200720c */ /* 0x000fc60003f24070 */
[C---:B------:R-:W-:Y:S02]  /*5070*/  IMAD R145, R2.reuse, R16, R145 ;  /* 0x0000001002917224 */ /* 0x040fe400078e0291 */
[----:B------:R-:W-:Y:S02]  /*5080*/  IMAD.MOV R15, RZ, RZ, -R15 ;  /* 0x000000ffff0f7224 */ /* 0x000fe400078e0a0f */
[----:B------:R-:W-:Y:S01]  /*5090*/  @!P3 IMAD.MOV R133, RZ, RZ, -R133 ;  /* 0x000000ffff85b224 */ /* 0x000fe200078e0a85 */
[C---:B------:R-:W-:Y:S01]  /*50a0*/  ISETP.GT.U32.AND P3, PT, R2.reuse, R141, PT ;  /* 0x0000008d0200720c */ /* 0x040fe20003f64070 */
[----:B------:R-:W-:Y:S01]  /*50b0*/  @!P0 IMAD.IADD R139, R139, 0x1, -R2 ;  /* 0x000000018b8b8824 */ /* 0x000fe200078e0a02 */
[C---:B------:R-:W-:Y:S01]  /*50c0*/  ISETP.GT.U32.AND P0, PT, R2.reuse, R145, PT ;  /* 0x000000910200720c */ /* 0x040fe20003f04070 */
[----:B------:R-:W-:Y:S02]  /*50d0*/  IMAD R143, R2, R15, R143 ;  /* 0x0000000f028f7224 */ /* 0x000fe400078e028f */
[----:B------:R-:W-:-:S03]  /*50e0*/  IMAD.HI.U32 R15, R6, R147, RZ ;  /* 0x00000093060f7227 */ /* 0x000fc600078e00ff */
[----:B------:R-:W-:Y:S01]  /*50f0*/  ISETP.GT.U32.AND P4, PT, R2, R143, PT ;  /* 0x0000008f0200720c */ /* 0x000fe20003f84070 */
[--C-:B------:R-:W-:Y:S01]  /*5100*/  @!P1 IMAD.IADD R137, R137, 0x1, -R2.reuse ;  /* 0x0000000189899824 */ /* 0x100fe200078e0a02 */
[----:B------:R-:W-:Y:S01]  /*5110*/  ISETP.GE.AND P1, PT, R25, RZ, PT ;  /* 0x000000ff1900720c */ /* 0x000fe20003f26270 */
[----:B------:R-:W-:Y:S01]  /*5120*/  IMAD.HI.U32 R16, R6, R149, RZ ;  /* 0x0000009506107227 */ /* 0x000fe200078e00ff */
[----:B------:R-:W-:Y:S02]  /*5130*/  IADD3 R25, R3, 0x64, RZ ;  /* 0x0000006403197810 */ /* 0x000fe40007ffe0ff */
[----:B------:R-:W-:Y:S01]  /*5140*/  @!P3 IADD3 R141, R141, -R2, RZ ;  /* 0x800000028d8db210 */ /* 0x000fe20007ffe0ff */
[----:B------:R-:W-:Y:S01]  /*5150*/  @!P0 IMAD.IADD R145, R145, 0x1, -R2 ;  /* 0x0000000191918824 */ /* 0x000fe200078e0a02 */
[----:B------:R-:W-:Y:S01]  /*5160*/  IADD3 R15, -R15, RZ, RZ ;  /* 0x000000ff0f0f7210 */ /* 0x000fe20007ffe1ff */
[----:B------:R-:W-:Y:S01]  /*5170*/  IMAD.MOV R16, RZ, RZ, -R16 ;  /* 0x000000ffff107224 */ /* 0x000fe200078e0a10 */
[----:B------:R-:W-:-:S02]  /*5180*/  ISETP.GT.U32.AND P3, PT, R2, R139, PT ;  /* 0x0000008b0200720c */ /* 0x000fc40003f64070 */
[----:B------:R-:W-:Y:S01]  /*5190*/  IABS R151, R25 ;  /* 0x0000001900977213 */ /* 0x000fe20000000000 */
[C---:B------:R-:W-:Y:S01]  /*51a0*/  IMAD R147, R2.reuse, R15, R147 ;  /* 0x0000000f02937224 */ /* 0x040fe200078e0293 */
[----:B------:R-:W-:Y:S01]  /*51b0*/  @!P5 IADD3 R137, -R137, RZ, RZ ;  /* 0x000000ff8989d210 */ /* 0x000fe20007ffe1ff */
[----:B------:R-:W-:Y:S01]  /*51c0*/  @!P4 IMAD.IADD R143, R143, 0x1, -R2 ;  /* 0x000000018f8fc824 */ /* 0x000fe200078e0a02 */
[----:B------:R-:W-:Y:S01]  /*51d0*/  ISETP.GT.U32.AND P5, PT, R2, R145, PT ;  /* 0x000000910200720c */ /* 0x000fe20003fa4070 */
[----:B------:R-:W-:Y:S01]  /*51e0*/  IMAD.HI.U32 R15, R6, R151, RZ ;  /* 0x00000097060f7227 */ /* 0x000fe200078e00ff */
[C---:B------:R-:W-:Y:S02]  /*51f0*/  ISETP.GT.U32.AND P4, PT, R2.reuse, R141, PT ;  /* 0x0000008d0200720c */ /* 0x040fe40003f84070 */
[C---:B------:R-:W-:Y:S01]  /*5200*/  ISETP.GT.U32.AND P0, PT, R2.reuse, R143, PT ;  /* 0x0000008f0200720c */ /* 0x040fe20003f04070 */
[----:B------:R-:W-:Y:S02]  /*5210*/  IMAD R149, R2, R16, R149 ;  /* 0x0000001002957224 */ /* 0x000fe400078e0295 */
[----:B------:R-:W-:-:S02]  /*5220*/  IMAD.MOV R16, RZ, RZ, -R15 ;  /* 0x000000ffff107224 */ /* 0x000fc400078e0a0f */
[--C-:B------:R-:W-:Y:S01]  /*5230*/  @!P3 IMAD.IADD R139, R139, 0x1, -R2.reuse ;  /* 0x000000018b8bb824 */ /* 0x100fe200078e0a02 */
[C---:B------:R-:W-:Y:S01]  /*5240*/  ISETP.GT.U32.AND P3, PT, R2.reuse, R147, PT ;  /* 0x000000930200720c */ /* 0x040fe20003f64070 */
[----:B------:R-:W-:Y:S02]  /*5250*/  IMAD R151, R2, R16, R151 ;  /* 0x0000001002977224 */ /* 0x000fe400078e0297 */
[-C--:B------:R-:W-:Y:S01]  /*5260*/  @!P5 IADD3 R145, R145, -R2.reuse, RZ ;  /* 0x800000029191d210 */ /* 0x080fe20007ffe0ff */
[----:B------:R-:W-:Y:S01]  /*5270*/  IMAD.HI.U32 R15, R6, R153, RZ ;  /* 0x00000099060f7227 */ /* 0x000fe200078e00ff */
[----:B------:R-:W-:Y:S02]  /*5280*/  @!P4 IADD3 R141, R141, -R2, RZ ;  /* 0x800000028d8dc210 */ /* 0x000fe40007ffe0ff */
[----:B------:R-:W-:Y:S01]  /*5290*/  ISETP.GT.U32.AND P5, PT, R2, R151, PT ;  /* 0x000000970200720c */ /* 0x000fe20003fa4070 */
[--C-:B------:R-:W-:Y:S01]  /*52a0*/  @!P0 IMAD.IADD R143, R143, 0x1, -R2.reuse ;  /* 0x000000018f8f8824 */ /* 0x100fe200078e0a02 */
[----:B------:R-:W-:Y:S01]  /*52b0*/  ISETP.GE.AND P0, PT, R80, RZ, PT ;  /* 0x000000ff5000720c */ /* 0x000fe20003f06270 */
[----:B------:R-:W-:Y:S01]  /*52c0*/  IMAD.MOV R15, RZ, RZ, -R15 ;  /* 0x000000ffff0f7224 */ /* 0x000fe200078e0a0f */
[----:B------:R-:W-:Y:S01]  /*52d0*/  ISETP.GT.U32.AND P4, PT, R2, R149, PT ;  /* 0x000000950200720c */ /* 0x000fe20003f84070 */
[----:B------:R-:W-:Y:S01]  /*52e0*/  @!P2 IMAD.MOV R139, RZ, RZ, -R139 ;  /* 0x000000ffff8ba224 */ /* 0x000fe200078e0a8b */
[----:B------:R-:W-:Y:S01]  /*52f0*/  @!P1 IADD3 R143, -R143, RZ, RZ ;  /* 0x000000ff8f8f9210 */ /* 0x000fe20007ffe1ff */
[----:B------:R-:W-:Y:S01]  /*5300*/  @!P3 IMAD.IADD R147, R147, 0x1, -R2 ;  /* 0x000000019393b824 */ /* 0x000fe200078e0a02 */
[----:B------:R-:W-:Y:S01]  /*5310*/  ISETP.GE.AND P3, PT, R17, RZ, PT ;  /* 0x000000ff1100720c */ /* 0x000fe20003f66270 */
[----:B------:R-:W-:-:S02]  /*5320*/  VIADD R17, R3, 0x67 ;  /* 0x0000006703117836 */ /* 0x000fc40000000000 */
[C---:B------:R-:W-:Y:S01]  /*5330*/  IMAD R153, R2.reuse, R15, R153 ;  /* 0x0000000f02997224 */ /* 0x040fe200078e0299 */
[----:B------:R-:W-:Y:S01]  /*5340*/  ISETP.GT.U32.AND P2, PT, R2, R147, PT ;  /* 0x000000930200720c */ /* 0x000fe20003f44070 */
[----:B------:R-:W-:Y:S01]  /*5350*/  IMAD.HI.U32 R16, R6, R155, RZ ;  /* 0x0000009b06107227 */ /* 0x000fe200078e00ff */
[-C--:B------:R-:W-:Y:S02]  /*5360*/  @!P5 IADD3 R151, R151, -R2.reuse, RZ ;  /* 0x800000029797d210 */ /* 0x080fe40007ffe0ff */
[----:B------:R-:W-:Y:S01]  /*5370*/  IABS R157, R17 ;  /* 0x00000011009d7213 */ /* 0x000fe20000000000 */
[----:B------:R-:W-:Y:S01]  /*5380*/  @!P0 IMAD.MOV R145, RZ, RZ, -R145 ;  /* 0x000000ffff918224 */ /* 0x000fe200078e0a91 */
[----:B------:R-:W-:Y:S01]  /*5390*/  ISETP.GT.U32.AND P5, PT, R2, R151, PT ;  /* 0x000000970200720c */ /* 0x000fe20003fa4070 */
[----:B------:R-:W-:Y:S01]  /*53a0*/  IMAD.MOV R16, RZ, RZ, -R16 ;  /* 0x000000ffff107224 */ /* 0x000fe200078e0a10 */
[----:B------:R-:W-:Y:S01]  /*53b0*/  ISETP.GE.AND P0, PT, R25, RZ, PT ;  /* 0x000000ff1900720c */ /* 0x000fe20003f06270 */
[----:B------:R-:W-:Y:S01]  /*53c0*/  IMAD.HI.U32 R15, R6, R157, RZ ;  /* 0x0000009d060f7227 */ /* 0x000fe200078e00ff */
[----:B------:R-:W-:-:S02]  /*53d0*/  @!P4 IADD3 R149, R149, -R2, RZ ;  /* 0x800000029595c210 */ /* 0x000fc40007ffe0ff */
[C---:B------:R-:W-:Y:S01]  /*53e0*/  ISETP.GT.U32.AND P1, PT, R2.reuse, R153, PT ;  /* 0x000000990200720c */ /* 0x040fe20003f24070 */
[----:B------:R-:W-:Y:S01]  /*53f0*/  VIADD R80, R3, 0x68 ;  /* 0x0000006803507836 */ /* 0x000fe20000000000 */
[----:B------:R-:W-:Y:S01]  /*5400*/  IADD3 R15, -R15, RZ, RZ ;  /* 0x000000ff0f0f7210 */ /* 0x000fe20007ffe1ff */
[C---:B------:R-:W-:Y:S01]  /*5410*/  IMAD R155, R2.reuse, R16, R155 ;  /* 0x00000010029b7224 */ /* 0x040fe200078e029b */
[----:B------:R-:W-:Y:S01]  /*5420*/  ISETP.GE.AND P4, PT, R81, RZ, PT ;  /* 0x000000ff5100720c */ /* 0x000fe20003f86270 */
[----:B------:R-:W-:Y:S01]  /*5430*/  @!P6 IMAD.MOV R141, RZ, RZ, -R141 ;  /* 0x000000ffff8de224 */ /* 0x000fe200078e0a8d */
[----:B------:R-:W-:Y:S01]  /*5440*/  IABS R159, R80 ;  /* 0x00000050009f7213 */ /* 0x000fe20000000000 */
[--C-:B------:R-:W-:Y:S01]  /*5450*/  @!P5 IMAD.IADD R151, R151, 0x1, -R2.reuse ;  /* 0x000000019797d824 */ /* 0x100fe200078e0a02 */
[C---:B------:R-:W-:Y:S01]  /*5460*/  ISETP.GT.U32.AND P6, PT, R2.reuse, R149, PT ;  /* 0x000000950200720c */ /* 0x040fe20003fc4070 */
[C---:B------:R-:W-:Y:S01]  /*5470*/  IMAD R157, R2.reuse, R15, R157 ;  /* 0x0000000f029d7224 */ /* 0x040fe200078e029d */
[----:B------:R-:W-:Y:S01]  /*5480*/  IADD3 R25, R3, 0x6c, RZ ;  /* 0x0000006c03197810 */ /* 0x000fe20007ffe0ff */
[----:B------:R-:W-:Y:S01]  /*5490*/  @!P2 IMAD.IADD R147, R147, 0x1, -R2 ;  /* 0x000000019393a824 */ /* 0x000fe200078e0a02 */
[C---:B------:R-:W-:Y:S01]  /*54a0*/  ISETP.GT.U32.AND P2, PT, R2.reuse, R155, PT ;  /* 0x0000009b0200720c */ /* 0x040fe20003f44070 */
[----:B------:R-:W-:Y:S01]  /*54b0*/  @!P0 IMAD.MOV R151, RZ, RZ, -R151 ;  /* 0x000000ffff978224 */ /* 0x000fe200078e0a97 */
[----:B------:R-:W-:Y:S01]  /*54c0*/  ISETP.GT.U32.AND P0, PT, R2, R157, PT ;  /* 0x0000009d0200720c */ /* 0x000fe20003f04070 */
[----:B------:R-:W-:Y:S01]  /*54d0*/  IMAD.HI.U32 R16, R6, R159, RZ ;  /* 0x0000009f06107227 */ /* 0x000fe200078e00ff */
[----:B------:R-:W-:-:S02]  /*54e0*/  ISETP.GE.AND P5, PT, R83, RZ, PT ;  /* 0x000000ff5300720c */ /* 0x000fc40003fa6270 */
[----:B------:R-:W-:Y:S01]  /*54f0*/  IABS R167, R25 ;  /* 0x0000001900a77213 */ /* 0x000fe20000000000 */
[----:B------:R-:W-:Y:S01]  /*5500*/  IMAD.MOV R16, RZ, RZ, -R16 ;  /* 0x000000ffff107224 */ /* 0x000fe200078e0a10 */
[----:B------:R-:W-:Y:S01]  /*5510*/  @!P3 IADD3 R147, -R147, RZ, RZ ;  /* 0x000000ff9393b210 */ /* 0x000fe20007ffe1ff */
[--C-:B------:R-:W-:Y:S01]  /*5520*/  @!P1 IMAD.IADD R153, R153, 0x1, -R2.reuse ;  /* 0x0000000199999824 */ /* 0x100fe200078e0a02 */
[----:B------:R-:W-:Y:S01]  /*5530*/  @!P6 IADD3 R149, R149, -R2, RZ ;  /* 0x800000029595e210 */ /* 0x000fe20007ffe0ff */
[C---:B------:R-:W-:Y:S01]  /*5540*/  IMAD R159, R2.reuse, R16, R159 ;  /* 0x00000010029f7224 */ /* 0x040fe200078e029f */
[----:B------:R-:W-:Y:S01]  /*5550*/  IADD3 R16, R3, 0x6a, RZ ;  /* 0x0000006a03107810 */ /* 0x000fe20007ffe0ff */
[----:B------:R-:W-:Y:S01]  /*5560*/  @!P2 IMAD.IADD R155, R155, 0x1, -R2 ;  /* 0x000000019b9ba824 */ /* 0x000fe200078e0a02 */
[C---:B------:R-:W-:Y:S01]  /*5570*/  ISETP.GT.U32.AND P2, PT, R2.reuse, R153, PT ;  /* 0x000000990200720c */ /* 0x040fe20003f44070 */
[----:B------:R-:W-:Y:S01]  /*5580*/  @!P4 IMAD.MOV R149, RZ, RZ, -R149 ;  /* 0x000000ffff95c224 */ /* 0x000fe200078e0a95 */
[----:B------:R-:W-:Y:S01]  /*5590*/  @!P0 IADD3 R157, R157, -R2, RZ ;  /* 0x800000029d9d8210 */ /* 0x000fe20007ffe0ff */
[C---:B------:R-:W-:Y:S01]  /*55a0*/  VIADD R15, R3.reuse, 0x69 ;  /* 0x00000069030f7836 */ /* 0x040fe20000000000 */
[C---:B------:R-:W-:Y:S01]  /*55b0*/  ISETP.GT.U32.AND P0, PT, R2.reuse, R159, PT ;  /* 0x0000009f0200720c */ /* 0x040fe20003f04070 */
[----:B------:R-:W-:Y:S01]  /*55c0*/  VIADD R81, R3, 0x6f ;  /* 0x0000006f03517836 */ /* 0x000fe20000000000 */
[----:B------:R-:W-:-:S02]  /*55d0*/  ISETP.GT.U32.AND P4, PT, R2, R155, PT ;  /* 0x0000009b0200720c */ /* 0x000fc40003f84070 */
[----:B------:R-:W-:Y:S02]  /*55e0*/  IABS R161, R15 ;  /* 0x0000000f00a17213 */ /* 0x000fe40000000000 */
[----:B------:R-:W-:Y:S02]  /*55f0*/  IABS R163, R16 ;  /* 0x0000001000a37213 */ /* 0x000fe40000000000 */
[----:B------:R-:W-:Y:S01]  /*5600*/  ISETP.GE.AND P6, PT, R82, RZ, PT ;  /* 0x000000ff5200720c */ /* 0x000fe20003fc6270 */
[--C-:B------:R-:W-:Y:S01]  /*5610*/  @!P2 IMAD.IADD R153, R153, 0x1, -R2.reuse ;  /* 0x000000019999a824 */ /* 0x100fe200078e0a02 */
[----:B------:R-:W-:Y:S01]  /*5620*/  ISETP.GE.AND P2, PT, R15, RZ, PT ;  /* 0x000000ff0f00720c */ /* 0x000fe20003f46270 */
[----:B------:R-:W-:Y:S01]  /*5630*/  IMAD.HI.U32 R15, R6, R161, RZ ;  /* 0x000000a1060f7227 */ /* 0x000fe200078e00ff */
[----:B------:R-:W-:Y:S02]  /*5640*/  ISETP.GE.AND P3, PT, R80, RZ, PT ;  /* 0x000000ff5000720c */ /* 0x000fe40003f66270 */
[----:B------:R-:W-:Y:S01]  /*5650*/  @!P0 IADD3 R159, R159, -R2, RZ ;  /* 0x800000029f9f8210 */ /* 0x000fe20007ffe0ff */
[----:B------:R-:W-:Y:S01]  /*5660*/  @!P4 IMAD.IADD R155, R155, 0x1, -R2 ;  /* 0x000000019b9bc824 */ /* 0x000fe200078e0a02 */
[----:B------:R-:W-:Y:S01]  /*5670*/  ISETP.GE.AND P4, PT, R16, RZ, PT ;  /* 0x000000ff1000720c */ /* 0x000fe20003f86270 */
[----:B------:R-:W-:Y:S01]  /*5680*/  IMAD.MOV R16, RZ, RZ, -R15 ;  /* 0x000000ffff107224 */ /* 0x000fe200078e0a0f */
[----:B------:R-:W-:Y:S01]  /*5690*/  ISETP.GT.U32.AND P0, PT, R2, R159, PT ;  /* 0x0000009f0200720c */ /* 0x000fe20003f04070 */
[----:B------:R-:W-:Y:S01]  /*56a0*/  IMAD.HI.U32 R15, R6, R163, RZ ;  /* 0x000000a3060f7227 */ /* 0x000fe200078e00ff */
[----:B------:R-:W-:-:S02]  /*56b0*/  ISETP.GE.AND P1, PT, R17, RZ, PT ;  /* 0x000000ff1100720c */ /* 0x000fc40003f26270 */
[----:B------:R-:W-:Y:S01]  /*56c0*/  @!P5 IADD3 R155, -R155, RZ, RZ ;  /* 0x000000ff9b9bd210 */ /* 0x000fe20007ffe1ff */
[----:B------:R-:W-:Y:S01]  /*56d0*/  IMAD R161, R2, R16, R161 ;  /* 0x0000001002a17224 */ /* 0x000fe200078e02a1 */
[C---:B------:R-:W-:Y:S01]  /*56e0*/  IADD3 R80, R3.reuse, 0x6e, RZ ;  /* 0x0000006e03507810 */ /* 0x040fe20007ffe0ff */
[----:B------:R-:W-:Y:S01]  /*56f0*/  IMAD.HI.U32 R16, R6, R167, RZ ;  /* 0x000000a706107227 */ /* 0x000fe200078e00ff */
[----:B------:R-:W-:Y:S02]  /*5700*/  IABS R173, R81 ;  /* 0x0000005100ad7213 */ /* 0x000fe40000000000 */
[----:B------:R-:W-:Y:S01]  /*5710*/  IABS R171, R80 ;  /* 0x0000005000ab7213 */ /* 0x000fe20000000000 */
[C---:B------:R-:W-:Y:S01]  /*5720*/  VIADD R17, R3.reuse, 0x6b ;  /* 0x0000006b03117836 */ /* 0x040fe20000000000 */
[----:B------:R-:W-:Y:S01]  /*5730*/  IADD3 R82, R3, 0x74, RZ ;  /* 0x0000007403527810 */ /* 0x000fe20007ffe0ff */
[----:B------:R-:W-:Y:S01]  /*5740*/  IMAD.MOV R16, RZ, RZ, -R16 ;  /* 0x000000ffff107224 */ /* 0x000fe200078e0a10 */
[----:B------:R-:W-:Y:S01]  /*5750*/  IABS R83, R102 ;  /* 0x0000006600537213 */ /* 0x000fe20000000000 */
[----:B------:R-:W-:Y:S01]  /*5760*/  @!P0 IMAD.IADD R159, R159, 0x1, -R2 ;  /* 0x000000019f9f8824 */ /* 0x000fe200078e0a02 */
[----:B------:R-:W-:Y:S01]  /*5770*/  IABS R165, R17 ;  /* 0x0000001100a57213 */ /* 0x000fe20000000000 */
[C---:B------:R-:W-:Y:S01]  /*5780*/  IMAD R167, R2.reuse, R16, R167 ;  /* 0x0000001002a77224 */ /* 0x040fe200078e02a7 */
[----:B------:R-:W-:Y:S01]  /*5790*/  ISETP.GE.AND P5, PT, R17, RZ, PT ;  /* 0x000000ff1100720c */ /* 0x000fe20003fa6270 */
[----:B------:R-:W-:Y:S01]  /*57a0*/  IMAD.MOV R17, RZ, RZ, -R15 ;  /* 0x000000ffff117224 */ /* 0x000fe200078e0a0f */
[----:B------:R-:W-:Y:S01]  /*57b0*/  IABS R191, R82 ;  /* 0x0000005200bf7213 */ /* 0x000fe20000000000 */
[----:B------:R-:W-:Y:S01]  /*57c0*/  @!P6 IMAD.MOV R153, RZ, RZ, -R153 ;  /* 0x000000ffff99e224 */ /* 0x000fe200078e0a99 */
[C---:B------:R-:W-:Y:S01]  /*57d0*/  ISETP.GT.U32.AND P6, PT, R2.reuse, R157, PT ;  /* 0x0000009d0200720c */ /* 0x040fe20003fc4070 */
[----:B------:R-:W-:Y:S01]  /*57e0*/  @!P3 IMAD.MOV R159, RZ, RZ, -R159 ;  /* 0x000000ffff9fb224 */ /* 0x000fe200078e0a9f */
[C---:B------:R-:W-:Y:S01]  /*57f0*/  ISETP.GT.U32.AND P3, PT, R2.reuse, R167, PT ;  /* 0x000000a70200720c */ /* 0x040fe20003f64070 */
[----:B------:R-:W-:Y:S01]  /*5800*/  IMAD R163, R2, R17, R163 ;  /* 0x0000001102a37224 */ /* 0x000fe200078e02a3 */
[----:B------:R-:W-:Y:S01]  /*5810*/  IADD3 R17, R3, 0x6d, RZ ;  /* 0x0000006d03117810 */ /* 0x000fe20007ffe0ff */
[----:B------:R-:W-:-:S03]  /*5820*/  IMAD.HI.U32 R15, R6, R165, RZ ;  /* 0x000000a5060f7227 */ /* 0x000fc600078e00ff */
[----:B------:R-:W-:Y:S01]  /*5830*/  IABS R169, R17 ;  /* 0x0000001100a97213 */ /* 0x000fe20000000000 */
[----:B------:R-:W-:Y:S02]  /*5840*/  IMAD.MOV R15, RZ, RZ, -R15 ;  /* 0x000000ffff0f7224 */ /* 0x000fe400078e0a0f */
[----:B------:R-:W-:-:S04]  /*5850*/  IMAD.HI.U32 R16, R6, R173, RZ ;  /* 0x000000ad06107227 */ /* 0x000fc800078e00ff */
[----:B------:R-:W-:Y:S01]  /*5860*/  IMAD R165, R2, R15, R165 ;  /* 0x0000000f02a57224 */ /* 0x000fe200078e02a5 */
[----:B------:R-:W-:Y:S01]  /*5870*/  IADD3 R16, -R16, RZ, RZ ;  /* 0x000000ff10107210 */ /* 0x000fe20007ffe1ff */
[----:B------:R-:W-:-:S03]  /*5880*/  IMAD.HI.U32 R15, R6, R169, RZ ;  /* 0x000000a9060f7227 */ /* 0x000fc600078e00ff */
[C---:B------:R-:W-:Y:S01]  /*5890*/  ISETP.GT.U32.AND P0, PT, R2.reuse, R165, PT ;  /* 0x000000a50200720c */ /* 0x040fe20003f04070 */
[--C-:B------:R-:W-:Y:S01]  /*58a0*/  @!P6 IMAD.IADD R157, R157, 0x1, -R2.reuse ;  /* 0x000000019d9de824 */ /* 0x100fe200078e0a02 */
[C---:B------:R-:W-:Y:S01]  /*58b0*/  ISETP.GT.U32.AND P6, PT, R2.reuse, R161, PT ;  /* 0x000000a10200720c */ /* 0x040fe20003fc4070 */
[----:B------:R-:W-:Y:S02]  /*58c0*/  @!P3 IMAD.IADD R167, R167, 0x1, -R2 ;  /* 0x00000001a7a7b824 */ /* 0x000fe400078e0a02 */
[----:B------:R-:W-:Y:S02]  /*58d0*/  IMAD.MOV R15, RZ, RZ, -R15 ;  /* 0x000000ffff0f7224 */ /* 0x000fe400078e0a0f */
[----:B------:R-:W-:Y:S01]  /*58e0*/  @!P1 IMAD.MOV R157, RZ, RZ, -R157 ;  /* 0x000000ffff9d9224 */ /* 0x000fe200078e0a9d */
[C---:B------:R-:W-:Y:S01]  /*58f0*/  ISETP.GT.U32.AND P1, PT, R2.reuse, R163, PT ;  /* 0x000000a30200720c */ /* 0x040fe20003f24070 */
[C---:B------:R-:W-:Y:S01]  /*5900*/  IMAD R169, R2.reuse, R15, R169 ;  /* 0x0000000f02a97224 */ /* 0x040fe200078e02a9 */
[----:B------:R-:W-:Y:S01]  /*5910*/  ISETP.GT.U32.AND P3, PT, R2, R167, PT ;  /* 0x000000a70200720c */ /* 0x000fe20003f64070 */
[----:B------:R-:W-:-:S04]  /*5920*/  IMAD.HI.U32 R15, R6, R171, RZ ;  /* 0x000000ab060f7227 */ /* 0x000fc800078e00ff */
[----:B------:R-:W-:Y:S02]  /*5930*/  IMAD.MOV R15, RZ, RZ, -R15 ;  /* 0x000000ffff0f7224 */ /* 0x000fe400078e0a0f */
[--C-:B------:R-:W-:Y:S02]  /*5940*/  @!P0 IMAD.IADD R165, R165, 0x1, -R2.reuse ;  /* 0x00000001a5a58824 */ /* 0x100fe400078e0a02 */
[C---:B------:R-:W-:Y:S02]  /*5950*/  IMAD R171, R2.reuse, R15, R171 ;  /* 0x0000000f02ab7224 */ /* 0x040fe400078e02ab */
[----:B------:R-:W-:Y:S01]  /*5960*/  @!P1 IADD3 R163, R163, -R2, RZ ;  /* 0x80000002a3a39210 */ /* 0x000fe20007ffe0ff */
[----:B------:R-:W-:Y:S01]  /*5970*/  VIADD R15, R3, 0x70 ;  /* 0x00000070030f7836 */ /* 0x000fe20000000000 */
[C---:B------:R-:W-:Y:S01]  /*5980*/  ISETP.GT.U32.AND P0, PT, R2.reuse, R165, PT ;  /* 0x000000a50200720c */ /* 0x040fe20003f04070 */
[--C-:B------:R-:W-:Y:S01]  /*5990*/  @!P3 IMAD.IADD R167, R167, 0x1, -R2.reuse ;  /* 0x00000001a7a7b824 */ /* 0x100fe200078e0a02 */
[C---:B------:R-:W-:Y:S01]  /*59a0*/  ISETP.GT.U32.AND P3, PT, R2.reuse, R171, PT ;  /* 0x000000ab0200720c */ /* 0x040fe20003f64070 */
[----:B------:R-:W-:Y:S01]  /*59b0*/  @!P6 IMAD.IADD R161, R161, 0x1, -R2 ;  /* 0x00000001a1a1e824 */ /* 0x000fe200078e0a02 */
[C---:B------:R-:W-:Y:S01]  /*59c0*/  ISETP.GT.U32.AND P1, PT, R2.reuse, R163, PT ;  /* 0x000000a30200720c */ /* 0x040fe20003f24070 */
[C---:B------:R-:W-:Y:S01]  /*59d0*/  IMAD R173, R2.reuse, R16, R173 ;  /* 0x0000001002ad7224 */ /* 0x040fe200078e02ad */
[----:B------:R-:W-:Y:S01]  /*59e0*/  IABS R175, R15 ;  /* 0x0000000f00af7213 */ /* 0x000fe20000000000 */
[----:B------:R-:W-:Y:S01]  /*59f0*/  VIADD R16, R3, 0x71 ;  /* 0x0000007103107836 */ /* 0x000fe20000000000 */
[----:B------:R-:W-:-:S04]  /*5a00*/  ISETP.GT.U32.AND P6, PT, R2, R161, PT ;  /* 0x000000a10200720c */ /* 0x000fc80003fc4070 */
[----:B------:R-:W-:Y:S01]  /*5a10*/  IABS R177, R16 ;  /* 0x0000001000b17213 */ /* 0x000fe20000000000 */
[--C-:B------:R-:W-:Y:S01]  /*5a20*/  @!P0 IMAD.IADD R165, R165, 0x1, -R2.reuse ;  /* 0x00000001a5a58824 */ /* 0x100fe200078e0a02 */
[----:B------:R-:W-:Y:S01]  /*5a30*/  ISETP.GE.AND P0, PT, R81, RZ, PT ;  /* 0x000000ff5100720c */ /* 0x000fe20003f06270 */
[--C-:B------:R-:W-:Y:S02]  /*5a40*/  @!P3 IMAD.IADD R171, R171, 0x1, -R2.reuse ;  /* 0x00000001ababb824 */ /* 0x100fe400078e0a02 */
[----:B------:R-:W-:Y:S01]  /*5a50*/  @!P1 IMAD.IADD R163, R163, 0x1, -R2 ;  /* 0x00000001a3a39824 */ /* 0x000fe200078e0a02 */
[C---:B------:R-:W-:Y:S01]  /*5a60*/  ISETP.GT.U32.AND P1, PT, R2.reuse, R169, PT ;  /* 0x000000a90200720c */ /* 0x040fe20003f24070 */
[----:B------:R-:W-:Y:S01]  /*5a70*/  @!P5 IMAD.MOV R165, RZ, RZ, -R165 ;  /* 0x000000ffffa5d224 */ /* 0x000fe200078e0aa5 */
[----:B------:R-:W-:Y:S01]  /*5a80*/  ISETP.GT.U32.AND P3, PT, R2, R171, PT ;  /* 0x000000ab0200720c */ /* 0x000fe20003f64070 */
[----:B------:R-:W-:Y:S01]  /*5a90*/  @!P4 IMAD.MOV R163, RZ, RZ, -R163 ;  /* 0x000000ffffa3c224 */ /* 0x000fe200078e0aa3 */
[----:B------:R-:W-:Y:S01]  /*5aa0*/  ISETP.GE.AND P5, PT, R15, RZ, PT ;  /* 0x000000ff0f00720c */ /* 0x000fe20003fa6270 */
[----:B------:R-:W-:Y:S01]  /*5ab0*/  IMAD.HI.U32 R15, R6, R175, RZ ;  /* 0x000000af060f7227 */ /* 0x000fe200078e00ff */
[----:B------:R-:W-:-:S02]  /*5ac0*/  ISETP.GE.AND P4, PT, R80, RZ, PT ;  /* 0x000000ff5000720c */ /* 0x000fc40003f86270 */
[-C--:B------:R-:W-:Y:S02]  /*5ad0*/  @!P6 IADD3 R161, R161, -R2.reuse, RZ ;  /* 0x80000002a1a1e210 */ /* 0x080fe40007ffe0ff */
[----:B------:R-:W-:Y:S02]  /*5ae0*/  IADD3 R15, -R15, RZ, RZ ;  /* 0x000000ff0f0f7210 */ /* 0x000fe40007ffe1ff */
[----:B------:R-:W-:Y:S01]  /*5af0*/  ISETP.GE.AND P6, PT, R25, RZ, PT ;  /* 0x000000ff1900720c */ /* 0x000fe20003fc6270 */
[----:B------:R-:W-:Y:S01]  /*5b00*/  VIADD R25, R3, 0x73 ;  /* 0x0000007303197836 */ /* 0x000fe20000000000 */
[-C--:B------:R-:W-:Y:S01]  /*5b10*/  @!P1 IADD3 R169, R169, -R2.reuse, RZ ;  /* 0x80000002a9a99210 */ /* 0x080fe20007ffe0ff */
[C---:B------:R-:W-:Y:S01]  /*5b20*/  IMAD R175, R2.reuse, R15, R175 ;  /* 0x0000000f02af7224 */ /* 0x040fe200078e02af */
[----:B------:R-:W-:Y:S02]  /*5b30*/  @!P3 IADD3 R171, R171, -R2, RZ ;  /* 0x80000002ababb210 */ /* 0x000fe40007ffe0ff */
[----:B------:R-:W-:-:S02]  /*5b40*/  ISETP.GT.U32.AND P3, PT, R2, R173, PT ;  /* 0x000000ad0200720c */ /* 0x000fc40003f64070 */
[C---:B------:R-:W-:Y:S01]  /*5b50*/  ISETP.GT.U32.AND P1, PT, R2.reuse, R169, PT ;  /* 0x000000a90200720c */ /* 0x040fe20003f24070 */
[----:B------:R-:W-:Y:S01]  /*5b60*/  @!P4 IMAD.MOV R171, RZ, RZ, -R171 ;  /* 0x000000ffffabc224 */ /* 0x000fe200078e0aab */
[----:B------:R-:W-:Y:S02]  /*5b70*/  @!P2 IADD3 R161, -R161, RZ, RZ ;  /* 0x000000ffa1a1a210 */ /* 0x000fe40007ffe1ff */
[----:B------:R-:W-:Y:S01]  /*5b80*/  ISETP.GE.AND P2, PT, R17, RZ, PT ;  /* 0x000000ff1100720c */ /* 0x000fe20003f46270 */
[----:B------:R-:W-:Y:S01]  /*5b90*/  @!P6 IMAD.MOV R167, RZ, RZ, -R167 ;  /* 0x000000ffffa7e224 */ /* 0x000fe200078e0aa7 */
[----:B------:R-:W-:Y:S02]  /*5ba0*/  ISETP.GT.U32.AND P4, PT, R2, R175, PT ;  /* 0x000000af0200720c */ /* 0x000fe40003f84070 */
[----:B------:R-:W-:Y:S02]  /*5bb0*/  IADD3 R17, R3, 0x72, RZ ;  /* 0x0000007203117810 */ /* 0x000fe40007ffe0ff */
[----:B------:R-:W-:Y:S01]  /*5bc0*/  ISETP.GE.AND P6, PT, R16, RZ, PT ;  /* 0x000000ff1000720c */ /* 0x000fe20003fc6270 */
[----:B------:R-:W-:Y:S01]  /*5bd0*/  @!P3 IMAD.IADD R173, R173, 0x1, -R2 ;  /* 0x00000001adadb824 */ /* 0x000fe200078e0a02 */
[----:B------:R-:W-:Y:S01]  /*5be0*/  IABS R189, R25 ;  /* 0x0000001900bd7213 */ /* 0x000fe20000000000 */
[----:B------:R-:W-:Y:S01]  /*5bf0*/  IMAD.HI.U32 R16, R6, R177, RZ ;  /* 0x000000b106107227 */ /* 0x000fe200078e00ff */
[----:B------:R-:W-:-:S02]  /*5c00*/  @!P1 IADD3 R169, R169, -R2, RZ ;  /* 0x80000002a9a99210 */ /* 0x000fc40007ffe0ff */
[----:B------:R-:W-:Y:S01]  /*5c10*/  ISETP.GE.AND P1, PT, R17, RZ, PT ;  /* 0x000000ff1100720c */ /* 0x000fe20003f26270 */
[----:B------:R-:W-:Y:S01]  /*5c20*/  IMAD.MOV R16, RZ, RZ, -R16 ;  /* 0x000000ffff107224 */ /* 0x000fe200078e0a10 */
[----:B------:R-:W-:Y:S01]  /*5c30*/  IABS R17, R17 ;  /* 0x0000001100117213 */ /* 0x000fe20000000000 */
[----:B------:R-:W-:Y:S01]  /*5c40*/  @!P2 IMAD.MOV R169, RZ, RZ, -R169 ;  /* 0x000000ffffa9a224 */ /* 0x000fe200078e0aa9 */
[C---:B------:R-:W-:Y:S01]  /*5c50*/  ISETP.GT.U32.AND P3, PT, R2.reuse, R173, PT ;  /* 0x000000ad0200720c */ /* 0x040fe20003f64070 */
[----:B------:R-:W-:Y:S01]  /*5c60*/  @!P4 IMAD.IADD R175, R175, 0x1, -R2 ;  /* 0x00000001afafc824 */ /* 0x000fe200078e0a02 */
[----:B------:R-:W-:Y:S01]  /*5c70*/  ISETP.GE.AND P2, PT, R25, RZ, PT ;  /* 0x000000ff1900720c */ /* 0x000fe20003f46270 */
[----:B------:R-:W-:Y:S02]  /*5c80*/  IMAD.MOV.U32 R25, RZ, RZ, R17 ;  /* 0x000000ffff197224 */ /* 0x000fe400078e0011 */
[C---:B------:R-:W-:Y:S01]  /*5c90*/  IMAD R177, R2.reuse, R16, R177 ;  /* 0x0000001002b17224 */ /* 0x040fe200078e02b1 */
[----:B------:R-:W-:Y:S01]  /*5ca0*/  ISETP.GT.U32.AND P4, PT, R2, R175, PT ;  /* 0x000000af0200720c */ /* 0x000fe20003f84070 */
[----:B------:R-:W-:-:S04]  /*5cb0*/  IMAD.HI.U32 R15, R6, R25, RZ ;  /* 0x00000019060f7227 */ /* 0x000fc800078e00ff */
[----:B------:R-:W-:Y:S02]  /*5cc0*/  IMAD.MOV R15, RZ, RZ, -R15 ;  /* 0x000000ffff0f7224 */ /* 0x000fe400078e0a0f */
[----:B------:R-:W-:Y:S01]  /*5cd0*/  @!P3 IADD3 R173, R173, -R2, RZ ;  /* 0x80000002adadb210 */ /* 0x000fe20007ffe0ff */
[----:B------:R-:W-:Y:S01]  /*5ce0*/  IMAD.HI.U32 R16, R6, R189, RZ ;  /* 0x000000bd06107227 */ /* 0x000fe200078e00ff */
[C---:B------:R-:W-:Y:S02]  /*5cf0*/  ISETP.GT.U32.AND P3, PT, R2.reuse, R177, PT ;  /* 0x000000b10200720c */ /* 0x040fe40003f64070 */
[----:B------:R-:W-:Y:S01]  /*5d00*/  @!P0 IADD3 R173, -R173, RZ, RZ ;  /* 0x000000ffadad8210 */ /* 0x000fe20007ffe1ff */
[C---:B------:R-:W-:Y:S02]  /*5d10*/  IMAD R25, R2.reuse, R15, R25 ;  /* 0x0000000f02197224 */ /* 0x040fe400078e0219 */
[----:B------:R-:W-:Y:S02]  /*5d20*/  IMAD.MOV R16, RZ, RZ, -R16 ;  /* 0x000000ffff107224 */ /* 0x000fe400078e0a10 */
[----:B------:R-:W-:Y:S01]  /*5d30*/  @!P4 IMAD.IADD R175, R175, 0x1, -R2 ;  /* 0x00000001afafc824 */ /* 0x000fe200078e0a02 */
[C---:B------:R-:W-:Y:S01]  /*5d40*/  ISETP.GT.U32.AND P4, PT, R2.reuse, R25, PT ;  /* 0x000000190200720c */ /* 0x040fe20003f84070 */
[----:B------:R-:W-:-:S02]  /*5d50*/  IMAD R189, R2, R16, R189 ;  /* 0x0000001002bd7224 */ /* 0x000fc400078e02bd */
[----:B------:R-:W-:Y:S01]  /*5d60*/  IMAD.HI.U32 R17, R6, R191, RZ ;  /* 0x000000bf06117227 */ /* 0x000fe200078e00ff */
[----:B------:R-:W-:-:S03]  /*5d70*/  @!P5 IADD3 R175, -R175, RZ, RZ ;  /* 0x000000ffafafd210 */ /* 0x000fc60007ffe1ff */
[----:B------:R-:W-:Y:S01]  /*5d80*/  @!P3 IMAD.IADD R177, R177, 0x1, -R2 ;  /* 0x00000001b1b1b824 */ /* 0x000fe200078e0a02 */
[----:B------:R-:W-:Y:S01]  /*5d90*/  ISETP.GT.U32.AND P3, PT, R2, R189, PT ;  /* 0x000000bd0200720c */ /* 0x000fe20003f64070 */
[----:B------:R-:W-:Y:S01]  /*5da0*/  IMAD.HI.U32 R15, R6, R193, RZ ;  /* 0x000000c1060f7227 */ /* 0x000fe200078e00ff */
[----:B------:R-:W-:-:S03]  /*5db0*/  IADD3 R17, -R17, RZ, RZ ;  /* 0x000000ff11117210 */ /* 0x000fc60007ffe1ff */
[----:B------:R-:W-:Y:S01]  /*5dc0*/  @!P4 IMAD.IADD R25, R25, 0x1, -R2 ;  /* 0x000000011919c824 */ /* 0x000fe200078e0a02 */
[C---:B------:R-:W-:Y:S01]  /*5dd0*/  ISETP.GT.U32.AND P4, PT, R2.reuse, R177, PT ;  /* 0x000000b10200720c */ /* 0x040fe20003f84070 */
[----:B------:R-:W-:Y:S02]  /*5de0*/  IMAD R191, R2, R17, R191 ;  /* 0x0000001102bf7224 */ /* 0x000fe400078e02bf */
[----:B------:R-:W-:Y:S01]  /*5df0*/  IMAD.HI.U32 R16, R6, R195, RZ ;  /* 0x000000c306107227 */ /* 0x000fe200078e00ff */
[----:B------:R-:W-:-:S03]  /*5e00*/  ISETP.GT.U32.AND P0, PT, R2, R25, PT ;  /* 0x000000190200720c */ /* 0x000fc60003f04070 */
[----:B------:R-:W-:Y:S01]  /*5e10*/  @!P3 IADD3 R189, R189, -R2, RZ ;  /* 0x80000002bdbdb210 */ /* 0x000fe20007ffe0ff */
[----:B------:R-:W-:-:S03]  /*5e20*/  IMAD.HI.U32 R17, R6, R197, RZ ;  /* 0x000000c506117227 */ /* 0x000fc600078e00ff */
[C---:B------:R-:W-:Y:S01]  /*5e30*/  ISETP.GT.U32.AND P3, PT, R2.reuse, R189, PT ;  /* 0x000000bd0200720c */ /* 0x040fe20003f64070 */
[----:B------:R-:W-:Y:S01]  /*5e40*/  IMAD.MOV R80, RZ, RZ, -R15 ;  /* 0x000000ffff507224 */ /* 0x000fe200078e0a0f */
[----:B------:R-:W-:Y:S01]  /*5e50*/  IADD3 R17, -R17, RZ, RZ ;  /* 0x000000ff11117210 */ /* 0x000fe20007ffe1ff */
[----:B------:R-:W-:Y:S01]  /*5e60*/  @!P4 IMAD.IADD R177, R177, 0x1, -R2 ;  /* 0x00000001b1b1c824 */ /* 0x000fe200078e0a02 */
[C---:B------:R-:W-:Y:S01]  /*5e70*/  ISETP.GT.U32.AND P4, PT, R2.reuse, R191, PT ;  /* 0x000000bf0200720c */ /* 0x040fe20003f84070 */
[----:B------:R-:W-:Y:S02]  /*5e80*/  IMAD.MOV R81, RZ, RZ, -R16 ;  /* 0x000000ffff517224 */ /* 0x000fe400078e0a10 */
[C---:B------:R-:W-:Y:S02]  /*5e90*/  IMAD R193, R2.reuse, R80, R193 ;  /* 0x0000005002c17224 */ /* 0x040fe400078e02c1 */
[C---:B------:R-:W-:Y:S02]  /*5ea0*/  IMAD R195, R2.reuse, R81, R195 ;  /* 0x0000005102c37224 */ /* 0x040fe400078e02c3 */
[----:B------:R-:W-:-:S02]  /*5eb0*/  IMAD R197, R2, R17, R197 ;  /* 0x0000001102c57224 */ /* 0x000fc400078e02c5 */
[--C-:B------:R-:W-:Y:S01]  /*5ec0*/  @!P0 IMAD.IADD R25, R25, 0x1, -R2.reuse ;  /* 0x0000000119198824 */ /* 0x100fe200078e0a02 */
[C---:B------:R-:W-:Y:S01]  /*5ed0*/  ISETP.GT.U32.AND P0, PT, R2.reuse, R193, PT ;  /* 0x000000c10200720c */ /* 0x040fe20003f04070 */
[----:B------:R-:W-:Y:S01]  /*5ee0*/  @!P3 IMAD.IADD R189, R189, 0x1, -R2 ;  /* 0x00000001bdbdb824 */ /* 0x000fe200078e0a02 */
[----:B------:R-:W-:Y:S01]  /*5ef0*/  ISETP.GT.U32.AND P3, PT, R2, R195, PT ;  /* 0x000000c30200720c */ /* 0x000fe20003f64070 */
[----:B------:R-:W-:-:S04]  /*5f00*/  IMAD.HI.U32 R15, R6, R83, RZ ;  /* 0x00000053060f7227 */ /* 0x000fc800078e00ff */
[--C-:B------:R-:W-:Y:S01]  /*5f10*/  @!P4 IMAD.IADD R191, R191, 0x1, -R2.reuse ;  /* 0x00000001bfbfc824 */ /* 0x100fe200078e0a02 */
[C---:B------:R-:W-:Y:S01]  /*5f20*/  ISETP.GT.U32.AND P4, PT, R2.reuse, R197, PT ;  /* 0x000000c50200720c */ /* 0x040fe20003f84070 */
[----:B------:R-:W-:Y:S02]  /*5f30*/  IMAD.MOV R15, RZ, RZ, -R15 ;  /* 0x000000ffff0f7224 */ /* 0x000fe400078e0a0f */
[----:B------:R-:W-:Y:S02]  /*5f40*/  VIADD R80, R3, 0x7a ;  /* 0x0000007a03507836 */ /* 0x000fe40000000000 */
[----:B------:R-:W-:Y:S02]  /*5f50*/  IMAD R81, R2, R15, R83 ;  /* 0x0000000f02517224 */ /* 0x000fe400078e0253 */
[----:B------:R-:W-:Y:S01]  /*5f60*/  IMAD.HI.U32 R16, R6, R199, RZ ;  /* 0x000000c706107227 */ /* 0x000fe200078e00ff */
[----:B------:R-:W-:Y:S02]  /*5f70*/  IABS R183, R80 ;  /* 0x0000005000b77213 */ /* 0x000fe40000000000 */
[----:B------:R-:W-:Y:S01]  /*5f80*/  @!P3 IADD3 R195, R195, -R2, RZ ;  /* 0x80000002c3c3b210 */ /* 0x000fe20007ffe0ff */
[----:B------:R-:W-:Y:S01]  /*5f90*/  VIADD R83, R3, 0x7b ;  /* 0x0000007b03537836 */ /* 0x000fe20000000000 */
[C---:B------:R-:W-:Y:S01]  /*5fa0*/  ISETP.GT.U32.AND P3, PT, R2.reuse, R191, PT ;  /* 0x000000bf0200720c */ /* 0x040fe20003f64070 */
[----:B------:R-:W-:Y:S01]  /*5fb0*/  @!P0 IMAD.IADD R193, R193, 0x1, -R2 ;  /* 0x00000001c1c18824 */ /* 0x000fe200078e0a02 */
[----:B------:R-:W-:Y:S01]  /*5fc0*/  ISETP.GT.U32.AND P0, PT, R2, R81, PT ;  /* 0x000000510200720c */ /* 0x000fe20003f04070 */
[----:B------:R-:W-:Y:S01]  /*5fd0*/  IMAD.HI.U32 R15, R6, R183, RZ ;  /* 0x000000b7060f7227 */ /* 0x000fe200078e00ff */
[----:B------:R-:W-:-:S02]  /*5fe0*/  IADD3 R16, -R16, RZ, RZ ;  /* 0x000000ff10107210 */ /* 0x000fc40007ffe1ff */
[----:B------:R-:W-:Y:S01]  /*5ff0*/  IABS R181, R83 ;  /* 0x0000005300b57213 */ /* 0x000fe20000000000 */
[--C-:B------:R-:W-:Y:S01]  /*6000*/  @!P4 IMAD.IADD R197, R197, 0x1, -R2.reuse ;  /* 0x00000001c5c5c824 */ /* 0x100fe200078e0a02 */
[C---:B------:R-:W-:Y:S01]  /*6010*/  ISETP.GT.U32.AND P4, PT, R2.reuse, R193, PT ;  /* 0x000000c10200720c */ /* 0x040fe20003f84070 */
[----:B------:R-:W-:Y:S01]  /*6020*/  IMAD R199, R2, R16, R199 ;  /* 0x0000001002c77224 */ /* 0x000fe200078e02c7 */
[----:B------:R-:W-:Y:S01]  /*6030*/  IADD3 R15, -R15, RZ, RZ ;  /* 0x000000ff0f0f7210 */ /* 0x000fe20007ffe1ff */
[----:B------:R-:W-:Y:S01]  /*6040*/  IMAD.HI.U32 R16, R6, R181, RZ ;  /* 0x000000b506107227 */ /* 0x000fe200078e00ff */
[C---:B------:R-:W-:Y:S02]  /*6050*/  ISETP.GT.U32.AND P5, PT, R2.reuse, R197, PT ;  /* 0x000000c50200720c */ /* 0x040fe40003fa4070 */
[----:B------:R-:W-:Y:S01]  /*6060*/  @!P3 IADD3 R191, R191, -R2, RZ ;  /* 0x80000002bfbfb210 */ /* 0x000fe20007ffe0ff */
[----:B------:R-:W-:Y:S01]  /*6070*/  IMAD R183, R2, R15, R183 ;  /* 0x0000000f02b77224 */ /* 0x000fe200078e02b7 */
[----:B------:R-:W-:Y:S01]  /*6080*/  IADD3 R16, -R16, RZ, RZ ;  /* 0x000000ff10107210 */ /* 0x000fe20007ffe1ff */
[----:B------:R-:W-:Y:S01]  /*6090*/  @!P0 IMAD.IADD R81, R81, 0x1, -R2 ;  /* 0x0000000151518824 */ /* 0x000fe200078e0a02 */
[----:B------:R-:W-:Y:S01]  /*60a0*/  ISETP.GT.U32.AND P3, PT, R2, R199, PT ;  /* 0x000000c70200720c */ /* 0x000fe20003f64070 */
[----:B------:R-:W-:Y:S01]  /*60b0*/  IMAD.HI.U32 R15, R6, R185, RZ ;  /* 0x000000b9060f7227 */ /* 0x000fe200078e00ff */
[----:B------:R-:W-:-:S03]  /*60c0*/  ISETP.GT.U32.AND P0, PT, R2, R195, PT ;  /* 0x000000c30200720c */ /* 0x000fc60003f04070 */
[----:B------:R-:W-:Y:S01]  /*60d0*/  @!P4 IMAD.IADD R193, R193, 0x1, -R2 ;  /* 0x00000001c1c1c824 */ /* 0x000fe200078e0a02 */
[C---:B------:R-:W-:Y:S01]  /*60e0*/  ISETP.GT.U32.AND P4, PT, R2.reuse, R183, PT ;  /* 0x000000b70200720c */ /* 0x040fe20003f84070 */
[----:B------:R-:W-:Y:S02]  /*60f0*/  IMAD R181, R2, R16, R181 ;  /* 0x0000001002b57224 */ /* 0x000fe400078e02b5 */
[----:B------:R-:W-:Y:S02]  /*6100*/  IMAD.MOV R16, RZ, RZ, -R15 ;  /* 0x000000ffff107224 */ /* 0x000fe400078e0a0f */
[----:B------:R-:W-:Y:S02]  /*6110*/  IMAD.HI.U32 R17, R6, R179, RZ ;  /* 0x000000b306117227 */ /* 0x000fe400078e00ff */
[----:B------:R-:W-:Y:S02]  /*6120*/  @!P3 IADD3 R199, R199, -R2, RZ ;  /* 0x80000002c7c7b210 */ /* 0x000fe40007ffe0ff */
[----:B------:R-:W-:Y:S01]  /*6130*/  IMAD R185, R2, R16, R185 ;  /* 0x0000001002b97224 */ /* 0x000fe200078e02b9 */
[----:B------:R-:W-:Y:S01]  /*6140*/  @!P0 IADD3 R195, R195, -R2, RZ ;  /* 0x80000002c3c38210 */ /* 0x000fe20007ffe0ff */
[----:B------:R-:W-:Y:S01]  /*6150*/  IMAD.HI.U32 R15, R6, R187, RZ ;  /* 0x000000bb060f7227 */ /* 0x000fe200078e00ff */
[----:B------:R-:W-:-:S02]  /*6160*/  ISETP.GT.U32.AND P0, PT, R2, R181, PT ;  /* 0x000000b50200720c */ /* 0x000fc40003f04070 */
[----:B------:R-:W-:Y:S01]  /*6170*/  ISETP.GT.U32.AND P3, PT, R2, R185, PT ;  /* 0x000000b90200720c */ /* 0x000fe20003f64070 */
[--C-:B------:R-:W-:Y:S01]  /*6180*/  @!P4 IMAD.IADD R183, R183, 0x1, -R2.reuse ;  /* 0x00000001b7b7c824 */ /* 0x100fe200078e0a02 */
[----:B------:R-:W-:Y:S01]  /*6190*/  ISETP.GE.AND P4, PT, R96, RZ, PT ;  /* 0x000000ff6000720c */ /* 0x000fe20003f86270 */
[----:B------:R-:W-:Y:S02]  /*61a0*/  IMAD.MOV R17, RZ, RZ, -R17 ;  /* 0x000000ffff117224 */ /* 0x000fe400078e0a11 */
[----:B------:R-:W-:Y:S02]  /*61b0*/  IMAD.MOV R15, RZ, RZ, -R15 ;  /* 0x000000ffff0f7224 */ /* 0x000fe400078e0a0f */
[C---:B------:R-:W-:Y:S02]  /*61c0*/  IMAD R179, R2.reuse, R17, R179 ;  /* 0x0000001102b37224 */ /* 0x040fe400078e02b3 */
[----:B------:R-:W-:Y:S01]  /*61d0*/  @!P2 IMAD.MOV R189, RZ, RZ, -R189 ;  /* 0x000000ffffbda224 */ /* 0x000fe200078e0abd */
[C---:B------:R-:W-:Y:S01]  /*61e0*/  ISETP.GT.U32.AND P2, PT, R2.reuse, R183, PT ;  /* 0x000000b70200720c */ /* 0x040fe20003f44070 */
[C---:B------:R-:W-:Y:S01]  /*61f0*/  IMAD R187, R2.reuse, R15, R187 ;  /* 0x0000000f02bb7224 */ /* 0x040fe200078e02bb */
[----:B------:R-:W1:Y:S01]  /*6200*/  LDC.64 R16, c[0x0][0x238] ;  /* 0x00008e00ff107b82 */ /* 0x000e620000000a00 */
[----:B------:R-:W-:Y:S01]  /*6210*/  @!P5 IMAD.IADD R197, R197, 0x1, -R2 ;  /* 0x00000001c5c5d824 */ /* 0x000fe200078e0a02 */
[----:B------:R-:W-:Y:S01]  /*6220*/  ISETP.GT.U32.AND P5, PT, R2, R179, PT ;  /* 0x000000b30200720c */ /* 0x000fe20003fa4070 */
[----:B------:R-:W-:Y:S01]  /*6230*/  IMAD.HI.U32 R15, R6, R201, RZ ;  /* 0x000000c9060f7227 */ /* 0x000fe200078e00ff */
[----:B------:R-:W-:-:S03]  /*6240*/  @!P3 IADD3 R185, R185, -R2, RZ ;  /* 0x80000002b9b9b210 */ /* 0x000fc60007ffe0ff */
[----:B------:R-:W-:Y:S01]  /*6250*/  @!P0 IMAD.IADD R181, R181, 0x1, -R2 ;  /* 0x00000001b5b58824 */ /* 0x000fe200078e0a02 */
[C---:B------:R-:W-:Y:S01]  /*6260*/  ISETP.GT.U32.AND P0, PT, R2.reuse, R187, PT ;  /* 0x000000bb0200720c */ /* 0x040fe20003f04070 */
[----:B------:R-:W-:Y:S02]  /*6270*/  IMAD.MOV R15, RZ, RZ, -R15 ;  /* 0x000000ffff0f7224 */ /* 0x000fe400078e0a0f */
[----:B------:R-:W-:Y:S01]  /*6280*/  @!P6 IMAD.MOV R177, RZ, RZ, -R177 ;  /* 0x000000ffffb1e224 */ /* 0x000fe200078e0ab1 */
[C---:B------:R-:W-:Y:S01]  /*6290*/  ISETP.GT.U32.AND P6, PT, R2.reuse, R81, PT ;  /* 0x000000510200720c */ /* 0x040fe20003fc4070 */
[----:B------:R-:W-:Y:S01]  /*62a0*/  @!P4 IMAD.MOV R193, RZ, RZ, -R193 ;  /* 0x000000ffffc1c224 */ /* 0x000fe200078e0ac1 */
[C---:B------:R-:W-:Y:S01]  /*62b0*/  ISETP.GT.U32.AND P4, PT, R2.reuse, R185, PT ;  /* 0x000000b90200720c */ /* 0x040fe20003f84070 */
[----:B------:R-:W-:Y:S01]  /*62c0*/  IMAD.MOV.U32 R6, RZ, RZ, R25 ;  /* 0x000000ffff067224 */ /* 0x000fe200078e0019 */
[----:B------:R-:W-:Y:S01]  /*62d0*/  @!P5 IADD3 R179, R179, -R2, RZ ;  /* 0x80000002b3b3d210 */ /* 0x000fe20007ffe0ff */
[C---:B------:R-:W-:Y:S01]  /*62e0*/  IMAD R201, R2.reuse, R15, R201 ;  /* 0x0000000f02c97224 */ /* 0x040fe200078e02c9 */
[C---:B------:R-:W-:Y:S01]  /*62f0*/  ISETP.GT.U32.AND P3, PT, R2.reuse, R181, PT ;  /* 0x000000b50200720c */ /* 0x040fe20003f64070 */
[----:B------:R-:W-:Y:S01]  /*6300*/  @!P1 IMAD.MOV R6, RZ, RZ, -R6 ;  /* 0x000000ffff069224 */ /* 0x000fe200078e0a06 */
[C---:B------:R-:W-:Y:S01]  /*6310*/  ISETP.GT.U32.AND P1, PT, R2.reuse, R199, PT ;  /* 0x000000c70200720c */ /* 0x040fe20003f24070 */
[----:B------:R-:W-:Y:S01]  /*6320*/  @!P2 IMAD.IADD R183, R183, 0x1, -R2 ;  /* 0x00000001b7b7a824 */ /* 0x000fe200078e0a02 */
[----:B------:R-:W-:-:S02]  /*6330*/  ISETP.GT.U32.AND P2, PT, R2, R201, PT ;  /* 0x000000c90200720c */ /* 0x000fc40003f44070 */
[-C--:B------:R-:W-:Y:S01]  /*6340*/  @!P0 IADD3 R187, R187, -R2.reuse, RZ ;  /* 0x80000002bbbb8210 */ /* 0x080fe20007ffe0ff */
[--C-:B------:R-:W-:Y:S01]  /*6350*/  @!P6 IMAD.IADD R81, R81, 0x1, -R2.reuse ;  /* 0x000000015151e824 */ /* 0x100fe200078e0a02 */
[----:B------:R-:W-:Y:S01]  /*6360*/  ISETP.GT.U32.AND P0, PT, R2, R179, PT ;  /* 0x000000b30200720c */ /* 0x000fe20003f04070 */
[--C-:B------:R-:W-:Y:S01]  /*6370*/  @!P4 IMAD.IADD R185, R185, 0x1, -R2.reuse ;  /* 0x00000001b9b9c824 */ /* 0x100fe200078e0a02 */
[----:B------:R-:W-:Y:S01]  /*6380*/  ISETP.GE.AND P6, PT, R82, RZ, PT ;  /* 0x000000ff5200720c */ /* 0x000fe20003fc6270 */
[----:B-1----:R-:W-:Y:S01]  /*6390*/  IMAD R15, R231, R17, RZ ;  /* 0x00000011e70f7224 */ /* 0x002fe200078e02ff */
[----:B------:R-:W-:Y:S01]  /*63a0*/  ISETP.GE.AND P4, PT, R104, RZ, PT ;  /* 0x000000ff6800720c */ /* 0x000fe20003f86270 */
[----:B------:R-:W-:Y:S01]  /*63b0*/  @!P3 IMAD.IADD R181, R181, 0x1, -R2 ;  /* 0x00000001b5b5b824 */ /* 0x000fe200078e0a02 */
[----:B------:R-:W-:Y:S02]  /*63c0*/  ISETP.GE.AND P3, PT, R102, RZ, PT ;  /* 0x000000ff6600720c */ /* 0x000fe40003f66270 */
[----:B------:R-:W-:-:S02]  /*63d0*/  @!P1 IADD3 R199, R199, -R2, RZ ;  /* 0x80000002c7c79210 */ /* 0x000fc40007ffe0ff */
[----:B------:R-:W-:Y:S02]  /*63e0*/  ISETP.GE.AND P1, PT, R100, RZ, PT ;  /* 0x000000ff6400720c */ /* 0x000fe40003f26270 */
[-C--:B------:R-:W-:Y:S02]  /*63f0*/  @!P2 IADD3 R201, R201, -R2.reuse, RZ ;  /* 0x80000002c9c9a210 */ /* 0x080fe40007ffe0ff */
[----:B------:R-:W-:Y:S01]  /*6400*/  @!P0 IADD3 R179, R179, -R2, RZ ;  /* 0x80000002b3b38210 */ /* 0x000fe20007ffe0ff */
[----:B------:R-:W-:Y:S01]  /*6410*/  @!P6 IMAD.MOV R191, RZ, RZ, -R191 ;  /* 0x000000ffffbfe224 */ /* 0x000fe200078e0abf */
[C---:B------:R-:W-:Y:S02]  /*6420*/  ISETP.GT.U32.AND P2, PT, R2.reuse, R201, PT ;  /* 0x000000c90200720c */ /* 0x040fe40003f44070 */
[----:B------:R-:W-:Y:S01]  /*6430*/  LEA R17, P0, R15, UR4, 0x2 ;  /* 0x000000040f117c11 */ /* 0x000fe2000f8010ff */
[----:B------:R-:W-:Y:S01]  /*6440*/  ULDC UR4, c[0x0][0x234] ;  /* 0x00008d0000047ab9 */ /* 0x000fe20000000800 */
[----:B------:R-:W-:Y:S01]  /*6450*/  @!P4 IADD3 R199, -R199, RZ, RZ ;  /* 0x000000ffc7c7c210 */ /* 0x000fe20007ffe1ff */
[----:B------:R-:W-:Y:S01]  /*6460*/  IMAD R25, R21, UR4, RZ ;  /* 0x0000000415197c24 */ /* 0x000fe2000f8e02ff */
[----:B------:R-:W-:Y:S01]  /*6470*/  ISETP.GT.U32.AND P6, PT, R2, R187, PT ;  /* 0x000000bb0200720c */ /* 0x000fe20003fc4070 */
[----:B------:R-:W-:Y:S01]  /*6480*/  IMAD R96, R24, UR4, RZ ;  /* 0x0000000418607c24 */ /* 0x000fe2000f8e02ff */
[----:B------:R-:W-:Y:S01]  /*6490*/  ISETP.GE.AND P4, PT, R3, RZ, PT ;  /* 0x000000ff0300720c */ /* 0x000fe20003f86270 */
[----:B------:R-:W-:Y:S01]  /*64a0*/  IMAD R23, R23, UR4, RZ ;  /* 0x0000000417177c24 */ /* 0x000fe2000f8e02ff */
[----:B------:R-:W-:Y:S01]  /*64b0*/  ISETP.GE.AND P5, PT, R98, RZ, PT ;  /* 0x000000ff6200720c */ /* 0x000fe20003fa6270 */
[----:B------:R-:W-:Y:S01]  /*64c0*/  IMAD.MOV.U32 R21, RZ, RZ, R81 ;  /* 0x000000ffff157224 */ /* 0x000fe200078e0051 */
[----:B------:R-:W-:Y:S01]  /*64d0*/  @!P1 IADD3 R197, -R197, RZ, RZ ;  /* 0x000000ffc5c59210 */ /* 0x000fe20007ffe1ff */
[----:B------:R-:W-:Y:S01]  /*64e0*/  IMAD R81, R22, UR4, RZ ;  /* 0x0000000416517c24 */ /* 0x000fe2000f8e02ff */
[----:B------:R-:W-:Y:S01]  /*64f0*/  LEA R24, P1, R25, UR6, 0x2 ;  /* 0x0000000619187c11 */ /* 0x000fe2000f8210ff */
[--C-:B------:R-:W-:Y:S01]  /*6500*/  @!P2 IMAD.IADD R201, R201, 0x1, -R2.reuse ;  /* 0x00000001c9c9a824 */ /* 0x100fe200078e0a02 */
[----:B------:R-:W-:Y:S01]  /*6510*/  LEA.HI.X.SX32 R15, R15, UR5, 0x2, P0 ;  /* 0x000000050f0f7c11 */ /* 0x000fe200080f16ff */
[----:B------:R-:W-:Y:S01]  /*6520*/  @!P3 IMAD.MOV R21, RZ, RZ, -R21 ;  /* 0x000000ffff15b224 */ /* 0x000fe200078e0a15 */
[----:B------:R-:W-:Y:S01]  /*6530*/  LEA.HI.X.SX32 R25, R25, UR7, 0x2, P1 ;  /* 0x0000000719197c11 */ /* 0x000fe200088f16ff */
[----:B------:R-:W-:Y:S01]  /*6540*/  @!P6 IMAD.IADD R187, R187, 0x1, -R2 ;  /* 0x00000001bbbbe824 */ /* 0x000fe200078e0a02 */
[----:B------:R-:W-:Y:S01]  /*6550*/  LEA R22, P1, R23, UR6, 0x2 ;  /* 0x0000000617167c11 */ /* 0x000fe2000f8210ff */
[----:B------:R-:W-:Y:S01]  /*6560*/  @!P4 IMAD.MOV R201, RZ, RZ, -R201 ;  /* 0x000000ffffc9c224 */ /* 0x000fe200078e0ac9 */
[----:B------:R-:W-:Y:S01]  /*6570*/  LEA R82, P3, R81, UR6, 0x2 ;  /* 0x0000000651527c11 */ /* 0x000fe2000f8610ff */
[----:B------:R-:W-:Y:S01]  /*6580*/  @!P5 IMAD.MOV R195, RZ, RZ, -R195 ;  /* 0x000000ffffc3d224 */ /* 0x000fe200078e0ac3 */
[----:B------:R-:W-:Y:S01]  /*6590*/  ISETP.GE.AND P6, PT, R80, RZ, PT ;  /* 0x000000ff5000720c */ /* 0x000fe20003fc6270 */
[----:B------:R-:W-:Y:S01]  /*65a0*/  ULDC UR5, c[0x0][0x240] ;  /* 0x0000900000057ab9 */ /* 0x000fe20000000800 */
[----:B------:R-:W-:Y:S01]  /*65b0*/  ISETP.GE.AND P0, PT, R83, RZ, PT ;  /* 0x000000ff5300720c */ /* 0x000fe20003f06270 */
[----:B------:R-:W-:Y:S01]  /*65c0*/  ULDC UR4, c[0x0][0x240] ;  /* 0x0000900000047ab9 */ /* 0x000fe20000000800 */
[----:B------:R-:W-:-:S02]  /*65d0*/  ISETP.NE.AND P2, PT, R5, RZ, PT ;  /* 0x000000ff0500720c */ /* 0x000fc40003f45270 */
[----:B------:R-:W-:Y:S02]  /*65e0*/  LOP3.LUT R2, RZ, R5, RZ, 0x33, !PT ;  /* 0x00000005ff027212 */ /* 0x000fe400078e33ff */
[----:B------:R-:W-:Y:S02]  /*65f0*/  LEA R80, P5, R96, UR6, 0x2 ;  /* 0x0000000660507c11 */ /* 0x000fe4000f8a10ff */
[----:B------:R-:W-:Y:S02]  /*6600*/  LEA.HI.X.SX32 R23, R23, UR7, 0x2, P1 ;  /* 0x0000000717177c11 */ /* 0x000fe400088f16ff */
[----:B------:R-:W-:Y:S01]  /*6610*/  ISETP.GE.AND P1, PT, R110, RZ, PT ;  /* 0x000000ff6e00720c */ /* 0x000fe20003f26270 */
[----:B------:R-:W-:Y:S01]  /*6620*/  @!P6 IMAD.MOV R183, RZ, RZ, -R183 ;  /* 0x000000ffffb7e224 */ /* 0x000fe200078e0ab7 */
[----:B------:R-:W-:Y:S02]  /*6630*/  LEA.HI.X.SX32 R83, R81, UR7, 0x2, P3 ;  /* 0x0000000751537c11 */ /* 0x000fe400098f16ff */
[----:B------:R-:W-:-:S02]  /*6640*/  ISETP.GE.AND P3, PT, R106, RZ, PT ;  /* 0x000000ff6a00720c */ /* 0x000fc40003f66270 */
[----:B------:R-:W-:Y:S02]  /*6650*/  SEL R236, R2, R201, !P2 ;  /* 0x000000c902ec7207 */ /* 0x000fe40005000000 */
[----:B------:R-:W-:Y:S01]  /*6660*/  LEA.HI.X.SX32 R81, R96, UR7, 0x2, P5 ;  /* 0x0000000760517c11 */ /* 0x000fe2000a8f16ff */
[----:B------:R-:W-:Y:S01]  /*6670*/  ULDC.64 UR6, c[0x0][0x238] ;  /* 0x00008e0000067ab9 */ /* 0x000fe20000000a00 */
[----:B------:R-:W-:Y:S01]  /*6680*/  ISETP.GE.AND P5, PT, R108, RZ, PT ;  /* 0x000000ff6c00720c */ /* 0x000fe20003fa6270 */
[----:B------:R-:W-:Y:S01]  /*6690*/  IMAD R236, R236, UR24, RZ ;  /* 0x00000018ecec7c24 */ /* 0x000fe2000f8e02ff */
[C---:B------:R-:W-:Y:S01]  /*66a0*/  SEL R234, R2.reuse, R4, !P2 ;  /* 0x0000000402ea7207 */ /* 0x040fe20005000000 */
[----:B------:R-:W-:Y:S01]  /*66b0*/  USHF.L.U32 UR10, UR6, 0x7, URZ ;  /* 0x00000007060a7899 */ /* 0x000fe2000800063f */
[C---:B------:R-:W-:Y:S01]  /*66c0*/  SEL R232, R2.reuse, R12, !P2 ;  /* 0x0000000c02e87207 */ /* 0x040fe20005000000 */
[----:B------:R-:W-:Y:S01]  /*66d0*/  ULDC UR24, c[0x0][0x240] ;  /* 0x0000900000187ab9 */ /* 0x000fe20000000800 */
[----:B------:R-:W-:Y:S01]  /*66e0*/  SEL R230, R2, R13, !P2 ;  /* 0x0000000d02e67207 */ /* 0x000fe20005000000 */
[----:B------:R-:W-:Y:S01]  /*66f0*/  IMAD R234, R234, UR25, RZ ;  /* 0x00000019eaea7c24 */ /* 0x000fe2000f8e02ff */
[----:B------:R-:W-:Y:S01]  /*6700*/  SEL R228, R2, R14, !P2 ;  /* 0x0000000e02e47207 */ /* 0x000fe20005000000 */
[----:B------:R-:W-:Y:S01]  /*6710*/  IMAD R232, R232, UR23, RZ ;  /* 0x00000017e8e87c24 */ /* 0x000fe2000f8e02ff */
[----:B------:R-:W-:Y:S01]  /*6720*/  SEL R224, R2, R19, !P2 ;  /* 0x0000001302e07207 */ /* 0x000fe20005000000 */
[----:B------:R-:W-:Y:S01]  /*6730*/  IMAD R230, R230, UR22, RZ ;  /* 0x00000016e6e67c24 */ /* 0x000fe2000f8e02ff */
[----:B------:R-:W-:Y:S01]  /*6740*/  SEL R226, R2, R18, !P2 ;  /* 0x0000001202e27207 */ /* 0x000fe20005000000 */
[----:B------:R-:W-:Y:S01]  /*6750*/  IMAD R228, R228, UR21, RZ ;  /* 0x00000015e4e47c24 */ /* 0x000fe2000f8e02ff */
[----:B------:R-:W-:Y:S01]  /*6760*/  @!P0 IADD3 R181, -R181, RZ, RZ ;  /* 0x000000ffb5b58210 */ /* 0x000fe20007ffe1ff */
[----:B------:R-:W-:Y:S01]  /*6770*/  IMAD R224, R224, UR20, RZ ;  /* 0x00000014e0e07c24 */ /* 0x000fe2000f8e02ff */
[-C--:B------:R-:W-:Y:S01]  /*6780*/  LEA R242, P0, R236, R17.reuse, 0x2 ;  /* 0x00000011ecf27211 */ /* 0x080fe200078010ff */
[----:B------:R-:W-:Y:S01]  /*6790*/  IMAD R226, R226, UR19, RZ ;  /* 0x00000013e2e27c24 */ /* 0x000fe2000f8e02ff */
[----:B------:R-:W-:Y:S01]  /*67a0*/  @!P1 IADD3 R187, -R187, RZ, RZ ;  /* 0x000000ffbbbb9210 */ /* 0x000fe20007ffe1ff */
[----:B------:R-:W-:Y:S01]  /*67b0*/  @!P3 IMAD.MOV R179, RZ, RZ, -R179 ;  /* 0x000000ffffb3b224 */ /* 0x000fe200078e0ab3 */
[----:B------:R-:W-:Y:S01]  /*67c0*/  SEL R222, R2, R20, !P2 ;  /* 0x0000001402de7207 */ /* 0x000fe20005000000 */
[----:B------:R-:W-:Y:S01]  /*67d0*/  @!P5 IMAD.MOV R185, RZ, RZ, -R185 ;  /* 0x000000ffffb9d224 */ /* 0x000fe200078e0ab9 */
[----:B------:R-:W-:Y:S01]  /*67e0*/  LEA R250, P1, R234, R17, 0x2 ;  /* 0x00000011eafa7211 */ /* 0x000fe200078210ff */
[----:B------:R-:W-:Y:S01]  /*67f0*/  ULDC UR6, c[0x0][0x240] ;  /* 0x0000900000067ab9 */ /* 0x000fe20000000800 */
[----:B------:R-:W-:Y:S01]  /*6800*/  SEL R220, R2, R26, !P2 ;  /* 0x0000001a02dc7207 */ /* 0x000fe20005000000 */
[----:B------:R-:W-:Y:S01]  /*6810*/  IMAD R222, R222, UR18, RZ ;  /* 0x00000012dede7c24 */ /* 0x000fe2000f8e02ff */
[----:B------:R-:W-:Y:S01]  /*6820*/  SEL R216, R2, R29, !P2 ;  /* 0x0000001d02d87207 */ /* 0x000fe20005000000 */
[----:B------:R-:W-:Y:S01]  /*6830*/  ULDC UR25, c[0x0][0x240] ;  /* 0x0000900000197ab9 */ /* 0x000fe20000000800 */
[----:B------:R-:W-:Y:S01]  /*6840*/  LEA.HI.X.SX32 R243, R236, R15, 0x2, P0 ;  /* 0x0000000fecf37211 */ /* 0x000fe200000f16ff */
[----:B------:R-:W-:Y:S01]  /*6850*/  IMAD R220, R220, UR17, RZ ;  /* 0x00000011dcdc7c24 */ /* 0x000fe2000f8e02ff */
[----:B------:R-:W-:Y:S01]  /*6860*/  LEA R240, P3, R232, R17, 0x2 ;  /* 0x00000011e8f07211 */ /* 0x000fe200078610ff */
[----:B------:R-:W-:Y:S01]  /*6870*/  IMAD R216, R216, UR16, RZ ;  /* 0x00000010d8d87c24 */ /* 0x000fe2000f8e02ff */
[----:B------:R-:W-:Y:S01]  /*6880*/  SEL R218, R2, R27, !P2 ;  /* 0x0000001b02da7207 */ /* 0x000fe20005000000 */
[----:B------:R-:W-:Y:S01]  /*6890*/  STL.64 [R1+0x5f8], R242 ;  /* 0x0005f8f201007387 */ /* 0x000fe20000100a00 */
[-C--:B------:R-:W-:Y:S01]  /*68a0*/  LEA R248, P4, R230, R17.reuse, 0x2 ;  /* 0x00000011e6f87211 */ /* 0x080fe200078810ff */
[----:B------:R-:W-:Y:S01]  /*68b0*/  ULDC UR23, c[0x0][0x240] ;  /* 0x0000900000177ab9 */ /* 0x000fe20000000800 */
[----:B------:R-:W-:Y:S01]  /*68c0*/  SEL R214, R2, R28, !P2 ;  /* 0x0000001c02d67207 */ /* 0x000fe20005000000 */
[----:B------:R-:W-:Y:S01]  /*68d0*/  IMAD R218, R218, UR15, RZ ;  /* 0x0000000fdada7c24 */ /* 0x000fe2000f8e02ff */
[----:B------:R-:W-:Y:S01]  /*68e0*/  LEA R246, P5, R228, R17, 0x2 ;  /* 0x00000011e4f67211 */ /* 0x000fe200078a10ff */
[----:B------:R-:W-:Y:S01]  /*68f0*/  STL [R1+0x5e8], R248 ;  /* 0x0005e8f801007387 */ /* 0x000fe20000100800 */
[----:B------:R-:W-:Y:S01]  /*6900*/  LEA.HI.X.SX32 R251, R234, R15, 0x2, P1 ;  /* 0x0000000feafb7211 */ /* 0x000fe200008f16ff */
[----:B------:R-:W-:Y:S01]  /*6910*/  IMAD R214, R214, UR14, RZ ;  /* 0x0000000ed6d67c24 */ /* 0x000fe2000f8e02ff */
[----:B------:R-:W-:Y:S01]  /*6920*/  SEL R212, R2, R33, !P2 ;  /* 0x0000002102d47207 */ /* 0x000fe20005000000 */
[----:B------:R-:W-:Y:S01]  /*6930*/  ULDC UR22, c[0x0][0x240] ;  /* 0x0000900000167ab9 */ /* 0x000fe20000000800 */
[-C--:B------:R-:W-:Y:S01]  /*6940*/  LEA R244, P6, R224, R17.reuse, 0x2 ;  /* 0x00000011e0f47211 */ /* 0x080fe200078c10ff */
[----:B------:R1:W-:Y:S01]  /*6950*/  STL.64 [R1+0x200], R250 ;  /* 0x000200fa01007387 */ /* 0x0003e20000100a00 */
[----:B------:R-:W-:Y:S01]  /*6960*/  SEL R208, R2, R32, !P2 ;  /* 0x0000002002d07207 */ /* 0x000fe20005000000 */
[----:B------:R-:W-:Y:S01]  /*6970*/  IMAD R212, R212, UR13, RZ ;  /* 0x0000000dd4d47c24 */ /* 0x000fe2000f8e02ff */
[----:B------:R-:W-:Y:S01]  /*6980*/  LEA R238, P0, R226, R17, 0x2 ;  /* 0x00000011e2ee7211 */ /* 0x000fe200078010ff */
[----:B------:R-:W-:Y:S01]  /*6990*/  ULDC UR21, c[0x0][0x240] ;  /* 0x0000900000157ab9 */ /* 0x000fe20000000800 */
[-C--:B------:R-:W-:Y:S01]  /*69a0*/  LEA.HI.X.SX32 R241, R232, R15.reuse, 0x2, P3 ;  /* 0x0000000fe8f17211 */ /* 0x080fe200018f16ff */
[----:B------:R-:W-:Y:S01]  /*69b0*/  IMAD R208, R208, UR12, RZ ;  /* 0x0000000cd0d07c24 */ /* 0x000fe2000f8e02ff */
[----:B------:R-:W-:Y:S01]  /*69c0*/  SEL R210, R2, R30, !P2 ;  /* 0x0000001e02d27207 */ /* 0x000fe20005000000 */
[----:B------:R-:W-:Y:S01]  /*69d0*/  ULDC UR20, c[0x0][0x240] ;  /* 0x0000900000147ab9 */ /* 0x000fe20000000800 */
[----:B------:R-:W-:Y:S01]  /*69e0*/  LEA.HI.X.SX32 R235, R230, R15, 0x2, P4 ;  /* 0x0000000fe6eb7211 */ /* 0x000fe200020f16ff */
[----:B------:R-:W-:Y:S01]  /*69f0*/  STL.64 [R1+0x5f0], R240 ;  /* 0x0005f0f001007387 */ /* 0x000fe20000100a00 */
[----:B------:R-:W-:Y:S01]  /*6a00*/  SEL R206, R2, R31, !P2 ;  /* 0x0000001f02ce7207 */ /* 0x000fe20005000000 */
[----:B------:R-:W-:Y:S01]  /*6a10*/  IMAD R210, R210, UR9, RZ ;  /* 0x00000009d2d27c24 */ /* 0x000fe2000f8e02ff */
[----:B------:R-:W-:Y:S01]  /*6a20*/  LEA.HI.X.SX32 R247, R228, R15, 0x2, P5 ;  /* 0x0000000fe4f77211 */ /* 0x000fe200028f16ff */
[----:B------:R-:W-:Y:S01]  /*6a30*/  STL [R1+0x5ec], R235 ;  /* 0x0005eceb01007387 */ /* 0x000fe20000100800 */
[----:B------:R-:W-:Y:S01]  /*6a40*/  SEL R204, R2, R34, !P2 ;  /* 0x0000002202cc7207 */ /* 0x000fe20005000000 */
[----:B------:R-:W-:Y:S01]  /*6a50*/  IMAD R206, R206, UR8, RZ ;  /* 0x00000008cece7c24 */ /* 0x000fe2000f8e02ff */
[C---:B------:R-:W-:Y:S01]  /*6a60*/  SEL R200, R2.reuse, R35, !P2 ;  /* 0x0000002302c87207 */ /* 0x040fe20005000000 */
[----:B------:R2:W-:Y:S01]  /*6a70*/  STL.64 [R1+0x5e0], R246 ;  /* 0x0005e0f601007387 */ /* 0x0005e20000100a00 */
        /* <DEDUP_REMOVED lines=83> */
[----:B------:R-:W-:Y:S01]  /*6fb0*/  ULDC UR18, c[0x0][0x240] ;  /* 0x0000900000127ab9 */ /* 0x000fe20000000800 */
[----:B------:R-:W-:Y:S01]  /*6fc0*/  LEA.HI.X.SX32 R245, R224, R15, 0x2, P6 ;  /* 0x0000000fe0f57211 */ /* 0x000fe200030f16ff */
[----:B------:R-:W-:Y:S01]  /*6fd0*/  IMAD R114, R114, UR20, RZ ;  /* 0x0000001472727c24 */ /* 0x000fe2000f8e02ff */
[C---:B------:R-:W-:Y:S01]  /*6fe0*/  SEL R140, R2.reuse, R66, !P2 ;  /* 0x00000042028c7207 */ /* 0x040fe20005000000 */
[----:B------:R-:W-:Y:S01]  /*6ff0*/  ULDC UR17, c[0x0][0x240] ;  /* 0x0000900000117ab9 */ /* 0x000fe20000000800 */
        /* <DEDUP_REMOVED lines=50> */
[C---:B------:R-:W-:Y:S01]  /*7320*/  SEL R62, R2.reuse, R121, !P2 ;  /* 0x00000079023e7207 */ /* 0x040fe20005000000 */
[----:B------:R-:W-:Y:S01]  /*7330*/  IMAD R94, R93, UR8, RZ ;  /* 0x000000085d5e7c24 */ /* 0x000fe2000f8e02ff */
[----:B------:R-:W-:Y:S01]  /*7340*/  SEL R60, R2, R123, !P2 ;  /* 0x0000007b023c7207 */ /* 0x000fe20005000000 */
[----:B------:R-:W-:Y:S01]  /*7350*/  IMAD R92, R92, UR11, RZ ;  /* 0x0000000b5c5c7c24 */ /* 0x000fe2000f8e02ff */
[----:B------:R-:W-:Y:S01]  /*7360*/  SEL R58, R2, R125, !P2 ;  /* 0x0000007d023a7207 */ /* 0x000fe20005000000 */
[----:B------:R-:W-:Y:S01]  /*7370*/  IMAD R88, R88, UR5, RZ ;  /* 0x0000000558587c24 */ /* 0x000fe2000f8e02ff */
[C---:B------:R-:W-:Y:S01]  /*7380*/  SEL R56, R2.reuse, R127, !P2 ;  /* 0x0000007f02387207 */ /* 0x040fe20005000000 */
[----:B------:R-:W-:Y:S01]  /*7390*/  ULDC UR6, c[0x0][0x240] ;  /* 0x0000900000067ab9 */ /* 0x000fe20000000800 */
[C---:B------:R-:W-:Y:S01]  /*73a0*/  SEL R54, R2.reuse, R129, !P2 ;  /* 0x0000008102367207 */ /* 0x040fe20005000000 */
[----:B------:R-:W-:Y:S01]  /*73b0*/  ULDC UR4, c[0x0][0x240] ;  /* 0x0000900000047ab9 */ /* 0x000fe20000000800 */
        /* <DEDUP_REMOVED lines=33> */
[----:B------:R-:W-:Y:S01]  /*75d0*/  IMAD R69, R69, UR55, RZ ;  /* 0x0000003745457c24 */ /* 0x000fe2000f8e02ff */
[C---:B------:R-:W-:Y:S01]  /*75e0*/  SEL R165, R2.reuse, R165, !P2 ;  /* 0x000000a502a57207 */ /* 0x040fe20005000000 */
[----:B------:R-:W-:Y:S01]  /*75f0*/  ULDC UR53, c[0x0][0x240] ;  /* 0x0000900000357ab9 */ /* 0x000fe20000000800 */
        /* <DEDUP_REMOVED lines=37> */
[----:B------:R-:W-:Y:S01]  /*7850*/  ULDC UR44, c[0x0][0x240] ;  /* 0x00009000002c7ab9 */ /* 0x000fe20000000800 */
[----:B------:R-:W-:Y:S01]  /*7860*/  MOV R234, R248 ;  /* 0x000000f800ea7202 */ /* 0x000fe20000000f00 */
[----:B------:R-:W-:Y:S01]  /*7870*/  IMAD R50, R50, UR45, RZ ;  /* 0x0000002d32327c24 */ /* 0x000fe2000f8e02ff */
[----:B-1----:R-:W-:Y:S01]  /*7880*/  LEA R250, P1, R222, R17, 0x2 ;  /* 0x00000011defa7211 */ /* 0x002fe200078210ff */
[----:B------:R-:W-:Y:S01]  /*7890*/  ULDC UR43, c[0x0][0x240] ;  /* 0x00009000002b7ab9 */ /* 0x000fe20000000800 */
[----:B------:R-:W-:Y:S01]  /*78a0*/  LEA.HI.X.SX32 R239, R226, R15, 0x2, P0 ;  /* 0x0000000fe2ef7211 */ /* 0x000fe200000f16ff */
[----:B------:R-:W-:Y:S01]  /*78b0*/  ULDC UR42, c[0x0][0x240] ;  /* 0x00009000002a7ab9 */ /* 0x000fe20000000800 */
[-C--:B------:R-:W-:Y:S01]  /*78c0*/  LEA R248, P2, R220, R17.reuse, 0x2 ;  /* 0x00000011dcf87211 */ /* 0x080fe200078410ff */
[----:B------:R-:W-:Y:S01]  /*78d0*/  IMAD R48, R48, UR44, RZ ;  /* 0x0000002c30307c24 */ /* 0x000fe2000f8e02ff */
[-C--:B------:R-:W-:Y:S01]  /*78e0*/  LEA R236, P3, R216, R17.reuse, 0x2 ;  /* 0x00000011d8ec7211 */ /* 0x080fe200078610ff */
[----:B------:R1:W-:Y:S01]  /*78f0*/  STL.64 [R1+0x5d0], R238 ;  /* 0x0005d0ee01007387 */ /* 0x0003e20000100a00 */
[-C--:B------:R-:W-:Y:S01]  /*7900*/  LEA R232, P4, R218, R17.reuse, 0x2 ;  /* 0x00000011dae87211 */ /* 0x080fe200078810ff */
[----:B------:R-:W-:Y:S01]  /*7910*/  ULDC UR41, c[0x0][0x240] ;  /* 0x0000900000297ab9 */ /* 0x000fe20000000800 */
[----:B--2---:R-:W-:Y:S01]  /*7920*/  LEA R246, P5, R214, R17, 0x2 ;  /* 0x00000011d6f67211 */ /* 0x004fe200078a10ff */
[----:B------:R-:W-:Y:S01]  /*7930*/  IMAD R46, R46, UR43, RZ ;  /* 0x0000002b2e2e7c24 */ /* 0x000fe2000f8e02ff */
[----:B------:R-:W-:Y:S01]  /*7940*/  LEA.HI.X.SX32 R251, R222, R15, 0x2, P1 ;  /* 0x0000000fdefb7211 */ /* 0x000fe200008f16ff */
[----:B------:R-:W-:Y:S01]  /*7950*/  ULDC UR40, c[0x0][0x240] ;  /* 0x0000900000287ab9 */ /* 0x000fe20000000800 */
[----:B---3--:R-:W-:Y:S01]  /*7960*/  LEA R244, P6, R212, R17, 0x2 ;  /* 0x00000011d4f47211 */ /* 0x008fe200078c10ff */
[----:B------:R-:W-:Y:S01]  /*7970*/  IMAD R44, R44, UR42, RZ ;  /* 0x0000002a2c2c7c24 */ /* 0x000fe2000f8e02ff */
[-C--:B------:R-:W-:Y:S01]  /*7980*/  LEA.HI.X.SX32 R249, R220, R15.reuse, 0x2, P2 ;  /* 0x0000000fdcf97211 */ /* 0x080fe200010f16ff */
[----:B------:R-:W-:Y:S01]  /*7990*/  STL.64 [R1+0x5c8], R250 ;  /* 0x0005c8fa01007387 */ /* 0x000fe20000100a00 */
[----:B------:R-:W-:Y:S01]  /*79a0*/  LEA.HI.X.SX32 R237, R216, R15, 0x2, P3 ;  /* 0x0000000fd8ed7211 */ /* 0x000fe200018f16ff */
[----:B------:R-:W-:Y:S01]  /*79b0*/  ULDC UR39, c[0x0][0x240] ;  /* 0x0000900000277ab9 */ /* 0x000fe20000000800 */
[-C--:B-1----:R-:W-:Y:S01]  /*79c0*/  LEA R238, P0, R208, R17.reuse, 0x2 ;  /* 0x00000011d0ee7211 */ /* 0x082fe200078010ff */
[----:B------:R-:W-:Y:S01]  /*79d0*/  STL.64 [R1+0x5c0], R248 ;  /* 0x0005c0f801007387 */ /* 0x000fe20000100a00 */
[----:B------:R-:W-:Y:S01]  /*79e0*/  LEA R234, P1, R210, R17, 0x2 ;  /* 0x00000011d2ea7211 */ /* 0x000fe200078210ff */
[----:B------:R-:W-:Y:S01]  /*79f0*/  IMAD R42, R42, UR41, RZ ;  /* 0x000000292a2a7c24 */ /* 0x000fe2000f8e02ff */
[----:B------:R-:W-:Y:S01]  /*7a00*/  LEA.HI.X.SX32 R233, R218, R15, 0x2, P4 ;  /* 0x0000000fdae97211 */ /* 0x000fe200020f16ff */
[----:B------:R-:W-:Y:S01]  /*7a10*/  STL.64 [R1+0x5b8], R236 ;  /* 0x0005b8ec01007387 */ /* 0x000fe20000100a00 */
[----:B------:R-:W-:Y:S01]  /*7a20*/  LEA R228, P2, R206, R17, 0x2 ;  /* 0x00000011cee47211 */ /* 0x000fe200078410ff */
[----:B------:R-:W-:Y:S01]  /*7a30*/  ULDC UR38, c[0x0][0x240] ;  /* 0x0000900000267ab9 */ /* 0x000fe20000000800 */
[----:B------:R-:W-:Y:S01]  /*7a40*/  LEA.HI.X.SX32 R247, R214, R15, 0x2, P5 ;  /* 0x0000000fd6f77211 */ /* 0x000fe200028f16ff */
[----:B------:R-:W-:Y:S01]  /*7a50*/  STL.64 [R1+0x5b0], R232 ;  /* 0x0005b0e801007387 */ /* 0x000fe20000100a00 */
[----:B------:R-:W-:Y:S01]  /*7a60*/  LEA R226, P3, R204, R17, 0x2 ;  /* 0x00000011cce27211 */ /* 0x000fe200078610ff */
[----:B------:R-:W-:Y:S01]  /*7a70*/  IMAD R40, R40, UR40, RZ ;  /* 0x0000002828287c24 */ /* 0x000fe2000f8e02ff */
[----:B------:R-:W-:Y:S01]  /*7a80*/  LEA.HI.X.SX32 R245, R212, R15, 0x2, P6 ;  /* 0x0000000fd4f57211 */ /* 0x000fe200030f16ff */
        /* <DEDUP_REMOVED lines=214> */
[----:B------:R-:W1:Y:S01]  /*87f0*/  S2UR UR6, SR_CgaCtaId ;  /* 0x00000000000679c3 */ /* 0x000e620000008800 */
[----:B------:R-:W-:Y:S01]  /*8800*/  LEA.HI.X.SX32 R129, R104, R15, 0x2, P4 ;  /* 0x0000000f68817211 */ /* 0x000fe200020f16ff */
[----:B------:R-:W-:Y:S01]  /*8810*/  STL.64 [R1+0x3f8], R122 ;  /* 0x0003f87a01007387 */ /* 0x000fe20000100a00 */
[----:B------:R-:W-:Y:S01]  /*8820*/  LEA R116, P2, R94, R17, 0x2 ;  /* 0x000000115e747211 */ /* 0x000fe200078410ff */
[----:B------:R-:W-:Y:S01]  /*8830*/  IMAD R63, R63, UR12, RZ ;  /* 0x0000000c3f3f7c24 */ /* 0x000fe2000f8e02ff */
[----:B------:R-:W-:Y:S01]  /*8840*/  LEA.HI.X.SX32 R127, R102, R15, 0x2, P5 ;  /* 0x0000000f667f7211 */ /* 0x000fe200028f16ff */
[----:B------:R-:W-:Y:S01]  /*8850*/  STL.64 [R1+0x3f0], R128 ;  /* 0x0003f08001007387 */ /* 0x000fe20000100a00 */
[----:B------:R-:W-:Y:S01]  /*8860*/  LEA R114, P3, R92, R17, 0x2 ;  /* 0x000000115c727211 */ /* 0x000fe200078610ff */
[----:B------:R-:W2:Y:S01]  /*8870*/  LDC R68, c[0x0][0x230] ;  /* 0x00008c00ff447b82 */ /* 0x000ea20000000800 */
[----:B------:R-:W-:Y:S01]  /*8880*/  LEA.HI.X.SX32 R125, R100, R15, 0x2, P6 ;  /* 0x0000000f647d7211 */ /* 0x000fe200030f16ff */
[----:B------:R-:W-:Y:S01]  /*8890*/  STL.64 [R1+0x3e8], R126 ;  /* 0x0003e87e01007387 */ /* 0x000fe20000100a00 */
[----:B------:R-:W-:Y:S01]  /*88a0*/  LEA R110, P5, R88, R17, 0x2 ;  /* 0x00000011586e7211 */ /* 0x000fe200078a10ff */
[----:B------:R-:W-:Y:S01]  /*88b0*/  UMOV UR11, 0x400 ;  /* 0x00000400000b7882 */ /* 0x000fe20000000000 */
[-C--:B------:R-:W-:Y:S01]  /*88c0*/  LEA.HI.X.SX32 R121, R98, R15.reuse, 0x2, P0 ;  /* 0x0000000f62797211 */ /* 0x080fe200000f16ff */
[----:B------:R-:W-:Y:S01]  /*88d0*/  STL.64 [R1+0x3e0], R124 ;  /* 0x0003e07c01007387 */ /* 0x000fe20000100a00 */
[-C--:B------:R-:W-:Y:S01]  /*88e0*/  LEA.HI.X.SX32 R119, R96, R15.reuse, 0x2, P1 ;  /* 0x0000000f60777211 */ /* 0x080fe200008f16ff */
[----:B------:R-:W3:Y:S01]  /*88f0*/  LDC R66, c[0x0][0x230] ;  /* 0x00008c00ff427b82 */ /* 0x000ee20000000800 */
[----:B------:R-:W-:Y:S01]  /*8900*/  LEA.HI.X.SX32 R117, R94, R15, 0x2, P2 ;  /* 0x0000000f5e757211 */ /* 0x000fe200010f16ff */
[----:B------:R-:W-:Y:S01]  /*8910*/  STL.64 [R1+0x3d8], R120 ;  /* 0x0003d87801007387 */ /* 0x000fe20000100a00 */
[----:B------:R-:W-:Y:S01]  /*8920*/  LEA R112, P4, R90, R17, 0x2 ;  /* 0x000000115a707211 */ /* 0x000fe200078810ff */
[----:B------:R-:W-:Y:S01]  /*8930*/  ULDC UR8, c[0x0][0x240] ;  /* 0x0000900000087ab9 */ /* 0x000fe20000000800 */
[----:B------:R-:W-:Y:S01]  /*8940*/  LEA.HI.X.SX32 R115, R92, R15, 0x2, P3 ;  /* 0x0000000f5c737211 */ /* 0x000fe200018f16ff */
[----:B------:R-:W-:Y:S01]  /*8950*/  STL.64 [R1+0x3d0], R118 ;  /* 0x0003d07601007387 */ /* 0x000fe20000100a00 */
[----:B------:R-:W-:Y:S01]  /*8960*/  LEA R108, P6, R86, R17, 0x2 ;  /* 0x00000011566c7211 */ /* 0x000fe200078c10ff */
[----:B------:R-:W4:Y:S01]  /*8970*/  LDC R71, c[0x0][0x230] ;  /* 0x00008c00ff477b82 */ /* 0x000f220000000800 */
[----:B------:R-:W-:Y:S01]  /*8980*/  LEA.HI.X.SX32 R111, R88, R15, 0x2, P5 ;  /* 0x0000000f586f7211 */ /* 0x000fe200028f16ff */
[----:B------:R-:W-:Y:S01]  /*8990*/  STL.64 [R1+0x3c8], R116 ;  /* 0x0003c87401007387 */ /* 0x000fe20000100a00 */
[-C--:B------:R-:W-:Y:S01]  /*89a0*/  LEA R106, P0, R84, R17.reuse, 0x2 ;  /* 0x00000011546a7211 */ /* 0x080fe200078010ff */
[----:B-1----:R-:W-:Y:S01]  /*89b0*/  ULEA UR11, UR6, UR11, 0x18 ;  /* 0x0000000b060b7291 */ /* 0x002fe2000f8ec03f */
[-C--:B------:R-:W-:Y:S01]  /*89c0*/  LEA R104, P1, R78, R17.reuse, 0x2 ;  /* 0x000000114e687211 */ /* 0x080fe200078210ff */
[----:B------:R-:W-:Y:S01]  /*89d0*/  STL.64 [R1+0x3c0], R114 ;  /* 0x0003c07201007387 */ /* 0x000fe20000100a00 */
[----:B------:R-:W-:Y:S01]  /*89e0*/  LEA R102, P2, R76, R17, 0x2 ;  /* 0x000000114c667211 */ /* 0x000fe200078410ff */
[----:B------:R-:W1:Y:S01]  /*89f0*/  LDC R73, c[0x0][0x230] ;  /* 0x00008c00ff497b82 */ /* 0x000e620000000800 */
[----:B------:R-:W-:Y:S01]  /*8a00*/  LEA.HI.X.SX32 R113, R90, R15, 0x2, P4 ;  /* 0x0000000f5a717211 */ /* 0x000fe200020f16ff */
[----:B------:R2:W-:Y:S01]  /*8a10*/  STL.64 [R1+0x3b0], R110 ;  /* 0x0003b06e01007387 */ /* 0x0005e20000100a00 */
[----:B------:R-:W-:Y:S01]  /*8a20*/  LEA R100, P3, R74, R17, 0x2 ;  /* 0x000000114a647211 */ /* 0x000fe200078610ff */
[----:B------:R-:W-:Y:S01]  /*8a30*/  ULDC UR6, c[0x0][0x230] ;  /* 0x00008c0000067ab9 */ /* 0x000fe20000000800 */
[----:B------:R-:W-:Y:S01]  /*8a40*/  LEA.HI.X.SX32 R109, R86, R15, 0x2, P6 ;  /* 0x0000000f566d7211 */ /* 0x000fe200030f16ff */
[----:B------:R-:W-:Y:S01]  /*8a50*/  STL.64 [R1+0x3b8], R112 ;  /* 0x0003b87001007387 */ /* 0x000fe20000100a00 */
[----:B------:R-:W-:Y:S01]  /*8a60*/  LEA R98, P4, R72, R17, 0x2 ;  /* 0x0000001148627211 */ /* 0x000fe200078810ff */
[----:B------:R-:W4:Y:S01]  /*8a70*/  LDC R75, c[0x0][0x230] ;  /* 0x00008c00ff4b7b82 */ /* 0x000f220000000800 */
[-C--:B------:R-:W-:Y:S01]  /*8a80*/  LEA.HI.X.SX32 R107, R84, R15.reuse, 0x2, P0 ;  /* 0x0000000f546b7211 */ /* 0x080fe200000f16ff */
[----:B------:R-:W-:Y:S01]  /*8a90*/  STL.64 [R1+0x3a8], R108 ;  /* 0x0003a86c01007387 */ /* 0x000fe20000100a00 */
[----:B------:R-:W-:Y:S01]  /*8aa0*/  LEA.HI.X.SX32 R105, R78, R15, 0x2, P1 ;  /* 0x0000000f4e697211 */ /* 0x000fe200008f16ff */
[----:B------:R-:W-:Y:S01]  /*8ab0*/  UIADD3 UR6, UR6, 0x7f, URZ ;  /* 0x0000007f06067890 */ /* 0x000fe2000fffe03f */
[-C--:B------:R-:W-:Y:S01]  /*8ac0*/  LEA R96, P6, R69, R17.reuse, 0x2 ;  /* 0x0000001145607211 */ /* 0x080fe200078c10ff */
[----:B------:R-:W-:Y:S01]  /*8ad0*/  STL.64 [R1+0x3a0], R106 ;  /* 0x0003a06a01007387 */ /* 0x000fe20000100a00 */
[----:B--2---:R-:W-:Y:S01]  /*8ae0*/  LEA R110, P5, R70, R17, 0x2 ;  /* 0x00000011466e7211 */ /* 0x004fe200078a10ff */
[----:B------:R-:W2:Y:S01]  /*8af0*/  LDC R77, c[0x0][0x230] ;  /* 0x00008c00ff4d7b82 */ /* 0x000ea20000000800 */
[----:B------:R-:W-:Y:S01]  /*8b00*/  LEA.HI.X.SX32 R103, R76, R15, 0x2, P2 ;  /* 0x0000000f4c677211 */ /* 0x000fe200010f16ff */
[----:B------:R-:W-:Y:S01]  /*8b10*/  STL.64 [R1+0x398], R104 ;  /* 0x0003986801007387 */ /* 0x000fe20000100a00 */
[----:B------:R-:W-:Y:S01]  /*8b20*/  LEA R94, P0, R67, R17, 0x2 ;  /* 0x00000011435e7211 */ /* 0x000fe200078010ff */
[----:B------:R-:W-:Y:S01]  /*8b30*/  VIADD R68, R68, 0xffffffff ;  /* 0xffffffff44447836 */ /* 0x000fe20000000000 */
[-C--:B------:R-:W-:Y:S01]  /*8b40*/  LEA.HI.X.SX32 R101, R74, R15.reuse, 0x2, P3 ;  /* 0x0000000f4a657211 */ /* 0x080fe200018f16ff */
[----:B------:R-:W-:Y:S01]  /*8b50*/  STL.64 [R1+0x390], R102 ;  /* 0x0003906601007387 */ /* 0x000fe20000100a00 */
[----:B------:R-:W-:Y:S01]  /*8b60*/  LEA.HI.X.SX32 R99, R72, R15, 0x2, P4 ;  /* 0x0000000f48637211 */ /* 0x000fe200020f16ff */
[----:B------:R-:W4:Y:S01]  /*8b70*/  LDC R79, c[0x0][0x230] ;  /* 0x00008c00ff4f7b82 */ /* 0x000f220000000800 */
[----:B------:R-:W-:Y:S01]  /*8b80*/  LEA R92, P1, R65, R17, 0x2 ;  /* 0x00000011415c7211 */ /* 0x000fe200078210ff */
[----:B------:R-:W-:Y:S01]  /*8b90*/  STL.64 [R1+0x388], R100 ;  /* 0x0003886401007387 */ /* 0x000fe20000100a00 */
[-C--:B------:R-:W-:Y:S01]  /*8ba0*/  LEA.HI.X.SX32 R111, R70, R15.reuse, 0x2, P5 ;  /* 0x0000000f466f7211 */ /* 0x080fe200028f16ff */
[----:B---3--:R-:W-:Y:S01]  /*8bb0*/  VIADD R66, R66, 0xfffffffe ;  /* 0xfffffffe42427836 */ /* 0x008fe20000000000 */
[----:B------:R-:W-:Y:S01]  /*8bc0*/  LEA.HI.X.SX32 R97, R69, R15, 0x2, P6 ;  /* 0x0000000f45617211 */ /* 0x000fe200030f16ff */
[----:B------:R-:W-:Y:S01]  /*8bd0*/  STL.64 [R1+0x380], R98 ;  /* 0x0003806201007387 */ /* 0x000fe20000100a00 */
[----:B------:R-:W-:Y:S01]  /*8be0*/  LEA R90, P2, R64, R17, 0x2 ;  /* 0x00000011405a7211 */ /* 0x000fe200078410ff */
[----:B------:R-:W-:Y:S01]  /*8bf0*/  VIADD R2, R0, UR11 ;  /* 0x0000000b00027c36 */ /* 0x000fe20008000000 */
[----:B------:R-:W-:Y:S01]  /*8c00*/  LEA.HI.X.SX32 R95, R67, R15, 0x2, P0 ;  /* 0x0000000f435f7211 */ /* 0x000fe200000f16ff */
[----:B------:R-:W-:Y:S01]  /*8c10*/  STL.64 [R1+0x378], R110 ;  /* 0x0003786e01007387 */ /* 0x000fe20000100a00 */
[-C--:B------:R-:W-:Y:S01]  /*8c20*/  LEA R88, P3, R62, R17.reuse, 0x2 ;  /* 0x000000113e587211 */ /* 0x080fe200078610ff */
[----:B------:R-:W-:Y:S01]  /*8c30*/  IMAD R59, R59, UR8, RZ ;  /* 0x000000083b3b7c24 */ /* 0x000fe2000f8e02ff */
[----:B------:R-:W-:Y:S01]  /*8c40*/  LEA R86, P4, R60, R17, 0x2 ;  /* 0x000000113c567211 */ /* 0x000fe200078810ff */
[----:B------:R3:W-:Y:S01]  /*8c50*/  STL.64 [R1+0x370], R96 ;  /* 0x0003706001007387 */ /* 0x0007e20000100a00 */
[----:B------:R-:W-:Y:S01]  /*8c60*/  LEA.HI.X.SX32 R93, R65, R15, 0x2, P1 ;  /* 0x0000000f415d7211 */ /* 0x000fe200008f16ff */
[----:B------:R-:W-:Y:S01]  /*8c70*/  USHF.L.U32 UR7, UR7, 0x7, URZ ;  /* 0x0000000707077899 */ /* 0x000fe2000800063f */
[-C--:B------:R-:W-:Y:S01]  /*8c80*/  LEA R84, P5, R58, R17.reuse, 0x2 ;  /* 0x000000113a547211 */ /* 0x080fe200078a10ff */
[----:B------:R1:W-:Y:S01]  /*8c90*/  STL.64 [R1+0x368], R94 ;  /* 0x0003685e01007387 */ /* 0x0003e20000100a00 */
[----:B------:R-:W-:Y:S01]  /*8ca0*/  LEA R118, P6, R56, R17, 0x2 ;  /* 0x0000001138767211 */ /* 0x000fe200078c10ff */
[----:B------:R-:W-:Y:S01]  /*8cb0*/  UISETP.GE.AND UP0, UPT, UR6, 0x80, UPT ;  /* 0x000000800600788c */ /* 0x000fe2000bf06270 */
[-C--:B------:R-:W-:Y:S01]  /*8cc0*/  LEA.HI.X.SX32 R91, R64, R15.reuse, 0x2, P2 ;  /* 0x0000000f405b7211 */ /* 0x080fe200010f16ff */
[----:B------:R2:W-:Y:S01]  /*8cd0*/  STL.64 [R1+0x360], R92 ;  /* 0x0003605c01007387 */ /* 0x0005e20000100a00 */
[-C--:B------:R-:W-:Y:S01]  /*8ce0*/  LEA.HI.X.SX32 R89, R62, R15.reuse, 0x2, P3 ;  /* 0x0000000f3e597211 */ /* 0x080fe200018f16ff */
[----:B------:R-:W-:Y:S01]  /*8cf0*/  UISETP.GT.AND UP1, UPT, UR6, 0x7f, UPT ;  /* 0x0000007f0600788c */ /* 0x000fe2000bf24270 */
[----:B------:R-:W-:Y:S01]  /*8d00*/  LEA.HI.X.SX32 R87, R60, R15, 0x2, P4 ;  /* 0x0000000f3c577211 */ /* 0x000fe200020f16ff */
[----:B------:R2:W-:Y:S01]  /*8d10*/  STL.64 [R1+0x358], R90 ;  /* 0x0003585a01007387 */ /* 0x0005e20000100a00 */
[----:B---3--:R-:W-:-:S02]  /*8d20*/  LEA R96, P0, R54, R17, 0x2 ;  /* 0x0000001136607211 */ /* 0x008fc400078010ff */
[----:B------:R-:W-:Y:S01]  /*8d30*/  LEA.HI.X.SX32 R85, R58, R15, 0x2, P5 ;  /* 0x0000000f3a557211 */ /* 0x000fe200028f16ff */
[----:B------:R3:W-:Y:S01]  /*8d40*/  STL.64 [R1+0x350], R88 ;  /* 0x0003505801007387 */ /* 0x0007e20000100a00 */
[----:B-1----:R-:W-:Y:S02]  /*8d50*/  LEA R94, P1, R52, R17, 0x2 ;  /* 0x00000011345e7211 */ /* 0x002fe400078210ff */
[----:B------:R-:W-:Y:S01]  /*8d60*/  LEA.HI.X.SX32 R119, R56, R15, 0x2, P6 ;  /* 0x0000000f38777211 */ /* 0x000fe200030f16ff */
[----:B------:R1:W-:Y:S01]  /*8d70*/  STL.64 [R1+0x348], R86 ;  /* 0x0003485601007387 */ /* 0x0003e20000100a00 */
[----:B--2---:R-:W-:Y:S02]  /*8d80*/  LEA R92, P2, R50, R17, 0x2 ;  /* 0x00000011325c7211 */ /* 0x004fe400078410ff */
[----:B------:R-:W-:Y:S01]  /*8d90*/  LEA.HI.X.SX32 R97, R54, R15, 0x2, P0 ;  /* 0x0000000f36617211 */ /* 0x000fe200000f16ff */
[----:B------:R2:W-:Y:S01]  /*8da0*/  STL.64 [R1+0x340], R84 ;  /* 0x0003405401007387 */ /* 0x0005e20000100a00 */
[----:B------:R-:W-:-:S02]  /*8db0*/  LEA R90, P3, R48, R17, 0x2 ;  /* 0x00000011305a7211 */ /* 0x000fc400078610ff */
[----:B------:R-:W-:Y:S01]  /*8dc0*/  LEA.HI.X.SX32 R95, R52, R15, 0x2, P1 ;  /* 0x0000000f345f7211 */ /* 0x000fe200008f16ff */
[----:B------:R-:W-:Y:S01]  /*8dd0*/  STL.64 [R1+0x338], R118 ;  /* 0x0003387601007387 */ /* 0x000fe20000100a00 */
[----:B---3--:R-:W-:Y:S02]  /*8de0*/  LEA R88, P4, R46, R17, 0x2 ;  /* 0x000000112e587211 */ /* 0x008fe400078810ff */
[----:B------:R-:W-:Y:S01]  /*8df0*/  LEA.HI.X.SX32 R93, R50, R15, 0x2, P2 ;  /* 0x0000000f325d7211 */ /* 0x000fe200010f16ff */
[----:B------:R3:W-:Y:S01]  /*8e00*/  STL.64 [R1+0x330], R96 ;  /* 0x0003306001007387 */ /* 0x0007e20000100a00 */
[-C--:B-1----:R-:W-:Y:S02]  /*8e10*/  LEA R86, P5, R44, R17.reuse, 0x2 ;  /* 0x000000112c567211 */ /* 0x082fe400078a10ff */
[-C--:B------:R-:W-:Y:S01]  /*8e20*/  LEA R228, P0, R40, R17.reuse, 0x2 ;  /* 0x0000001128e47211 */ /* 0x080fe200078010ff */
[----:B------:R1:W-:Y:S01]  /*8e30*/  STL.64 [R1+0x328], R94 ;  /* 0x0003285e01007387 */ /* 0x0003e20000100a00 */
[----:B--2---:R-:W-:-:S02]  /*8e40*/  LEA R84, P6, R42, R17, 0x2 ;  /* 0x000000112a547211 */ /* 0x004fc400078c10ff */
[-C--:B------:R-:W-:Y:S01]  /*8e50*/  LEA.HI.X.SX32 R91, R48, R15.reuse, 0x2, P3 ;  /* 0x0000000f305b7211 */ /* 0x080fe200018f16ff */
[----:B------:R2:W-:Y:S01]  /*8e60*/  STL.64 [R1+0x320], R92 ;  /* 0x0003205c01007387 */ /* 0x0005e20000100a00 */
[-C--:B------:R-:W-:Y:S02]  /*8e70*/  LEA.HI.X.SX32 R89, R46, R15.reuse, 0x2, P4 ;  /* 0x0000000f2e597211 */ /* 0x080fe400020f16ff */
[----:B------:R-:W-:Y:S01]  /*8e80*/  LEA.HI.X.SX32 R87, R44, R15, 0x2, P5 ;  /* 0x0000000f2c577211 */ /* 0x000fe200028f16ff */
[----:B------:R4:W-:Y:S01]  /*8e90*/  STL.64 [R1+0x318], R90 ;  /* 0x0003185a01007387 */ /* 0x0009e20000100a00 */
[----:B---3--:R-:W-:Y:S02]  /*8ea0*/  LEA R96, P1, R38, R17, 0x2 ;  /* 0x0000001126607211 */ /* 0x008fe400078210ff */
[----:B------:R-:W-:Y:S01]  /*8eb0*/  LEA.HI.X.SX32 R85, R42, R15, 0x2, P6 ;  /* 0x0000000f2a557211 */ /* 0x000fe200030f16ff */
[----:B------:R3:W-:Y:S01]  /*8ec0*/  STL.64 [R1+0x310], R88 ;  /* 0x0003105801007387 */ /* 0x0007e20000100a00 */
[----:B-1----:R-:W-:-:S02]  /*8ed0*/  LEA R94, P2, R36, R17, 0x2 ;  /* 0x00000011245e7211 */ /* 0x002fc400078410ff */
[----:B------:R-:W-:Y:S01]  /*8ee0*/  LEA.HI.X.SX32 R229, R40, R15, 0x2, P0 ;  /* 0x0000000f28e57211 */ /* 0x000fe200000f16ff */
[----:B------:R1:W-:Y:S01]  /*8ef0*/  STL.64 [R1+0x308], R86 ;  /* 0x0003085601007387 */ /* 0x0003e20000100a00 */
[----:B--2---:R-:W-:Y:S02]  /*8f00*/  LEA R92, P3, R34, R17, 0x2 ;  /* 0x00000011225c7211 */ /* 0x004fe400078610ff */
[----:B------:R-:W-:Y:S01]  /*8f10*/  LEA.HI.X.SX32 R97, R38, R15, 0x2, P1 ;  /* 0x0000000f26617211 */ /* 0x000fe200008f16ff */
[----:B------:R2:W-:Y:S01]  /*8f20*/  STL.64 [R1+0x300], R84 ;  /* 0x0003005401007387 */ /* 0x0005e20000100a00 */
[----:B----4-:R-:W-:Y:S02]  /*8f30*/  LEA R90, P4, R32, R17, 0x2 ;  /* 0x00000011205a7211 */ /* 0x010fe400078810ff */
[----:B------:R-:W-:Y:S01]  /*8f40*/  LEA.HI.X.SX32 R95, R36, R15, 0x2, P2 ;  /* 0x0000000f245f7211 */ /* 0x000fe200010f16ff */
[----:B------:R-:W-:Y:S01]  /*8f50*/  STL.64 [R1+0x2f8], R228 ;  /* 0x0002f8e401007387 */ /* 0x000fe20000100a00 */
[----:B---3--:R-:W-:-:S02]  /*8f60*/  LEA R88, P5, R30, R17, 0x2 ;  /* 0x000000111e587211 */ /* 0x008fc400078a10ff */
[----:B------:R-:W-:Y:S01]  /*8f70*/  LEA.HI.X.SX32 R93, R34, R15, 0x2, P3 ;  /* 0x0000000f225d7211 */ /* 0x000fe200018f16ff */
[----:B------:R3:W-:Y:S01]  /*8f80*/  STL.64 [R1+0x2f0], R96 ;  /* 0x0002f06001007387 */ /* 0x0007e20000100a00 */
[-C--:B-1----:R-:W-:Y:S02]  /*8f90*/  LEA R86, P6, R28, R17.reuse, 0x2 ;  /* 0x000000111c567211 */ /* 0x082fe400078c10ff */
[-C--:B------:R-:W-:Y:S01]  /*8fa0*/  LEA R114, P1, R20, R17.reuse, 0x2 ;  /* 0x0000001114727211 */ /* 0x080fe200078210ff */
[----:B------:R1:W-:Y:S01]  /*8fb0*/  STL.64 [R1+0x2e8], R94 ;  /* 0x0002e85e01007387 */ /* 0x0003e20000100a00 */
[----:B--2---:R-:W-:Y:S02]  /*8fc0*/  LEA R84, P0, R26, R17, 0x2 ;  /* 0x000000111a547211 */ /* 0x004fe400078010ff */
[-C--:B------:R-:W-:Y:S01]  /*8fd0*/  LEA.HI.X.SX32 R91, R32, R15.reuse, 0x2, P4 ;  /* 0x0000000f205b7211 */ /* 0x080fe200020f16ff */
[----:B------:R2:W-:Y:S01]  /*8fe0*/  STL.64 [R1+0x2e0], R92 ;  /* 0x0002e05c01007387 */ /* 0x0005e20000100a00 */
[----:B------:R-:W-:-:S02]  /*8ff0*/  LEA.HI.X.SX32 R89, R30, R15, 0x2, P5 ;  /* 0x0000000f1e597211 */ /* 0x000fc400028f16ff */
[----:B------:R-:W-:Y:S01]  /*9000*/  LEA.HI.X.SX32 R87, R28, R15, 0x2, P6 ;  /* 0x0000000f1c577211 */ /* 0x000fe200030f16ff */
[----:B------:R4:W-:Y:S01]  /*9010*/  STL.64 [R1+0x2d8], R90 ;  /* 0x0002d85a01007387 */ /* 0x0009e20000100a00 */
[----:B---3--:R-:W-:Y:S02]  /*9020*/  LEA R96, P2, R18, R17, 0x2 ;  /* 0x0000001112607211 */ /* 0x008fe400078410ff */
[----:B------:R-:W-:Y:S01]  /*9030*/  LEA.HI.X.SX32 R85, R26, R15, 0x2, P0 ;  /* 0x0000000f1a557211 */ /* 0x000fe200000f16ff */
[----:B------:R3:W-:Y:S01]  /*9040*/  STL.64 [R1+0x2d0], R88 ;  /* 0x0002d05801007387 */ /* 0x0007e20000100a00 */
[----:B-1----:R-:W-:Y:S02]  /*9050*/  LEA R94, P3, R19, R17, 0x2 ;  /* 0x00000011135e7211 */ /* 0x002fe400078610ff */
[----:B------:R-:W-:Y:S01]  /*9060*/  LEA.HI.X.SX32 R115, R20, R15, 0x2, P1 ;  /* 0x0000000f14737211 */ /* 0x000fe200008f16ff */
[----:B------:R1:W-:Y:S01]  /*9070*/  STL.64 [R1+0x2c8], R86 ;  /* 0x0002c85601007387 */ /* 0x0003e20000100a00 */
[----:B--2---:R-:W-:-:S02]  /*9080*/  LEA R92, P4, R21, R17, 0x2 ;  /* 0x00000011155c7211 */ /* 0x004fc400078810ff */
[----:B------:R-:W-:Y:S01]  /*9090*/  LEA.HI.X.SX32 R97, R18, R15, 0x2, P2 ;  /* 0x0000000f12617211 */ /* 0x000fe200010f16ff */
[----:B------:R2:W-:Y:S01]  /*90a0*/  STL.64 [R1+0x2c0], R84 ;  /* 0x0002c05401007387 */ /* 0x0005e20000100a00 */
[----:B----4-:R-:W-:Y:S02]  /*90b0*/  LEA R90, P5, R27, R17, 0x2 ;  /* 0x000000111b5a7211 */ /* 0x010fe400078a10ff */
[----:B------:R-:W-:Y:S01]  /*90c0*/  LEA.HI.X.SX32 R95, R19, R15, 0x2, P3 ;  /* 0x0000000f135f7211 */ /* 0x000fe200018f16ff */
[----:B------:R-:W-:Y:S01]  /*90d0*/  STL.64 [R1+0x2b8], R114 ;  /* 0x0002b87201007387 */ /* 0x000fe20000100a00 */
[----:B---3--:R-:W-:Y:S02]  /*90e0*/  LEA R88, P6, R29, R17, 0x2 ;  /* 0x000000111d587211 */ /* 0x008fe400078c10ff */
[----:B------:R-:W-:Y:S01]  /*90f0*/  LEA.HI.X.SX32 R93, R21, R15, 0x2, P4 ;  /* 0x0000000f155d7211 */ /* 0x000fe200020f16ff */
[----:B------:R-:W-:Y:S01]  /*9100*/  STL.64 [R1+0x2b0], R96 ;  /* 0x0002b06001007387 */ /* 0x000fe20000100a00 */
[----:B-1----:R-:W-:-:S02]  /*9110*/  LEA R86, P0, R31, R17, 0x2 ;  /* 0x000000111f567211 */ /* 0x002fc400078010ff */
[-C--:B------:R-:W-:Y:S01]  /*9120*/  LEA R116, P2, R35, R17.reuse, 0x2 ;  /* 0x0000001123747211 */ /* 0x080fe200078410ff */
[----:B------:R1:W-:Y:S01]  /*9130*/  STL.64 [R1+0x2a8], R94 ;  /* 0x0002a85e01007387 */ /* 0x0003e20000100a00 */
[----:B--2---:R-:W-:Y:S02]  /*9140*/  LEA R84, P1, R33, R17, 0x2 ;  /* 0x0000001121547211 */ /* 0x004fe400078210ff */
[-C--:B------:R-:W-:Y:S01]  /*9150*/  LEA.HI.X.SX32 R91, R27, R15.reuse, 0x2, P5 ;  /* 0x0000000f1b5b7211 */ /* 0x080fe200028f16ff */
[----:B------:R2:W-:Y:S01]  /*9160*/  STL.64 [R1+0x2a0], R92 ;  /* 0x0002a05c01007387 */ /* 0x0005e20000100a00 */
[-C--:B------:R-:W-:Y:S02]  /*9170*/  LEA.HI.X.SX32 R89, R29, R15.reuse, 0x2, P6 ;  /* 0x0000000f1d597211 */ /* 0x080fe400030f16ff */
[-C--:B------:R-:W-:Y:S01]  /*9180*/  LEA.HI.X.SX32 R87, R31, R15.reuse, 0x2, P0 ;  /* 0x0000000f1f577211 */ /* 0x080fe200000f16ff */
[----:B------:R3:W-:Y:S01]  /*9190*/  STL.64 [R1+0x298], R90 ;  /* 0x0002985a01007387 */ /* 0x0007e20000100a00 */
[----:B------:R-:W-:-:S02]  /*91a0*/  LEA.HI.X.SX32 R85, R33, R15, 0x2, P1 ;  /* 0x0000000f21557211 */ /* 0x000fc400008f16ff */
[----:B------:R-:W-:Y:S01]  /*91b0*/  LEA.HI.X.SX32 R117, R35, R15, 0x2, P2 ;  /* 0x0000000f23757211 */ /* 0x000fe200010f16ff */
[----:B------:R4:W-:Y:S01]  /*91c0*/  STL.64 [R1+0x290], R88 ;  /* 0x0002905801007387 */ /* 0x0009e20000100a00 */
[-C--:B-1----:R-:W-:Y:S02]  /*91d0*/  LEA R94, P3, R37, R17.reuse, 0x2 ;  /* 0x00000011255e7211 */ /* 0x082fe400078610ff */
[-C--:B------:R-:W-:Y:S01]  /*91e0*/  LEA R64, P2, R49, R17.reuse, 0x2 ;  /* 0x0000001131407211 */ /* 0x080fe200078410ff */
[----:B------:R1:W-:Y:S01]  /*91f0*/  STL.64 [R1+0x288], R86 ;  /* 0x0002885601007387 */ /* 0x0003e20000100a00 */
[----:B--2---:R-:W-:Y:S02]  /*9200*/  LEA R92, P4, R39, R17, 0x2 ;  /* 0x00000011275c7211 */ /* 0x004fe400078810ff */
[----:B------:R-:W-:Y:S01]  /*9210*/  LEA.HI.X.SX32 R95, R37, R15, 0x2, P3 ;  /* 0x0000000f255f7211 */ /* 0x000fe200018f16ff */
[----:B------:R2:W-:Y:S01]  /*9220*/  STL.64 [R1+0x280], R84 ;  /* 0x0002805401007387 */ /* 0x0005e20000100a00 */
[----:B---3--:R-:W-:-:S02]  /*9230*/  LEA R90, P5, R41, R17, 0x2 ;  /* 0x00000011295a7211 */ /* 0x008fc400078a10ff */
[-C--:B------:R-:W-:Y:S01]  /*9240*/  LEA R32, P3, R51, R17.reuse, 0x2 ;  /* 0x0000001133207211 */ /* 0x080fe200078610ff */
[----:B------:R-:W-:Y:S01]  /*9250*/  STL.64 [R1+0x278], R116 ;  /* 0x0002787401007387 */ /* 0x000fe20000100a00 */
[----:B----4-:R-:W-:Y:S02]  /*9260*/  LEA R88, P6, R43, R17, 0x2 ;  /* 0x000000112b587211 */ /* 0x010fe400078c10ff */
[----:B------:R-:W-:Y:S01]  /*9270*/  LEA.HI.X.SX32 R93, R39, R15, 0x2, P4 ;  /* 0x0000000f275d7211 */ /* 0x000fe200020f16ff */
[----:B------:R-:W-:Y:S01]  /*9280*/  STL [R1+0x240], R64 ;  /* 0x0002404001007387 */ /* 0x000fe20000100800 */
[-C--:B-1----:R-:W-:Y:S02]  /*9290*/  LEA R86, P0, R45, R17.reuse, 0x2 ;  /* 0x000000112d567211 */ /* 0x082fe400078010ff */
[-C--:B------:R-:W-:Y:S01]  /*92a0*/  LEA R30, P4, R57, R17.reuse, 0x2 ;  /* 0x00000011391e7211 */ /* 0x080fe200078810ff */
[----:B------:R-:W-:Y:S01]  /*92b0*/  STL.64 [R1+0x270], R94 ;  /* 0x0002705e01007387 */ /* 0x000fe20000100a00 */
[----:B--2---:R-:W-:-:S02]  /*92c0*/  LEA R84, P1, R47, R17, 0x2 ;  /* 0x000000112f547211 */ /* 0x004fc400078210ff */
[----:B------:R-:W-:Y:S01]  /*92d0*/  LEA.HI.X.SX32 R91, R41, R15, 0x2, P5 ;  /* 0x0000000f295b7211 */ /* 0x000fe200028f16ff */
[----:B------:R-:W-:Y:S01]  /*92e0*/  STL [R1+0x238], R32 ;  /* 0x0002382001007387 */ /* 0x000fe20000100800 */
[----:B------:R-:W-:Y:S02]  /*92f0*/  LEA R28, P5, R55, R17, 0x2 ;  /* 0x00000011371c7211 */ /* 0x000fe400078a10ff */
[-C--:B------:R-:W-:Y:S01]  /*9300*/  LEA.HI.X.SX32 R89, R43, R15.reuse, 0x2, P6 ;  /* 0x0000000f2b597211 */ /* 0x080fe200030f16ff */
[----:B------:R-:W-:Y:S01]  /*9310*/  STL.64 [R1+0x268], R92 ;  /* 0x0002685c01007387 */ /* 0x000fe20000100a00 */
[----:B------:R-:W-:Y:S02]  /*9320*/  LEA.HI.X.SX32 R87, R45, R15, 0x2, P0 ;  /* 0x0000000f2d577211 */ /* 0x000fe400000f16ff */
[----:B------:R-:W-:Y:S01]  /*9330*/  LEA R26, P6, R53, R17, 0x2 ;  /* 0x00000011351a7211 */ /* 0x000fe200078c10ff */
[----:B------:R-:W-:Y:S01]  /*9340*/  STL [R1+0x230], R30 ;  /* 0x0002301e01007387 */ /* 0x000fe20000100800 */
[----:B------:R-:W-:-:S02]  /*9350*/  LEA.HI.X.SX32 R85, R47, R15, 0x2, P1 ;  /* 0x0000000f2f557211 */ /* 0x000fc400008f16ff */
[-C--:B------:R-:W-:Y:S01]  /*9360*/  LEA R18, P1, R61, R17.reuse, 0x2 ;  /* 0x000000113d127211 */ /* 0x080fe200078210ff */
[----:B------:R-:W-:Y:S01]  /*9370*/  STL.64 [R1+0x260], R90 ;  /* 0x0002605a01007387 */ /* 0x000fe20000100a00 */
[----:B------:R-:W-:Y:S02]  /*9380*/  LEA R20, P0, R63, R17, 0x2 ;  /* 0x000000113f147211 */ /* 0x000fe400078010ff */
[C---:B------:R-:W-:Y:S01]  /*9390*/  LOP3.LUT R5, R0.reuse, 0x20, RZ, 0x3c, !PT ;  /* 0x0000002000057812 */ /* 0x040fe200078e3cff */
[----:B------:R-:W-:Y:S01]  /*93a0*/  STL [R1+0x228], R28 ;  /* 0x0002281c01007387 */ /* 0x000fe20000100800 */
[C---:B------:R-:W-:Y:S02]  /*93b0*/  LOP3.LUT R6, R0.reuse, 0x30, RZ, 0x3c, !PT ;  /* 0x0000003000067812 */ /* 0x040fe400078e3cff */
[C---:B------:R-:W-:Y:S01]  /*93c0*/  LOP3.LUT R13, R0.reuse, 0x50, RZ, 0x3c, !PT ;  /* 0x00000050000d7812 */ /* 0x040fe200078e3cff */
[----:B------:R-:W-:Y:S01]  /*93d0*/  STL.64 [R1+0x258], R88 ;  /* 0x0002585801007387 */ /* 0x000fe20000100a00 */
[C---:B------:R-:W-:Y:S01]  /*93e0*/  LOP3.LUT R14, R0.reuse, 0x60, RZ, 0x3c, !PT ;  /* 0x00000060000e7812 */ /* 0x040fe200078e3cff */
[----:B------:R-:W-:Y:S01]  /*93f0*/  VIADD R5, R5, UR11 ;  /* 0x0000000b05057c36 */ /* 0x000fe20008000000 */
[C---:B------:R-:W-:Y:S01]  /*9400*/  LOP3.LUT R4, R0.reuse, 0x10, RZ, 0x3c, !PT ;  /* 0x0000001000047812 */ /* 0x040fe200078e3cff */
[----:B------:R-:W-:Y:S01]  /*9410*/  STL.64 [R1+0x250], R86 ;  /* 0x0002505601007387 */ /* 0x000fe20000100a00 */
[----:B------:R-:W-:Y:S01]  /*9420*/  LOP3.LUT R12, R0, 0x40, RZ, 0x3c, !PT ;  /* 0x00000040000c7812 */ /* 0x000fe200078e3cff */
[----:B------:R-:W-:Y:S01]  /*9430*/  VIADD R6, R6, UR11 ;  /* 0x0000000b06067c36 */ /* 0x000fe20008000000 */
[----:B------:R-:W-:Y:S01]  /*9440*/  IADD3 R4, R4, UR11, RZ ;  /* 0x0000000b04047c10 */ /* 0x000fe2000fffe0ff */
[----:B------:R-:W-:Y:S01]  /*9450*/  STL [R1+0x220], R26 ;  /* 0x0002201a01007387 */ /* 0x000fe20000100800 */
[----:B------:R-:W-:Y:S01]  /*9460*/  IADD3 R12, R12, UR11, RZ ;  /* 0x0000000b0c0c7c10 */ /* 0x000fe2000fffe0ff */
[----:B------:R-:W-:-:S02]  /*9470*/  VIADD R13, R13, UR11 ;  /* 0x0000000b0d0d7c36 */ /* 0x000fc40008000000 */
[----:B------:R-:W-:Y:S01]  /*9480*/  STL [R1+0x210], R18 ;  /* 0x0002101201007387 */ /* 0x000fe20000100800 */
[----:B------:R-:W-:-:S03]  /*9490*/  VIADD R14, R14, UR11 ;  /* 0x0000000b0e0e7c36 */ /* 0x000fc60008000000 */
[----:B------:R-:W-:Y:S04]  /*94a0*/  STL.64 [R1+0x248], R84 ;  /* 0x0002485401007387 */ /* 0x000fe80000100a00 */
[----:B------:R1:W-:Y:S04]  /*94b0*/  STL [R1+0x218], R20 ;  /* 0x0002181401007387 */ /* 0x0003e80000100800 */
[----:B------:R-:W-:Y:S01]  /*94c0*/  STL.64 [R1+0x1d70], R10 ;  /* 0x001d700a01007387 */ /* 0x000fe20000100a00 */
[----:B------:R-:W-:Y:S01]  /*94d0*/  LEA.HI.X.SX32 R65, R49, R15, 0x2, P2 ;  /* 0x0000000f31417211 */ /* 0x000fe200010f16ff */
[----:B-1----:R-:W1:Y:S01]  /*94e0*/  LDC R20, c[0x0][0x230] ;  /* 0x00008c00ff147b82 */ /* 0x002e620000000800 */
[----:B------:R-:W-:Y:S01]  /*94f0*/  MOV R35, R33 ;  /* 0x0000002100237202 */ /* 0x000fe20000000f00 */
[----:B------:R2:W-:Y:S01]  /*9500*/  STL.64 [R1+0x1d68], R8 ;  /* 0x001d680801007387 */ /* 0x0005e20000100a00 */
[----:B------:R-:W-:Y:S01]  /*9510*/  VIADD R18, R73, 0xfffffffc ;  /* 0xfffffffc49127836 */ /* 0x000fe20000000000 */
[-C--:B------:R-:W-:Y:S01]  /*9520*/  LEA.HI.X.SX32 R35, R51, R15.reuse, 0x2, P3 ;  /* 0x0000000f33237211 */ /* 0x080fe200018f16ff */
[----:B------:R-:W-:Y:S01]  /*9530*/  USEL UR4, URZ, 0x4, !UP1 ;  /* 0x000000043f047887 */ /* 0x000fe2000c800000 */
[-C--:B------:R-:W-:Y:S01]  /*9540*/  LEA.HI.X.SX32 R31, R57, R15.reuse, 0x2, P4 ;  /* 0x0000000f391f7211 */ /* 0x080fe200020f16ff */
[----:B------:R-:W-:Y:S01]  /*9550*/  STL [R1+0x244], R65 ;  /* 0x0002444101007387 */ /* 0x000fe20000100800 */
[-C--:B------:R-:W-:Y:S01]  /*9560*/  LEA.HI.X.SX32 R29, R55, R15.reuse, 0x2, P5 ;  /* 0x0000000f371d7211 */ /* 0x080fe200028f16ff */
[----:B------:R-:W-:Y:S01]  /*9570*/  ULDC UR5, c[0x0][0x230] ;  /* 0x00008c0000057ab9 */ /* 0x000fe20000000800 */
[-C--:B------:R-:W-:Y:S01]  /*9580*/  LEA.HI.X.SX32 R27, R53, R15.reuse, 0x2, P6 ;  /* 0x0000000f351b7211 */ /* 0x080fe200030f16ff */
[----:B------:R-:W-:Y:S01]  /*9590*/  STL [R1+0x23c], R35 ;  /* 0x00023c2301007387 */ /* 0x000fe20000100800 */
[----:B------:R-:W-:Y:S01]  /*95a0*/  LEA.HI.X.SX32 R21, R63, R15, 0x2, P0 ;  /* 0x0000000f3f157211 */ /* 0x000fe200000f16ff */
[----:B------:R-:W-:Y:S01]  /*95b0*/  ULDC.64 UR8, c[0x0][0x208] ;  /* 0x0000820000087ab9 */ /* 0x000fe20000000a00 */
[C---:B--2---:R-:W-:Y:S01]  /*95c0*/  LEA R8, P2, R59.reuse, R17, 0x2 ;  /* 0x000000113b087211 */ /* 0x044fe200078410ff */
[----:B------:R-:W-:Y:S01]  /*95d0*/  STL [R1+0x234], R31 ;  /* 0x0002341f01007387 */ /* 0x000fe20000100800 */
[----:B------:R-:W-:Y:S01]  /*95e0*/  ISETP.GE.U32.AND P4, PT, R68, 0x7fffff80, PT ;  /* 0x7fffff804400780c */ /* 0x000fe20003f86070 */
[----:B------:R-:W-:Y:S01]  /*95f0*/  IMAD.U32 R17, RZ, RZ, UR4 ;  /* 0x00000004ff117e24 */ /* 0x000fe2000f8e00ff */
[-C--:B------:R-:W-:Y:S01]  /*9600*/  LEA.HI.X.SX32 R9, R59, R15.reuse, 0x2, P2 ;  /* 0x0000000f3b097211 */ /* 0x080fe200010f16ff */
[----:B------:R2:W-:Y:S01]  /*9610*/  STL [R1+0x22c], R29 ;  /* 0x00022c1d01007387 */ /* 0x0005e20000100800 */
[----:B------:R-:W-:Y:S01]  /*9620*/  ISETP.GE.U32.AND P2, PT, R18, 0x7fffff7d, PT ;  /* 0x7fffff7d1200780c */ /* 0x000fe20003f46070 */
[----:B------:R-:W-:Y:S01]  /*9630*/  IMAD.WIDE R10, R16, 0x4, R80 ;  /* 0x00000004100a7825 */ /* 0x000fe200078e0250 */
[----:B------:R-:W-:Y:S01]  /*9640*/  LEA.HI.X.SX32 R19, R61, R15, 0x2, P1 ;  /* 0x0000000f3d137211 */ /* 0x000fe200008f16ff */
[----:B------:R-:W3:Y:S01]  /*9650*/  LDC R18, c[0x0][0x230] ;  /* 0x00008c00ff127b82 */ /* 0x000ee20000000800 */
[----:B------:R-:W-:Y:S01]  /*9660*/  ISETP.GE.AND P3, PT, R231, UR5, PT ;  /* 0x00000005e7007c0c */ /* 0x000fe2000bf66270 */
[----:B------:R4:W-:Y:S01]  /*9670*/  STL [R1+0x224], R27 ;  /* 0x0002241b01007387 */ /* 0x0009e20000100800 */
[----:B------:R-:W-:Y:S01]  /*9680*/  ISETP.GE.U32.AND P5, PT, R66, 0x7fffff7f, PT ;  /* 0x7fffff7f4200780c */ /* 0x000fe20003fa6070 */
[C---:B------:R-:W-:Y:S01]  /*9690*/  IMAD.SHL.U32 R86, R16.reuse, 0x20, RZ ;  /* 0x0000002010567824 */ /* 0x040fe200078e00ff */
[----:B------:R-:W-:Y:S01]  /*96a0*/  IADD3 R15, R77, -0x22, RZ ;  /* 0xffffffde4d0f7810 */ /* 0x000fe20007ffe0ff */
[----:B------:R-:W-:Y:S01]  /*96b0*/  STL [R1+0x21c], R21 ;  /* 0x00021c1501007387 */ /* 0x000fe20000100800 */
[----:B------:R-:W-:Y:S01]  /*96c0*/  SEL R17, R17, RZ, !P3 ;  /* 0x000000ff11117207 */ /* 0x000fe20005800000 */
[C---:B--2---:R-:W-:Y:S01]  /*96d0*/  IMAD.WIDE R28, R16.reuse, 0x4, R24 ;  /* 0x00000004101c7825 */ /* 0x044fe200078e0218 */
[----:B------:R-:W-:Y:S01]  /*96e0*/  ISETP.GE.U32.AND P1, PT, R15, 0x7fffff5f, PT ;  /* 0x7fffff5f0f00780c */ /* 0x000fe20003f26070 */
[----:B------:R2:W-:Y:S01]  /*96f0*/  STL [R1+0x214], R19 ;  /* 0x0002141301007387 */ /* 0x0005e20000100800 */
[----:B------:R-:W-:Y:S01]  /*9700*/  ISETP.NE.U32.AND P0, PT, R17, RZ, PT ;  /* 0x000000ff1100720c */ /* 0x000fe20003f05070 */
[----:B------:R-:W-:Y:S01]  /*9710*/  VIADD R15, R79, 0xffffffdd ;  /* 0xffffffdd4f0f7836 */ /* 0x000fe20000000000 */
[----:B------:R-:W3:Y:S01]  /*9720*/  LDC R230, c[0x0][0x230] ;  /* 0x00008c00ffe67b82 */ /* 0x000ee20000000800 */
[----:B------:R-:W-:Y:S01]  /*9730*/  VIADD R17, R75, 0xffffffdf ;  /* 0xffffffdf4b117836 */ /* 0x000fe20000000000 */
[----:B------:R-:W-:Y:S01]  /*9740*/  @!PT LDS RZ, [RZ] ;  /* 0x00000000fffff984 */ /* 0x000fe20000000800 */
[----:B------:R-:W-:Y:S01]  /*9750*/  @!PT LDS RZ, [RZ] ;  /* 0x00000000fffff984 */ /* 0x000fe20000000800 */
[----:B------:R-:W-:Y:S01]  /*9760*/  @!PT LDS RZ, [RZ] ;  /* 0x00000000fffff984 */ /* 0x000fe20000000800 */
[----:B------:R-:W-:Y:S01]  /*9770*/  LDGSTS.E [R2], desc[UR8][R24.64], !P4 ;  /* 0x0000000018027fae */ /* 0x000fe2000e121848 */
[----:B----4-:R-:W-:-:S03]  /*9780*/  IMAD.WIDE R26, R16, 0x4, R82 ;  /* 0x00000004101a7825 */ /* 0x010fc600078e0252 */
[----:B------:R-:W-:Y:S01]  /*9790*/  LDGSTS.E [R2+0x4000], desc[UR8][R82.64], !P4 ;  /* 0x0400000052027fae */ /* 0x000fe2000e121848 */
[----:B--2---:R-:W-:Y:S01]  /*97a0*/  IADD3 R19, R71, -0x3, RZ ;  /* 0xfffffffd47137810 */ /* 0x004fe20007ffe0ff */
[----:B------:R-:W-:Y:S01]  /*97b0*/  IMAD.WIDE R104, R86, 0x4, R24 ;  /* 0x0000000456687825 */ /* 0x000fe200078e0218 */
[----:B------:R-:W-:Y:S01]  /*97c0*/  ISETP.GE.U32.AND P3, PT, R17, 0x7fffff60, PT ;  /* 0x7fffff601100780c */ /* 0x000fe20003f66070 */
[----:B------:R-:W-:Y:S01]  /*97d0*/  LDGSTS.E [R2+0x8000], desc[UR8][R80.64], !P4 ;  /* 0x0800000050027fae */ /* 0x000fe2000e121848 */
[----:B------:R-:W-:Y:S01]  /*97e0*/  ISETP.GE.U32.AND P6, PT, R19, 0x7fffff7e, PT ;  /* 0x7fffff7e1300780c */ /* 0x000fe20003fc6070 */
[C---:B------:R-:W-:Y:S01]  /*97f0*/  IMAD R92, R16.reuse, 0x21, RZ ;  /* 0x00000021105c7824 */ /* 0x040fe200078e02ff */
[----:B------:R-:W2:Y:S01]  /*9800*/  LDC R19, c[0x0][0x230] ;  /* 0x00008c00ff137b82 */ /* 0x000ea20000000800 */
[----:B------:R-:W-:Y:S01]  /*9810*/  LDGSTS.E [R2+0xc000], desc[UR8][R22.64], !P4 ;  /* 0x0c00000016027fae */ /* 0x000fe2000e121848 */
[----:B------:R-:W-:Y:S01]  /*9820*/  ISETP.GE.U32.AND P4, PT, R15, 0x7fffff5e, PT ;  /* 0x7fffff5e0f00780c */ /* 0x000fe20003f86070 */
[----:B------:R-:W-:Y:S01]  /*9830*/  IMAD.SHL.U32 R15, R16, 0x2, RZ ;  /* 0x00000002100f7824 */ /* 0x000fe200078e00ff */
[----:B-1----:R-:W-:Y:S01]  /*9840*/  IADD3 R17, R20, -0x24, RZ ;  /* 0xffffffdc14117810 */ /* 0x002fe20007ffe0ff */
[----:B------:R1:W-:Y:S01]  /*9850*/  STL.64 [R1+0x208], R8 ;  /* 0x0002080801007387 */ /* 0x0003e20000100a00 */
[----:B------:R-:W-:-:S02]  /*9860*/  IMAD.WIDE R84, R86, 0x4, R80 ;  /* 0x0000000456547825 */ /* 0x000fc400078e0250 */
[----:B------:R-:W4:Y:S01]  /*9870*/  LDC R20, c[0x0][0x230] ;  /* 0x00008c00ff147b82 */ /* 0x000f220000000800 */
[----:B------:R1:W-:Y:S01]  /*9880*/  STL.64 [R1+0xa0], R28 ;  /* 0x0000a01c01007387 */ /* 0x0003e20000100a00 */
[----:B------:R-:W-:-:S03]  /*9890*/  IMAD.WIDE R44, R92, 0x4, R24 ;  /* 0x000000045c2c7825 */ /* 0x000fc600078e0218 */
[----:B------:R1:W-:Y:S01]  /*98a0*/  LDGSTS.E [R2+0x4], desc[UR8][R28.64], !P5 ;  /* 0x000040001c027fae */ /* 0x0003e2000e921848 */
[----:B------:R-:W-:Y:S02]  /*98b0*/  IMAD.WIDE R88, R92, 0x4, R82 ;  /* 0x000000045c587825 */ /* 0x000fe400078e0252 */
[----:B------:R-:W4:Y:S01]  /*98c0*/  LDC R21, c[0x0][0x230] ;  /* 0x00008c00ff157b82 */ /* 0x000f220000000800 */
[----:B------:R3:W-:Y:S01]  /*98d0*/  STL.64 [R1+0x98], R26 ;  /* 0x0000981a01007387 */ /* 0x0007e20000100a00 */
[----:B-1----:R-:W-:-:S03]  /*98e0*/  IMAD.WIDE R8, R16, 0x4, R22 ;  /* 0x0000000410087825 */ /* 0x002fc600078e0216 */
[----:B------:R3:W-:Y:S01]  /*98f0*/  LDGSTS.E [R2+0x4004], desc[UR8][R26.64], !P5 ;  /* 0x040040001a027fae */ /* 0x0007e2000e921848 */
[----:B------:R-:W-:Y:S02]  /*9900*/  IMAD R98, R16, 0x22, RZ ;  /* 0x0000002210627824 */ /* 0x000fe400078e02ff */
[C---:B------:R-:W-:Y:S01]  /*9910*/  IMAD.WIDE R90, R92.reuse, 0x4, R80 ;  /* 0x000000045c5a7825 */ /* 0x040fe200078e0250 */
[----:B------:R1:W-:Y:S01]  /*9920*/  STL.64 [R1+0x90], R10 ;  /* 0x0000900a01007387 */ /* 0x0003e20000100a00 */
[----:B------:R-:W4:Y:S02]  /*9930*/  LDC R252, c[0x0][0x230] ;  /* 0x00008c00fffc7b82 */ /* 0x000f240000000800 */
[C---:B------:R-:W-:Y:S01]  /*9940*/  IMAD.WIDE R28, R15.reuse, 0x4, R24 ;  /* 0x000000040f1c7825 */ /* 0x040fe200078e0218 */
[----:B------:R1:W-:Y:S03]  /*9950*/  LDGSTS.E [R2+0x8004], desc[UR8][R10.64], !P5 ;  /* 0x080040000a027fae */ /* 0x0003e6000e921848 */
[----:B------:R-:W-:Y:S01]  /*9960*/  IMAD.WIDE R92, R92, 0x4, R22 ;  /* 0x000000045c5c7825 */ /* 0x000fe200078e0216 */
[----:B------:R2:W-:Y:S03]  /*9970*/  STL.64 [R1+0x88], R8 ;  /* 0x0000880801007387 */ /* 0x0005e60000100a00 */
[----:B---3--:R-:W-:Y:S01]  /*9980*/  IMAD.WIDE R26, R15, 0x4, R82 ;  /* 0x000000040f1a7825 */ /* 0x008fe200078e0252 */
[----:B------:R2:W-:Y:S01]  /*9990*/  LDGSTS.E [R2+0xc004], desc[UR8][R8.64], !P5 ;  /* 0x0c00400008027fae */ /* 0x0005e2000e921848 */
[----:B------:R-:W-:-:S02]  /*99a0*/  ISETP.GE.U32.AND P5, PT, R17, 0x7fffff5d, PT ;  /* 0x7fffff5d1100780c */ /* 0x000fc40003fa6070 */
[----:B------:R-:W-:Y:S01]  /*99b0*/  IMAD R17, R16, 0x3, RZ ;  /* 0x0000000310117824 */ /* 0x000fe200078e02ff */
[----:B------:R3:W-:Y:S01]  /*99c0*/  STL.64 [R1+0x80], R28 ;  /* 0x0000801c01007387 */ /* 0x0007e20000100a00 */
[----:B-1----:R-:W-:-:S03]  /*99d0*/  IMAD.WIDE R10, R15, 0x4, R80 ;  /* 0x000000040f0a7825 */ /* 0x002fc600078e0250 */
[----:B------:R3:W-:Y:S01]  /*99e0*/  LDGSTS.E [R2+0x8], desc[UR8][R28.64], !P6 ;  /* 0x000080001c027fae */ /* 0x0007e2000f121848 */
[----:B------:R-:W-:-:S03]  /*99f0*/  IMAD.WIDE R50, R98, 0x4, R24 ;  /* 0x0000000462327825 */ /* 0x000fc600078e0218 */
[----:B------:R1:W-:Y:S01]  /*9a00*/  STL.64 [R1+0x78], R26 ;  /* 0x0000781a01007387 */ /* 0x0003e20000100a00 */
[----:B--2---:R-:W-:-:S03]  /*9a10*/  IMAD.WIDE R8, R15, 0x4, R22 ;  /* 0x000000040f087825 */ /* 0x004fc600078e0216 */
[----:B------:R1:W-:Y:S01]  /*9a20*/  LDGSTS.E [R2+0x4008], desc[UR8][R26.64], !P6 ;  /* 0x040080001a027fae */ /* 0x0003e2000f121848 */
[----:B------:R-:W-:Y:S02]  /*9a30*/  VIADD R15, R18, 0xffffffbf ;  /* 0xffffffbf120f7836 */ /* 0x000fe40000000000 */
[----:B------:R-:W2:Y:S01]  /*9a40*/  LDC R18, c[0x0][0x230] ;  /* 0x00008c00ff127b82 */ /* 0x000ea20000000800 */
[----:B------:R4:W-:Y:S01]  /*9a50*/  STL.64 [R1+0x70], R10 ;  /* 0x0000700a01007387 */ /* 0x0009e20000100a00 */
[----:B---3--:R-:W-:-:S03]  /*9a60*/  IMAD.WIDE R28, R17, 0x4, R24 ;  /* 0x00000004111c7825 */ /* 0x008fc600078e0218 */
[----:B------:R4:W-:Y:S01]  /*9a70*/  LDGSTS.E [R2+0x8008], desc[UR8][R10.64], !P6 ;  /* 0x080080000a027fae */ /* 0x0009e2000f121848 */
[----:B------:R-:W-:-:S03]  /*9a80*/  IMAD.WIDE R94, R98, 0x4, R82 ;  /* 0x00000004625e7825 */ /* 0x000fc600078e0252 */
[----:B------:R3:W-:Y:S01]  /*9a90*/  STL.64 [R1+0x68], R8 ;  /* 0x0000680801007387 */ /* 0x0007e20000100a00 */
[----:B-1----:R-:W-:-:S03]  /*9aa0*/  IMAD.WIDE R26, R17, 0x4, R82 ;  /* 0x00000004111a7825 */ /* 0x002fc600078e0252 */
[----:B------:R3:W-:Y:S01]  /*9ab0*/  LDGSTS.E [R2+0xc008], desc[UR8][R8.64], !P6 ;  /* 0x0c00800008027fae */ /* 0x0007e2000f121848 */
[----:B------:R-:W-:Y:S01]  /*9ac0*/  ISETP.GE.U32.AND P6, PT, R15, 0x7fffff40, PT ;  /* 0x7fffff400f00780c */ /* 0x000fe20003fc6070 */
[C-C-:B------:R-:W-:Y:S01]  /*9ad0*/  IMAD.WIDE R96, R98.reuse, 0x4, R80.reuse ;  /* 0x0000000462607825 */ /* 0x140fe200078e0250 */
[----:B------:R-:W-:Y:S01]  /*9ae0*/  IADD3 R15, R19, -0x42, RZ ;  /* 0xffffffbe130f7810 */ /* 0x000fe20007ffe0ff */
[----:B------:R-:W-:Y:S01]  /*9af0*/  STL.64 [R1+0x60], R28 ;  /* 0x0000601c01007387 */ /* 0x000fe20000100a00 */
[----:B------:R-:W1:Y:S01]  /*9b00*/  LDC R19, c[0x0][0x230] ;  /* 0x00008c00ff137b82 */ /* 0x000e620000000800 */
[----:B----4-:R-:W-:Y:S02]  /*9b10*/  IMAD.WIDE R10, R17, 0x4, R80 ;  /* 0x00000004110a7825 */ /* 0x010fe400078e0250 */
[----:B------:R-:W-:Y:S02]  /*9b20*/  LDGSTS.E [R2+0xc], desc[UR8][R28.64], !P2 ;  /* 0x0000c0001c027fae */ /* 0x000fe4000d121848 */
[----:B------:R-:W-:-:S02]  /*9b30*/  IMAD.WIDE R98, R98, 0x4, R22 ;  /* 0x0000000462627825 */ /* 0x000fc400078e0216 */
[----:B------:R4:W-:Y:S02]  /*9b40*/  STL.64 [R1+0x58], R26 ;  /* 0x0000581a01007387 */ /* 0x0009e40000100a00 */
[----:B---3--:R-:W-:Y:S02]  /*9b50*/  IMAD.WIDE R8, R17, 0x4, R22 ;  /* 0x0000000411087825 */ /* 0x008fe400078e0216 */
[----:B------:R-:W3:Y:S01]  /*9b60*/  LDC R17, c[0x0][0x230] ;  /* 0x00008c00ff117b82 */ /* 0x000ee20000000800 */
[----:B------:R4:W-:Y:S01]  /*9b70*/  LDGSTS.E [R2+0x400c], desc[UR8][R26.64], !P2 ;  /* 0x0400c0001a027fae */ /* 0x0009e2000d121848 */
[C---:B------:R-:W-:Y:S02]  /*9b80*/  IMAD R106, R16.reuse, 0x23, RZ ;  /* 0x00000023106a7824 */ /* 0x040fe400078e02ff */
[----:B------:R-:W-:Y:S01]  /*9b90*/  IMAD.SHL.U32 R138, R16, 0x40, RZ ;  /* 0x00000040108a7824 */ /* 0x000fe200078e00ff */
[----:B------:R-:W-:Y:S01]  /*9ba0*/  LDGSTS.E [R2+0x800c], desc[UR8][R10.64], !P2 ;  /* 0x0800c0000a027fae */ /* 0x000fe2000d121848 */
[----:B------:R-:W-:-:S03]  /*9bb0*/  IMAD.WIDE R136, R106, 0x4, R24 ;  /* 0x000000046a887825 */ /* 0x000fc600078e0218 */
[----:B------:R-:W-:Y:S01]  /*9bc0*/  LDGSTS.E [R2+0xc00c], desc[UR8][R8.64], !P2 ;  /* 0x0c00c00008027fae */ /* 0x000fe2000d121848 */
[----:B------:R-:W-:Y:S01]  /*9bd0*/  ISETP.GE.U32.AND P2, PT, R15, 0x7fffff3f, PT ;  /* 0x7fffff3f0f00780c */ /* 0x000fe20003f46070 */
[----:B------:R-:W-:Y:S02]  /*9be0*/  VIADD R15, R20, 0xffffffbd ;  /* 0xffffffbd140f7836 */ /* 0x000fe40000000000 */
[C---:B----4-:R-:W-:Y:S01]  /*9bf0*/  IMAD.WIDE R26, R86.reuse, 0x4, R82 ;  /* 0x00000004561a7825 */ /* 0x050fe200078e0252 */
[----:B------:R4:W-:Y:S01]  /*9c00*/  LDGSTS.E [R2+0x10000], desc[UR8][R104.64], !P3 ;  /* 0x1000000068027fae */ /* 0x0009e2000d921848 */
[----:B------:R-:W4:Y:S02]  /*9c10*/  LDC R20, c[0x0][0x230] ;  /* 0x00008c00ff147b82 */ /* 0x000f240000000800 */
[----:B------:R-:W-:Y:S01]  /*9c20*/  IMAD.WIDE R86, R86, 0x4, R22 ;  /* 0x0000000456567825 */ /* 0x000fe200078e0216 */
[----:B------:R-:W-:Y:S03]  /*9c30*/  LDGSTS.E [R2+0x14000], desc[UR8][R26.64], !P3 ;  /* 0x140000001a027fae */ /* 0x000fe6000d921848 */
[C---:B------:R-:W-:Y:S01]  /*9c40*/  IMAD.WIDE R100, R106.reuse, 0x4, R82 ;  /* 0x000000046a647825 */ /* 0x040fe200078e0252 */
[----:B------:R4:W-:Y:S03]  /*9c50*/  LDGSTS.E [R2+0x18000], desc[UR8][R84.64], !P3 ;  /* 0x1800000054027fae */ /* 0x0009e6000d921848 */
[----:B------:R-:W-:Y:S01]  /*9c60*/  IMAD.WIDE R102, R106, 0x4, R80 ;  /* 0x000000046a667825 */ /* 0x000fe200078e0250 */
[----:B------:R4:W-:Y:S01]  /*9c70*/  LDGSTS.E [R2+0x1c000], desc[UR8][R86.64], !P3 ;  /* 0x1c00000056027fae */ /* 0x0009e2000d921848 */
[----:B------:R-:W-:-:S02]  /*9c80*/  ISETP.GE.U32.AND P3, PT, R15, 0x7fffff3e, PT ;  /* 0x7fffff3e0f00780c */ /* 0x000fc40003f66070 */
[----:B--2---:R-:W-:Y:S01]  /*9c90*/  VIADD R15, R18, 0xffffffbc ;  /* 0xffffffbc120f7836 */ /* 0x004fe20000000000 */
[----:B------:R2:W-:Y:S01]  /*9ca0*/  LDGSTS.E [R2+0x10004], desc[UR8][R44.64], !P1 ;  /* 0x100040002c027fae */ /* 0x0005e2000c921848 */
[----:B------:R-:W2:Y:S01]  /*9cb0*/  LDC R18, c[0x0][0x230] ;  /* 0x00008c00ff127b82 */ /* 0x000ea20000000800 */
[----:B------:R-:W-:Y:S02]  /*9cc0*/  IMAD.WIDE R106, R106, 0x4, R22 ;  /* 0x000000046a6a7825 */ /* 0x000fe400078e0216 */
[----:B------:R4:W-:Y:S02]  /*9cd0*/  LDGSTS.E [R2+0x14004], desc[UR8][R88.64], !P1 ;  /* 0x1400400058027fae */ /* 0x0009e4000c921848 */
[C---:B------:R-:W-:Y:S02]  /*9ce0*/  IMAD.WIDE R144, R138.reuse, 0x4, R24 ;  /* 0x000000048a907825 */ /* 0x040fe400078e0218 */
[----:B------:R-:W-:Y:S02]  /*9cf0*/  LDGSTS.E [R2+0x18004], desc[UR8][R90.64], !P1 ;  /* 0x180040005a027fae */ /* 0x000fe4000c921848 */
[----:B------:R-:W-:-:S02]  /*9d00*/  IMAD.WIDE R108, R138, 0x4, R82 ;  /* 0x000000048a6c7825 */ /* 0x000fc400078e0252 */
[----:B------:R4:W-:Y:S01]  /*9d10*/  LDGSTS.E [R2+0x1c004], desc[UR8][R92.64], !P1 ;  /* 0x1c0040005c027fae */ /* 0x0009e2000c921848 */
[----:B------:R-:W-:Y:S01]  /*9d20*/  ISETP.GE.U32.AND P1, PT, R15, 0x7fffff3d, PT ;  /* 0x7fffff3d0f00780c */ /* 0x000fe20003f26070 */
[----:B------:R-:W-:Y:S01]  /*9d30*/  IMAD R146, R16, 0x41, RZ ;  /* 0x0000004110927824 */ /* 0x000fe200078e02ff */
[----:B---3--:R-:W-:Y:S01]  /*9d40*/  IADD3 R15, R17, -0x61, RZ ;  /* 0xffffff9f110f7810 */ /* 0x008fe20007ffe0ff */
[----:B------:R-:W-:Y:S01]  /*9d50*/  LDGSTS.E [R2+0x10008], desc[UR8][R50.64], !P4 ;  /* 0x1000800032027fae */ /* 0x000fe2000e121848 */
[----:B------:R-:W3:Y:S01]  /*9d60*/  LDC R17, c[0x0][0x230] ;  /* 0x00008c00ff117b82 */ /* 0x000ee20000000800 */
[C---:B------:R-:W-:Y:S02]  /*9d70*/  IMAD.WIDE R52, R138.reuse, 0x4, R80 ;  /* 0x000000048a347825 */ /* 0x040fe400078e0250 */
[----:B------:R4:W-:Y:S02]  /*9d80*/  LDGSTS.E [R2+0x14008], desc[UR8][R94.64], !P4 ;  /* 0x140080005e027fae */ /* 0x0009e4000e121848 */
[----:B------:R-:W-:-:S02]  /*9d90*/  IMAD.WIDE R138, R138, 0x4, R22 ;  /* 0x000000048a8a7825 */ /* 0x000fc400078e0216 */
[----:B------:R4:W-:Y:S02]  /*9da0*/  LDGSTS.E [R2+0x18008], desc[UR8][R96.64], !P4 ;  /* 0x1800800060027fae */ /* 0x0009e4000e121848 */
[C---:B------:R-:W-:Y:S02]  /*9db0*/  IMAD.WIDE R66, R146.reuse, 0x4, R24 ;  /* 0x0000000492427825 */ /* 0x040fe400078e0218 */
[----:B------:R4:W-:Y:S01]  /*9dc0*/  LDGSTS.E [R2+0x1c008], desc[UR8][R98.64], !P4 ;  /* 0x1c00800062027fae */ /* 0x0009e2000e121848 */
[----:B------:R-:W-:Y:S01]  /*9dd0*/  ISETP.GE.U32.AND P4, PT, R15, 0x7fffff20, PT ;  /* 0x7fffff200f00780c */ /* 0x000fe20003f86070 */
[----:B-1----:R-:W-:Y:S02]  /*9de0*/  VIADD R15, R19, 0xffffff9e ;  /* 0xffffff9e130f7836 */ /* 0x002fe40000000000 */
[----:B------:R-:W1:Y:S01]  /*9df0*/  LDC R19, c[0x0][0x230] ;  /* 0x00008c00ff137b82 */ /* 0x000e620000000800 */
[----:B------:R-:W-:Y:S01]  /*9e00*/  LDGSTS.E [R2+0x1000c], desc[UR8][R136.64], !P5 ;  /* 0x1000c00088027fae */ /* 0x000fe2000e921848 */
[----:B------:R-:W-:-:S03]  /*9e10*/  IMAD.WIDE R38, R146, 0x4, R82 ;  /* 0x0000000492267825 */ /* 0x000fc600078e0252 */
[----:B------:R4:W-:Y:S01]  /*9e20*/  LDGSTS.E [R2+0x1400c], desc[UR8][R100.64], !P5 ;  /* 0x1400c00064027fae */ /* 0x0009e2000e921848 */
[----:B------:R-:W-:-:S03]  /*9e30*/  IMAD.WIDE R140, R146, 0x4, R80 ;  /* 0x00000004928c7825 */ /* 0x000fc600078e0250 */
[----:B------:R4:W-:Y:S01]  /*9e40*/  LDGSTS.E [R2+0x1800c], desc[UR8][R102.64], !P5 ;  /* 0x1800c00066027fae */ /* 0x0009e2000e921848 */
[----:B------:R-:W-:-:S03]  /*9e50*/  IMAD.WIDE R146, R146, 0x4, R22 ;  /* 0x0000000492927825 */ /* 0x000fc600078e0216 */
[----:B------:R-:W-:Y:S01]  /*9e60*/  LDGSTS.E [R2+0x1c00c], desc[UR8][R106.64], !P5 ;  /* 0x1c00c0006a027fae */ /* 0x000fe2000e921848 */
[----:B------:R-:W-:Y:S01]  /*9e70*/  ISETP.GE.U32.AND P5, PT, R15, 0x7fffff1f, PT ;  /* 0x7fffff1f0f00780c */ /* 0x000fe20003fa6070 */
[----:B------:R-:W-:Y:S01]  /*9e80*/  IMAD R154, R16, 0x42, RZ ;  /* 0x00000042109a7824 */ /* 0x000fe200078e02ff */
[----:B--2---:R-:W-:Y:S01]  /*9e90*/  IADD3 R15, R18, -0x63, RZ ;  /* 0xffffff9d120f7810 */ /* 0x004fe20007ffe0ff */
[----:B------:R-:W-:Y:S01]  /*9ea0*/  LDGSTS.E [R2+0x20000], desc[UR8][R144.64], !P6 ;  /* 0x2000000090027fae */ /* 0x000fe2000f121848 */
[----:B------:R-:W2:Y:S01]  /*9eb0*/  LDC R18, c[0x0][0x230] ;  /* 0x00008c00ff127b82 */ /* 0x000ea20000000800 */
[C---:B------:R-:W-:Y:S02]  /*9ec0*/  IMAD.WIDE R70, R154.reuse, 0x4, R24 ;  /* 0x000000049a467825 */ /* 0x040fe400078e0218 */
[----:B------:R-:W-:Y:S02]  /*9ed0*/  LDGSTS.E [R2+0x24000], desc[UR8][R108.64], !P6 ;  /* 0x240000006c027fae */ /* 0x000fe4000f121848 */
[----:B------:R-:W-:-:S02]  /*9ee0*/  IMAD.WIDE R42, R154, 0x4, R82 ;  /* 0x000000049a2a7825 */ /* 0x000fc400078e0252 */
[----:B------:R-:W-:Y:S02]  /*9ef0*/  LDGSTS.E [R2+0x28000], desc[UR8][R52.64], !P6 ;  /* 0x2800000034027fae */ /* 0x000fe4000f121848 */
[----:B------:R-:W-:Y:S02]  /*9f00*/  IMAD R162, R16, 0x43, RZ ;  /* 0x0000004310a27824 */ /* 0x000fe400078e02ff */
[----:B------:R-:W-:Y:S01]  /*9f10*/  LDGSTS.E [R2+0x2c000], desc[UR8][R138.64], !P6 ;  /* 0x2c0000008a027fae */ /* 0x000fe2000f121848 */
[----:B------:R-:W-:Y:S01]  /*9f20*/  ISETP.GE.U32.AND P6, PT, R15, 0x7fffff1e, PT ;  /* 0x7fffff1e0f00780c */ /* 0x000fe20003fc6070 */
[----:B---3--:R-:W-:Y:S02]  /*9f30*/  VIADD R15, R17, 0xffffff9c ;  /* 0xffffff9c110f7836 */ /* 0x008fe40000000000 */
[----:B------:R-:W-:Y:S01]  /*9f40*/  LDGSTS.E [R2+0x20004], desc[UR8][R66.64], !P2 ;  /* 0x2000400042027fae */ /* 0x000fe2000d121848 */
[----:B------:R-:W3:Y:S01]  /*9f50*/  LDC R17, c[0x0][0x230] ;  /* 0x00008c00ff117b82 */ /* 0x000ee20000000800 */
[----:B------:R-:W-:-:S02]  /*9f60*/  IMAD.WIDE R148, R154, 0x4, R80 ;  /* 0x000000049a947825 */ /* 0x000fc400078e0250 */
[----:B------:R-:W-:Y:S02]  /*9f70*/  LDGSTS.E [R2+0x24004], desc[UR8][R38.64], !P2 ;  /* 0x2400400026027fae */ /* 0x000fe4000d121848 */
[----:B------:R-:W-:Y:S02]  /*9f80*/  IMAD.WIDE R154, R154, 0x4, R22 ;  /* 0x000000049a9a7825 */ /* 0x000fe400078e0216 */
[----:B------:R-:W-:Y:S02]  /*9f90*/  LDGSTS.E [R2+0x28004], desc[UR8][R140.64], !P2 ;  /* 0x280040008c027fae */ /* 0x000fe4000d121848 */
[----:B------:R-:W-:Y:S02]  /*9fa0*/  IMAD.WIDE R186, R162, 0x4, R24 ;  /* 0x00000004a2ba7825 */ /* 0x000fe400078e0218 */
[----:B------:R-:W-:Y:S01]  /*9fb0*/  LDGSTS.E [R2+0x2c004], desc[UR8][R146.64], !P2 ;  /* 0x2c00400092027fae */ /* 0x000fe2000d121848 */
[----:B------:R-:W-:Y:S01]  /*9fc0*/  ISETP.GE.U32.AND P2, PT, R15, 0x7fffff1d, PT ;  /* 0x7fffff1d0f00780c */ /* 0x000fe20003f46070 */
[----:B-1----:R-:W-:-:S02]  /*9fd0*/  VIADD R15, R19, 0xfffffffb ;  /* 0xfffffffb130f7836 */ /* 0x002fc40000000000 */
[----:B------:R-:W1:Y:S01]  /*9fe0*/  LDC R19, c[0x0][0x230] ;  /* 0x00008c00ff137b82 */ /* 0x000e620000000800 */
[----:B------:R-:W-:Y:S01]  /*9ff0*/  LDGSTS.E [R2+0x20008], desc[UR8][R70.64], !P3 ;  /* 0x2000800046027fae */ /* 0x000fe2000d921848 */
[----:B------:R-:W-:-:S03]  /*a000*/  IMAD.WIDE R48, R162, 0x4, R82 ;  /* 0x00000004a2307825 */ /* 0x000fc600078e0252 */
[----:B------:R-:W-:Y:S01]  /*a010*/  LDGSTS.E [R2+0x24008], desc[UR8][R42.64], !P3 ;  /* 0x240080002a027fae */ /* 0x000fe2000d921848 */
[----:B------:R-:W-:Y:S02]  /*a020*/  IMAD R188, R16, 0x60, RZ ;  /* 0x0000006010bc7824 */ /* 0x000fe400078e02ff */
[C---:B------:R-:W-:Y:S01]  /*a030*/  IMAD.WIDE R156, R162.reuse, 0x4, R80 ;  /* 0x00000004a29c7825 */ /* 0x040fe200078e0250 */
[----:B------:R-:W-:Y:S03]  /*a040*/  LDGSTS.E [R2+0x28008], desc[UR8][R148.64], !P3 ;  /* 0x2800800094027fae */ /* 0x000fe6000d921848 */
[----:B------:R-:W-:Y:S01]  /*a050*/  IMAD.WIDE R162, R162, 0x4, R22 ;  /* 0x00000004a2a27825 */ /* 0x000fe200078e0216 */
[----:B------:R-:W-:Y:S01]  /*a060*/  LDGSTS.E [R2+0x2c008], desc[UR8][R154.64], !P3 ;  /* 0x2c0080009a027fae */ /* 0x000fe2000d921848 */
[----:B------:R-:W-:Y:S02]  /*a070*/  ISETP.GE.U32.AND P3, PT, R15, 0x7fffff7c, PT ;  /* 0x7fffff7c0f00780c */ /* 0x000fe40003f66070 */
[----:B--2---:R-:W-:Y:S01]  /*a080*/  IADD3 R15, R18, -0x6, RZ ;  /* 0xfffffffa120f7810 */ /* 0x004fe20007ffe0ff */
[----:B------:R-:W-:Y:S01]  /*a090*/  LDGSTS.E [R2+0x2000c], desc[UR8][R186.64], !P1 ;  /* 0x2000c000ba027fae */ /* 0x000fe2000c921848 */
[----:B------:R-:W2:Y:S01]  /*a0a0*/  LDC R18, c[0x0][0x230] ;  /* 0x00008c00ff127b82 */ /* 0x000ea20000000800 */
[----:B------:R-:W-:-:S02]  /*a0b0*/  IMAD.WIDE R194, R188, 0x4, R24 ;  /* 0x00000004bcc27825 */ /* 0x000fc400078e0218 */
[----:B------:R-:W-:Y:S02]  /*a0c0*/  LDGSTS.E [R2+0x2400c], desc[UR8][R48.64], !P1 ;  /* 0x2400c00030027fae */ /* 0x000fe4000c921848 */
[C---:B------:R-:W-:Y:S02]  /*a0d0*/  IMAD.WIDE R54, R188.reuse, 0x4, R82 ;  /* 0x00000004bc367825 */ /* 0x040fe400078e0252 */
[----:B------:R-:W-:Y:S02]  /*a0e0*/  LDGSTS.E [R2+0x2800c], desc[UR8][R156.64], !P1 ;  /* 0x2800c0009c027fae */ /* 0x000fe4000c921848 */
[C---:B------:R-:W-:Y:S02]  /*a0f0*/  IMAD.WIDE R72, R188.reuse, 0x4, R80 ;  /* 0x00000004bc487825 */ /* 0x040fe400078e0250 */
[----:B------:R-:W-:Y:S01]  /*a100*/  LDGSTS.E [R2+0x2c00c], desc[UR8][R162.64], !P1 ;  /* 0x2c00c000a2027fae */ /* 0x000fe2000c921848 */
[----:B------:R-:W-:Y:S01]  /*a110*/  ISETP.GE.U32.AND P1, PT, R15, 0x7fffff7b, PT ;  /* 0x7fffff7b0f00780c */ /* 0x000fe20003f26070 */
[----:B------:R-:W-:-:S02]  /*a120*/  IMAD.WIDE R188, R188, 0x4, R22 ;  /* 0x00000004bcbc7825 */ /* 0x000fc400078e0216 */
[----:B------:R-:W-:Y:S02]  /*a130*/  LDGSTS.E [R2+0x30000], desc[UR8][R194.64], !P4 ;  /* 0x30000000c2027fae */ /* 0x000fe4000e121848 */
[----:B---3--:R-:W-:Y:S02]  /*a140*/  VIADD R15, R17, 0xfffffff9 ;  /* 0xfffffff9110f7836 */ /* 0x008fe40000000000 */
[----:B------:R-:W-:Y:S01]  /*a150*/  LDGSTS.E [R2+0x34000], desc[UR8][R54.64], !P4 ;  /* 0x3400000036027fae */ /* 0x000fe2000e121848 */
[----:B------:R-:W3:Y:S01]  /*a160*/  LDC R17, c[0x0][0x230] ;  /* 0x00008c00ff117b82 */ /* 0x000ee20000000800 */
[C---:B------:R-:W-:Y:S02]  /*a170*/  IMAD R196, R16.reuse, 0x61, RZ ;  /* 0x0000006110c47824 */ /* 0x040fe400078e02ff */
[----:B------:R-:W-:Y:S01]  /*a180*/  LDGSTS.E [R2+0x38000], desc[UR8][R72.64], !P4 ;  /* 0x3800000048027fae */ /* 0x000fe2000e121848 */
[----:B------:R-:W-:Y:S02]  /*a190*/  IMAD R204, R16, 0x62, RZ ;  /* 0x0000006210cc7824 */ /* 0x000fe400078e02ff */
[----:B------:R-:W-:Y:S01]  /*a1a0*/  IMAD.WIDE R28, R196, 0x4, R24 ;  /* 0x00000004c41c7825 */ /* 0x000fe200078e0218 */
[----:B------:R-:W-:Y:S01]  /*a1b0*/  LDGSTS.E [R2+0x3c000], desc[UR8][R188.64], !P4 ;  /* 0x3c000000bc027fae */ /* 0x000fe2000e121848 */
[----:B------:R-:W-:-:S02]  /*a1c0*/  ISETP.GE.U32.AND P4, PT, R15, 0x7fffff7a, PT ;  /* 0x7fffff7a0f00780c */ /* 0x000fc40003f86070 */
[----:B-1----:R-:W-:Y:S01]  /*a1d0*/  VIADD R15, R19, 0xfffffff8 ;  /* 0xfffffff8130f7836 */ /* 0x002fe20000000000 */
[----:B------:R-:W-:Y:S01]  /*a1e0*/  STL.64 [R1+0x50], R10 ;  /* 0x0000500a01007387 */ /* 0x000fe20000100a00 */
[----:B------:R-:W1:Y:S01]  /*a1f0*/  LDC R19, c[0x0][0x230] ;  /* 0x00008c00ff137b82 */ /* 0x000e620000000800 */
[C---:B------:R-:W-:Y:S02]  /*a200*/  IMAD.WIDE R62, R196.reuse, 0x4, R82 ;  /* 0x00000004c43e7825 */ /* 0x040fe400078e0252 */
[----:B------:R-:W-:Y:S02]  /*a210*/  STL.64 [R1+0x48], R8 ;  /* 0x0000480801007387 */ /* 0x000fe40000100a00 */
[C---:B------:R-:W-:Y:S02]  /*a220*/  IMAD.WIDE R190, R196.reuse, 0x4, R80 ;  /* 0x00000004c4be7825 */ /* 0x040fe400078e0250 */
[----:B------:R4:W-:Y:S02]  /*a230*/  STL.64 [R1+0x2590], R104 ;  /* 0x0025906801007387 */ /* 0x0009e40000100a00 */
[----:B------:R-:W-:-:S02]  /*a240*/  IMAD.WIDE R196, R196, 0x4, R22 ;  /* 0x00000004c4c47825 */ /* 0x000fc400078e0216 */
[----:B------:R-:W-:Y:S02]  /*a250*/  STL.64 [R1+0x2598], R26 ;  /* 0x0025981a01007387 */ /* 0x000fe40000100a00 */
[C---:B------:R-:W-:Y:S02]  /*a260*/  IMAD.WIDE R30, R204.reuse, 0x4, R24 ;  /* 0x00000004cc1e7825 */ /* 0x040fe400078e0218 */
[----:B------:R2:W-:Y:S02]  /*a270*/  STL.64 [R1+0x25a0], R84 ;  /* 0x0025a05401007387 */ /* 0x0005e40000100a00 */
[C---:B------:R-:W-:Y:S02]  /*a280*/  IMAD.WIDE R64, R204.reuse, 0x4, R82 ;  /* 0x00000004cc407825 */ /* 0x040fe400078e0252 */
[----:B------:R2:W-:Y:S01]  /*a290*/  STL.64 [R1+0x25a8], R86 ;  /* 0x0025a85601007387 */ /* 0x0005e20000100a00 */
[----:B----4-:R-:W-:Y:S01]  /*a2a0*/  MOV R104, R184 ;  /* 0x000000b800687202 */ /* 0x010fe20000000f00 */
[----:B------:R-:W-:-:S02]  /*a2b0*/  IMAD.WIDE R198, R204, 0x4, R80 ;  /* 0x00000004ccc67825 */ /* 0x000fc400078e0250 */
[----:B------:R-:W-:Y:S02]  /*a2c0*/  LDGSTS.E [R2+0x30004], desc[UR8][R28.64], !P5 ;  /* 0x300040001c027fae */ /* 0x000fe4000e921848 */
[----:B------:R-:W-:Y:S02]  /*a2d0*/  IMAD R212, R16, 0x63, RZ ;  /* 0x0000006310d47824 */ /* 0x000fe400078e02ff */
[----:B------:R4:W-:Y:S01]  /*a2e0*/  STL.64 [R1+0x25b0], R44 ;  /* 0x0025b02c01007387 */ /* 0x0009e20000100a00 */
[----:B------:R-:W-:Y:S01]  /*a2f0*/  IMAD.WIDE R204, R204, 0x4, R22 ;  /* 0x00000004cccc7825 */ /* 0x000fe200078e0216 */
[----:B--2---:R-:W-:Y:S02]  /*a300*/  MOV R85, R243 ;  /* 0x000000f300557202 */ /* 0x004fe40000000f00 */
[----:B------:R-:W-:Y:S01]  /*a310*/  LDGSTS.E [R2+0x34004], desc[UR8][R62.64], !P5 ;  /* 0x340040003e027fae */ /* 0x000fe2000e921848 */
[--C-:B------:R-:W-:Y:S01]  /*a320*/  IMAD.MOV.U32 R34, RZ, RZ, R32.reuse ;  /* 0x000000ffff227224 */ /* 0x100fe200078e0020 */
[----:B------:R-:W-:Y:S01]  /*a330*/  MOV R87, R241 ;  /* 0x000000f100577202 */ /* 0x000fe20000000f00 */
[----:B------:R-:W-:Y:S01]  /*a340*/  IMAD.MOV.U32 R34, RZ, RZ, R32 ;  /* 0x000000ffff227224 */ /* 0x000fe200078e0020 */
[----:B------:R2:W-:Y:S01]  /*a350*/  STL.64 [R1+0x25b8], R88 ;  /* 0x0025b85801007387 */ /* 0x0005e20000100a00 */
[----:B------:R-:W-:-:S03]  /*a360*/  IMAD.WIDE R32, R212, 0x4, R24 ;  /* 0x00000004d4207825 */ /* 0x000fc600078e0218 */
[----:B------:R-:W-:Y:S01]  /*a370*/  LDGSTS.E [R2+0x38004], desc[UR8][R190.64], !P5 ;  /* 0x38004000be027fae */ /* 0x000fe2000e921848 */
[C---:B------:R-:W-:Y:S01]  /*a380*/  IMAD.WIDE R68, R212.reuse, 0x4, R82 ;  /* 0x00000004d4447825 */ /* 0x040fe200078e0252 */
[----:B----4-:R-:W-:Y:S02]  /*a390*/  MOV R44, R34 ;  /* 0x00000022002c7202 */ /* 0x010fe40000000f00 */
[----:B------:R-:W-:Y:S01]  /*a3a0*/  STL.64 [R1+0x25c0], R90 ;  /* 0x0025c05a01007387 */ /* 0x000fe20000100a00 */
[----:B------:R-:W-:-:S03]  /*a3b0*/  IMAD.WIDE R206, R212, 0x4, R80 ;  /* 0x00000004d4ce7825 */ /* 0x000fc600078e0250 */
[----:B------:R-:W-:Y:S01]  /*a3c0*/  LDGSTS.E [R2+0x3c004], desc[UR8][R196.64], !P5 ;  /* 0x3c004000c4027fae */ /* 0x000fe2000e921848 */
[----:B------:R-:W-:Y:S01]  /*a3d0*/  ISETP.GE.U32.AND P5, PT, R15, 0x7fffff79, PT ;  /* 0x7fffff790f00780c */ /* 0x000fe20003fa6070 */
[----:B------:R-:W-:Y:S01]  /*a3e0*/  IMAD.WIDE R212, R212, 0x4, R22 ;  /* 0x00000004d4d47825 */ /* 0x000fe200078e0216 */
[----:B------:R-:W-:Y:S01]  /*a3f0*/  IADD3 R15, R18, -0x25, RZ ;  /* 0xffffffdb120f7810 */ /* 0x000fe20007ffe0ff */
[----:B------:R4:W-:Y:S01]  /*a400*/  STL.64 [R1+0x25c8], R92 ;  /* 0x0025c85c01007387 */ /* 0x0009e20000100a00 */
[----:B------:R-:W1:Y:S01]  /*a410*/  LDC R18, c[0x0][0x230] ;  /* 0x00008c00ff127b82 */ /* 0x000e620000000800 */
[----:B---3--:R-:W-:Y:S01]  /*a420*/  VIADD R17, R17, 0xffffffda ;  /* 0xffffffda11117836 */ /* 0x008fe20000000000 */
[----:B--2---:R-:W-:Y:S01]  /*a430*/  MOV R88, R118 ;  /* 0x0000007600587202 */ /* 0x004fe20000000f00 */
[----:B------:R-:W-:Y:S01]  /*a440*/  STL.64 [R1+0x25d0], R50 ;  /* 0x0025d03201007387 */ /* 0x000fe20000100a00 */
[C---:B------:R-:W-:Y:S02]  /*a450*/  IMAD R246, R16.reuse, 0x6, RZ ;  /* 0x0000000610f67824 */ /* 0x040fe400078e02ff */
[----:B------:R-:W-:Y:S01]  /*a460*/  IMAD R238, R16, 0x7, RZ ;  /* 0x0000000710ee7824 */ /* 0x000fe200078e02ff */
[----:B------:R2:W-:Y:S01]  /*a470*/  STL.64 [R1+0x25d8], R94 ;  /* 0x0025d85e01007387 */ /* 0x0005e20000100a00 */
[----:B------:R-:W-:-:S03]  /*a480*/  IMAD.WIDE R250, R246, 0x4, R82 ;  /* 0x00000004f6fa7825 */ /* 0x000fc600078e0252 */
[----:B------:R3:W-:Y:S01]  /*a490*/  STL.64 [R1+0x25e0], R96 ;  /* 0x0025e06001007387 */ /* 0x0007e20000100a00 */
[----:B------:R-:W-:Y:S01]  /*a4a0*/  IMAD.WIDE R248, R246, 0x4, R80 ;  /* 0x00000004f6f87825 */ /* 0x000fe200078e0250 */
[----:B----4-:R-:W-:Y:S02]  /*a4b0*/  MOV R93, R201 ;  /* 0x000000c9005d7202 */ /* 0x010fe40000000f00 */
[----:B------:R-:W-:Y:S01]  /*a4c0*/  LDGSTS.E [R2+0x30008], desc[UR8][R30.64], !P6 ;  /* 0x300080001e027fae */ /* 0x000fe2000f121848 */
[----:B------:R-:W-:Y:S02]  /*a4d0*/  IMAD.MOV.U32 R84, RZ, RZ, R242 ;  /* 0x000000ffff547224 */ /* 0x000fe400078e00f2 */
[C---:B------:R-:W-:Y:S01]  /*a4e0*/  IMAD.WIDE R244, R238.reuse, 0x4, R24 ;  /* 0x00000004eef47825 */ /* 0x040fe200078e0218 */
[----:B------:R4:W-:Y:S01]  /*a4f0*/  STL.64 [R1+0x25e8], R98 ;  /* 0x0025e86201007387 */ /* 0x0009e20000100a00 */
[----:B--2---:R-:W-:Y:S02]  /*a500*/  MOV R95, R143 ;  /* 0x0000008f005f7202 */ /* 0x004fe40000000f00 */
[----:B------:R-:W-:Y:S01]  /*a510*/  IMAD.MOV.U32 R86, RZ, RZ, R240 ;  /* 0x000000ffff567224 */ /* 0x000fe200078e00f0 */
[----:B------:R-:W-:Y:S01]  /*a520*/  LDGSTS.E [R2+0x34008], desc[UR8][R64.64], !P6 ;  /* 0x3400800040027fae */ /* 0x000fe2000f121848 */
[----:B------:R-:W-:Y:S01]  /*a530*/  IMAD.WIDE R242, R238, 0x4, R82 ;  /* 0x00000004eef27825 */ /* 0x000fe200078e0252 */
[----:B---3--:R-:W-:-:S02]  /*a540*/  MOV R96, R122 ;  /* 0x0000007a00607202 */ /* 0x008fc40000000f00 */
[----:B------:R-:W-:Y:S01]  /*a550*/  STL.64 [R1+0x25f0], R136 ;  /* 0x0025f08801007387 */ /* 0x000fe20000100a00 */
[----:B------:R-:W-:-:S03]  /*a560*/  IMAD.WIDE R240, R238, 0x4, R80 ;  /* 0x00000004eef07825 */ /* 0x000fc600078e0250 */
[----:B------:R-:W-:Y:S01]  /*a570*/  LDGSTS.E [R2+0x38008], desc[UR8][R198.64], !P6 ;  /* 0x38008000c6027fae */ /* 0x000fe2000f121848 */
[----:B----4-:R-:W-:Y:S02]  /*a580*/  IMAD.MOV.U32 R98, RZ, RZ, R112 ;  /* 0x000000ffff627224 */ /* 0x010fe400078e0070 */
[----:B------:R-:W-:Y:S01]  /*a590*/  IMAD R112, R16, 0x24, RZ ;  /* 0x0000002410707824 */ /* 0x000fe200078e02ff */
[----:B------:R2:W-:Y:S01]  /*a5a0*/  STL.64 [R1+0x25f8], R100 ;  /* 0x0025f86401007387 */ /* 0x0005e20000100a00 */
[----:B------:R-:W-:-:S03]  /*a5b0*/  IMAD.WIDE R238, R238, 0x4, R22 ;  /* 0x00000004eeee7825 */ /* 0x000fc600078e0216 */
[----:B------:R-:W-:Y:S01]  /*a5c0*/  LDGSTS.E [R2+0x3c008], desc[UR8][R204.64], !P6 ;  /* 0x3c008000cc027fae */ /* 0x000fe2000f121848 */
[----:B------:R-:W-:Y:S01]  /*a5d0*/  ISETP.GE.U32.AND P6, PT, R15, 0x7fffff5c, PT ;  /* 0x7fffff5c0f00780c */ /* 0x000fe20003fc6070 */
[----:B------:R-:W-:Y:S02]  /*a5e0*/  IMAD.SHL.U32 R15, R16, 0x4, RZ ;  /* 0x00000004100f7824 */ /* 0x000fe400078e00ff */
[----:B------:R3:W-:Y:S01]  /*a5f0*/  STL.64 [R1+0x2600], R102 ;  /* 0x0026006601007387 */ /* 0x0007e20000100a00 */
[----:B------:R-:W-:Y:S02]  /*a600*/  IMAD.MOV.U32 R45, RZ, RZ, R35 ;  /* 0x000000ffff2d7224 */ /* 0x000fe400078e0023 */
[C---:B------:R-:W-:Y:S01]  /*a610*/  IMAD.WIDE R40, R15.reuse, 0x4, R24 ;  /* 0x000000040f287825 */ /* 0x040fe200078e0218 */
[----:B------:R-:W-:Y:S01]  /*a620*/  STL.64 [R1+0x2608], R106 ;  /* 0x0026086a01007387 */ /* 0x000fe20000100a00 */
[----:B--2---:R-:W-:Y:S02]  /*a630*/  MOV R101, R117 ;  /* 0x0000007500657202 */ /* 0x004fe40000000f00 */
[C---:B------:R-:W-:Y:S01]  /*a640*/  IMAD.WIDE R36, R15.reuse, 0x4, R82 ;  /* 0x000000040f247825 */ /* 0x040fe200078e0252 */
[----:B------:R-:W-:Y:S03]  /*a650*/  STL.64 [R1+0x2610], R144 ;  /* 0x0026109001007387 */ /* 0x000fe60000100a00 */
[C---:B------:R-:W-:Y:S01]  /*a660*/  IMAD.WIDE R10, R15.reuse, 0x4, R80 ;  /* 0x000000040f0a7825 */ /* 0x040fe200078e0250 */
[----:B------:R-:W-:Y:S03]  /*a670*/  STL.64 [R1+0x2618], R108 ;  /* 0x0026186c01007387 */ /* 0x000fe60000100a00 */
[----:B------:R-:W-:Y:S01]  /*a680*/  IMAD.WIDE R8, R15, 0x4, R22 ;  /* 0x000000040f087825 */ /* 0x000fe200078e0216 */
[----:B------:R-:W-:Y:S01]  /*a690*/  LDGSTS.E [R2+0x3000c], desc[UR8][R32.64], !P2 ;  /* 0x3000c00020027fae */ /* 0x000fe2000d121848 */
[----:B-1----:R-:W-:-:S02]  /*a6a0*/  IADD3 R15, R19, -0x27, RZ ;  /* 0xffffffd9130f7810 */ /* 0x002fc40007ffe0ff */
[----:B------:R-:W1:Y:S01]  /*a6b0*/  LDC R19, c[0x0][0x230] ;  /* 0x00008c00ff137b82 */ /* 0x000e620000000800 */
[----:B------:R-:W-:Y:S01]  /*a6c0*/  STL.64 [R1+0x2620], R52 ;  /* 0x0026203401007387 */ /* 0x000fe20000100a00 */
[----:B------:R-:W-:-:S03]  /*a6d0*/  IMAD.WIDE R130, R112, 0x4, R24 ;  /* 0x0000000470827825 */ /* 0x000fc600078e0218 */
[----:B------:R-:W-:Y:S01]  /*a6e0*/  LDGSTS.E [R2+0x3400c], desc[UR8][R68.64], !P2 ;  /* 0x3400c00044027fae */ /* 0x000fe2000d121848 */
[----:B------:R-:W-:Y:S02]  /*a6f0*/  IMAD.MOV.U32 R136, RZ, RZ, R110 ;  /* 0x000000ffff887224 */ /* 0x000fe400078e006e */
[----:B------:R-:W-:Y:S01]  /*a700*/  IMAD.MOV.U32 R137, RZ, RZ, R111 ;  /* 0x000000ffff897224 */ /* 0x000fe200078e006f */
[----:B------:R-:W-:Y:S01]  /*a710*/  STL.64 [R1+0x2628], R138 ;  /* 0x0026288a01007387 */ /* 0x000fe20000100a00 */
[----:B------:R-:W-:-:S03]  /*a720*/  IMAD.WIDE R34, R112, 0x4, R82 ;  /* 0x0000000470227825 */ /* 0x000fc600078e0252 */
[----:B------:R-:W-:Y:S01]  /*a730*/  LDGSTS.E [R2+0x3800c], desc[UR8][R206.64], !P2 ;  /* 0x3800c000ce027fae */ /* 0x000fe2000d121848 */
[----:B------:R-:W-:Y:S02]  /*a740*/  IMAD.MOV.U32 R99, RZ, RZ, R113 ;  /* 0x000000ffff637224 */ /* 0x000fe400078e0071 */
[----:B------:R-:W-:Y:S01]  /*a750*/  IMAD R118, R16, 0x25, RZ ;  /* 0x0000002510767824 */ /* 0x000fe200078e02ff */
[----:B------:R-:W-:Y:S01]  /*a760*/  STL.64 [R1+0x2630], R66 ;  /* 0x0026304201007387 */ /* 0x000fe20000100a00 */
[----:B------:R-:W-:-:S03]  /*a770*/  IMAD.WIDE R110, R112, 0x4, R80 ;  /* 0x00000004706e7825 */ /* 0x000fc600078e0250 */
[----:B------:R-:W-:Y:S01]  /*a780*/  LDGSTS.E [R2+0x3c00c], desc[UR8][R212.64], !P2 ;  /* 0x3c00c000d4027fae */ /* 0x000fe2000d121848 */
[----:B------:R-:W-:Y:S01]  /*a790*/  ISETP.GE.U32.AND P2, PT, R17, 0x7fffff5b, PT ;  /* 0x7fffff5b1100780c */ /* 0x000fe20003f46070 */
[----:B------:R-:W-:Y:S02]  /*a7a0*/  IMAD R17, R16, 0x5, RZ ;  /* 0x0000000510117824 */ /* 0x000fe400078e02ff */
[----:B------:R-:W-:Y:S01]  /*a7b0*/  STL.64 [R1+0x2638], R38 ;  /* 0x0026382601007387 */ /* 0x000fe20000100a00 */
[----:B------:R-:W-:-:S03]  /*a7c0*/  IMAD.WIDE R112, R112, 0x4, R22 ;  /* 0x0000000470707825 */ /* 0x000fc600078e0216 */
[----:B------:R-:W-:Y:S01]  /*a7d0*/  STL.64 [R1+0x2640], R140 ;  /* 0x0026408c01007387 */ /* 0x000fe20000100a00 */
[----:B------:R-:W-:-:S03]  /*a7e0*/  IMAD.WIDE R26, R17, 0x4, R82 ;  /* 0x00000004111a7825 */ /* 0x000fc600078e0252 */
[----:B------:R-:W-:Y:S01]  /*a7f0*/  STL.64 [R1+0x2648], R146 ;  /* 0x0026489201007387 */ /* 0x000fe20000100a00 */
[----:B---3--:R-:W-:Y:S02]  /*a800*/  IMAD.MOV.U32 R102, RZ, RZ, R114 ;  /* 0x000000ffff667224 */ /* 0x008fe400078e0072 */
[----:B------:R-:W-:Y:S01]  /*a810*/  IMAD.MOV.U32 R103, RZ, RZ, R115 ;  /* 0x000000ffff677224 */ /* 0x000fe200078e0073 */
[----:B------:R-:W-:Y:S01]  /*a820*/  STL.64 [R1+0x40], R40 ;  /* 0x0000402801007387 */ /* 0x000fe20000100a00 */
[----:B------:R-:W-:-:S03]  /*a830*/  IMAD.WIDE R152, R118, 0x4, R24 ;  /* 0x0000000476987825 */ /* 0x000fc600078e0218 */
[----:B------:R-:W-:Y:S01]  /*a840*/  LDGSTS.E [R4], desc[UR8][R40.64], !P3 ;  /* 0x0000000028047fae */ /* 0x000fe2000d921848 */
[----:B------:R-:W-:Y:S02]  /*a850*/  IMAD.MOV.U32 R100, RZ, RZ, R116 ;  /* 0x000000ffff647224 */ /* 0x000fe400078e0074 */
[C---:B------:R-:W-:Y:S01]  /*a860*/  IMAD.WIDE R114, R118.reuse, 0x4, R82 ;  /* 0x0000000476727825 */ /* 0x040fe200078e0252 */
[----:B------:R2:W-:Y:S03]  /*a870*/  STL.64 [R1+0x38], R36 ;  /* 0x0000382401007387 */ /* 0x0005e60000100a00 */
[----:B------:R-:W-:Y:S01]  /*a880*/  IMAD.MOV.U32 R89, RZ, RZ, R119 ;  /* 0x000000ffff597224 */ /* 0x000fe200078e0077 */
[----:B------:R2:W-:Y:S01]  /*a890*/  LDGSTS.E [R4+0x4000], desc[UR8][R36.64], !P3 ;  /* 0x0400000024047fae */ /* 0x0005e2000d921848 */
[----:B------:R-:W-:-:S03]  /*a8a0*/  IMAD.WIDE R116, R118, 0x4, R80 ;  /* 0x0000000476747825 */ /* 0x000fc600078e0250 */
[----:B------:R3:W-:Y:S01]  /*a8b0*/  STL.64 [R1+0x30], R10 ;  /* 0x0000300a01007387 */ /* 0x0007e20000100a00 */
[----:B------:R-:W-:-:S03]  /*a8c0*/  IMAD.WIDE R118, R118, 0x4, R22 ;  /* 0x0000000476767825 */ /* 0x000fc600078e0216 */
[----:B------:R3:W-:Y:S01]  /*a8d0*/  LDGSTS.E [R4+0x8000], desc[UR8][R10.64], !P3 ;  /* 0x080000000a047fae */ /* 0x0007e2000d921848 */
[----:B------:R-:W-:Y:S02]  /*a8e0*/  IMAD R124, R16, 0x26, RZ ;  /* 0x00000026107c7824 */ /* 0x000fe400078e02ff */
[----:B------:R-:W-:Y:S01]  /*a8f0*/  IMAD.MOV.U32 R97, RZ, RZ, R123 ;  /* 0x000000ffff617224 */ /* 0x000fe200078e007b */
[----:B------:R4:W-:Y:S01]  /*a900*/  STL.64 [R1+0x28], R8 ;  /* 0x0000280801007387 */ /* 0x0009e20000100a00 */
[----:B--2---:R-:W-:-:S03]  /*a910*/  IMAD.WIDE R36, R17, 0x4, R24 ;  /* 0x0000000411247825 */ /* 0x004fc600078e0218 */
[----:B------:R4:W-:Y:S01]  /*a920*/  LDGSTS.E [R4+0xc000], desc[UR8][R8.64], !P3 ;  /* 0x0c00000008047fae */ /* 0x0009e2000d921848 */
[----:B------:R-:W-:Y:S01]  /*a930*/  ISETP.GE.U32.AND P3, PT, R15, 0x7fffff5a, PT ;  /* 0x7fffff5a0f00780c */ /* 0x000fe20003f66070 */
[----:B------:R-:W-:Y:S02]  /*a940*/  VIADD R15, R18, 0xffffffd8 ;  /* 0xffffffd8120f7836 */ /* 0x000fe40000000000 */
[C---:B---3--:R-:W-:Y:S01]  /*a950*/  IMAD.WIDE R10, R17.reuse, 0x4, R80 ;  /* 0x00000004110a7825 */ /* 0x048fe200078e0250 */
[----:B------:R-:W-:Y:S01]  /*a960*/  STL.64 [R1+0x20], R36 ;  /* 0x0000202401007387 */ /* 0x000fe20000100a00 */
[----:B------:R-:W2:Y:S02]  /*a970*/  LDC R18, c[0x0][0x230] ;  /* 0x00008c00ff127b82 */ /* 0x000ea40000000800 */
[C---:B------:R-:W-:Y:S01]  /*a980*/  IMAD.WIDE R160, R124.reuse, 0x4, R24 ;  /* 0x000000047ca07825 */ /* 0x040fe200078e0218 */
[----:B------:R-:W-:Y:S03]  /*a990*/  LDGSTS.E [R4+0x4], desc[UR8][R36.64], !P1 ;  /* 0x0000400024047fae */ /* 0x000fe6000c921848 */
[----:B----4-:R-:W-:Y:S01]  /*a9a0*/  IMAD.WIDE R8, R17, 0x4, R22 ;  /* 0x0000000411087825 */ /* 0x010fe200078e0216 */
[----:B------:R3:W-:Y:S01]  /*a9b0*/  STL.64 [R1+0x18], R26 ;  /* 0x0000181a01007387 */ /* 0x0007e20000100a00 */
[----:B------:R-:W4:Y:S02]  /*a9c0*/  LDC R17, c[0x0][0x230] ;  /* 0x00008c00ff117b82 */ /* 0x000f240000000800 */
[----:B------:R-:W-:Y:S01]  /*a9d0*/  IMAD.WIDE R120, R124, 0x4, R82 ;  /* 0x000000047c787825 */ /* 0x000fe200078e0252 */
[----:B------:R3:W-:Y:S03]  /*a9e0*/  LDGSTS.E [R4+0x4004], desc[UR8][R26.64], !P1 ;  /* 0x040040001a047fae */ /* 0x0007e6000c921848 */
[----:B------:R-:W-:Y:S01]  /*a9f0*/  IMAD R132, R16, 0x27, RZ ;  /* 0x0000002710847824 */ /* 0x000fe200078e02ff */
[----:B------:R1:W-:Y:S01]  /*aa00*/  STL.64 [R1+0x10], R10 ;  /* 0x0000100a01007387 */ /* 0x0003e20000100a00 */
[----:B------:R-:W-:-:S03]  /*aa10*/  IMAD.WIDE R122, R124, 0x4, R80 ;  /* 0x000000047c7a7825 */ /* 0x000fc600078e0250 */
[----:B------:R1:W-:Y:S01]  /*aa20*/  LDGSTS.E [R4+0x8004], desc[UR8][R10.64], !P1 ;  /* 0x080040000a047fae */ /* 0x0003e2000c921848 */
[----:B------:R-:W-:-:S03]  /*aa30*/  IMAD.WIDE R124, R124, 0x4, R22 ;  /* 0x000000047c7c7825 */ /* 0x000fc600078e0216 */
[----:B------:R1:W-:Y:S01]  /*aa40*/  STL.64 [R1+0x8], R8 ;  /* 0x0000080801007387 */ /* 0x0003e20000100a00 */
[----:B------:R-:W-:Y:S01]  /*aa50*/  IMAD.WIDE R220, R132, 0x4, R24 ;  /* 0x0000000484dc7825 */ /* 0x000fe200078e0218 */
[----:B---3--:R-:W-:Y:S02]  /*aa60*/  MOV R26, R232 ;  /* 0x000000e8001a7202 */ /* 0x008fe40000000f00 */
[----:B------:R3:W-:Y:S01]  /*aa70*/  LDGSTS.E [R4+0xc004], desc[UR8][R8.64], !P1 ;  /* 0x0c00400008047fae */ /* 0x0007e2000c921848 */
[----:B------:R-:W-:Y:S01]  /*aa80*/  ISETP.GE.U32.AND P1, PT, R15, 0x7fffff59, PT ;  /* 0x7fffff590f00780c */ /* 0x000fe20003f26070 */
[----:B------:R-:W-:Y:S02]  /*aa90*/  VIADD R15, R20, 0xffffffbb ;  /* 0xffffffbb140f7836 */ /* 0x000fe40000000000 */
[----:B------:R-:W-:Y:S01]  /*aaa0*/  IMAD.WIDE R126, R132, 0x4, R82 ;  /* 0x00000004847e7825 */ /* 0x000fe200078e0252 */
[----:B-1----:R-:W-:Y:S01]  /*aab0*/  MOV R10, R168 ;  /* 0x000000a8000a7202 */ /* 0x002fe20000000f00 */
[----:B------:R-:W1:Y:S02]  /*aac0*/  LDC R20, c[0x0][0x230] ;  /* 0x00008c00ff147b82 */ /* 0x000e640000000800 */
[----:B------:R-:W-:-:S02]  /*aad0*/  IMAD R76, R16, 0x44, RZ ;  /* 0x00000044104c7824 */ /* 0x000fc400078e02ff */
[----:B------:R-:W-:-:S04]  /*aae0*/  IMAD.WIDE R128, R132, 0x4, R80 ;  /* 0x0000000484807825 */ /* 0x000fc800078e0250 */
[----:B---3--:R-:W-:-:S04]  /*aaf0*/  IMAD.WIDE R8, R246, 0x4, R24 ;  /* 0x00000004f6087825 */ /* 0x008fc800078e0218 */
[--C-:B------:R-:W-:Y:S01]  /*ab00*/  IMAD.WIDE R246, R246, 0x4, R22.reuse ;  /* 0x00000004f6f67825 */ /* 0x100fe200078e0216 */
[----:B------:R3:W-:Y:S03]  /*ab10*/  LDGSTS.E [R4+0x8], desc[UR8][R8.64], !P4 ;  /* 0x0000800008047fae */ /* 0x0007e6000e121848 */
[----:B------:R-:W-:Y:S01]  /*ab20*/  IMAD.WIDE R132, R132, 0x4, R22 ;  /* 0x0000000484847825 */ /* 0x000fe200078e0216 */
[----:B------:R-:W-:Y:S03]  /*ab30*/  LDGSTS.E [R4+0x4008], desc[UR8][R250.64], !P4 ;  /* 0x04008000fa047fae */ /* 0x000fe6000e121848 */
[C---:B------:R-:W-:Y:S01]  /*ab40*/  IMAD.WIDE R74, R76.reuse, 0x4, R24 ;  /* 0x000000044c4a7825 */ /* 0x040fe200078e0218 */
[----:B------:R-:W-:Y:S03]  /*ab50*/  LDGSTS.E [R4+0x8008], desc[UR8][R248.64], !P4 ;  /* 0x08008000f8047fae */ /* 0x000fe6000e121848 */
[----:B------:R-:W-:Y:S01]  /*ab60*/  IMAD.WIDE R134, R76, 0x4, R82 ;  /* 0x000000044c867825 */ /* 0x000fe200078e0252 */
[----:B------:R-:W-:Y:S01]  /*ab70*/  LDGSTS.E [R4+0xc008], desc[UR8][R246.64], !P4 ;  /* 0x0c008000f6047fae */ /* 0x000fe2000e121848 */
[----:B------:R-:W-:-:S02]  /*ab80*/  ISETP.GE.U32.AND P4, PT, R15, 0x7fffff3c, PT ;  /* 0x7fffff3c0f00780c */ /* 0x000fc40003f86070 */
[----:B------:R-:W-:Y:S01]  /*ab90*/  VIADD R15, R19, 0xffffffba ;  /* 0xffffffba130f7836 */ /* 0x000fe20000000000 */
[----:B------:R-:W-:Y:S01]  /*aba0*/  LDGSTS.E [R4+0xc], desc[UR8][R244.64], !P5 ;  /* 0x0000c000f4047fae */ /* 0x000fe2000e921848 */
[----:B------:R-:W3:Y:S01]  /*abb0*/  LDC R19, c[0x0][0x230] ;  /* 0x00008c00ff137b82 */ /* 0x000ee20000000800 */
[C---:B------:R-:W-:Y:S02]  /*abc0*/  IMAD.WIDE R164, R76.reuse, 0x4, R80 ;  /* 0x000000044ca47825 */ /* 0x040fe400078e0250 */
[----:B------:R-:W-:Y:S02]  /*abd0*/  LDGSTS.E [R4+0x400c], desc[UR8][R242.64], !P5 ;  /* 0x0400c000f2047fae */ /* 0x000fe4000e921848 */
[----:B------:R-:W-:Y:S02]  /*abe0*/  IMAD.WIDE R76, R76, 0x4, R22 ;  /* 0x000000044c4c7825 */ /* 0x000fe400078e0216 */
[----:B------:R-:W-:Y:S02]  /*abf0*/  LDGSTS.E [R4+0x800c], desc[UR8][R240.64], !P5 ;  /* 0x0800c000f0047fae */ /* 0x000fe4000e921848 */
[----:B------:R-:W-:-:S02]  /*ac00*/  IMAD R216, R16, 0x45, RZ ;  /* 0x0000004510d87824 */ /* 0x000fc400078e02ff */
[----:B------:R-:W-:Y:S01]  /*ac10*/  LDGSTS.E [R4+0xc00c], desc[UR8][R238.64], !P5 ;  /* 0x0c00c000ee047fae */ /* 0x000fe2000e921848 */
[----:B------:R-:W-:Y:S01]  /*ac20*/  ISETP.GE.U32.AND P5, PT, R15, 0x7fffff3b, PT ;  /* 0x7fffff3b0f00780c */ /* 0x000fe20003fa6070 */
[----:B----4-:R-:W-:Y:S02]  /*ac30*/  VIADD R15, R17, 0xffffffb9 ;  /* 0xffffffb9110f7836 */ /* 0x010fe40000000000 */
[----:B------:R-:W-:Y:S01]  /*ac40*/  LDGSTS.E [R4+0x10000], desc[UR8][R130.64], !P6 ;  /* 0x1000000082047fae */ /* 0x000fe2000f121848 */
[----:B------:R-:W4:Y:S01]  /*ac50*/  LDC R17, c[0x0][0x230] ;  /* 0x00008c00ff117b82 */ /* 0x000f220000000800 */
[----:B------:R-:W-:Y:S02]  /*ac60*/  IMAD.MOV.U32 R94, RZ, RZ, R142 ;  /* 0x000000ffff5e7224 */ /* 0x000fe400078e008e */
[----:B------:R-:W-:Y:S01]  /*ac70*/  LDGSTS.E [R4+0x14000], desc[UR8][R34.64], !P6 ;  /* 0x1400000022047fae */ /* 0x000fe2000f121848 */
[----:B------:R-:W-:-:S03]  /*ac80*/  IMAD.WIDE R202, R216, 0x4, R24 ;  /* 0x00000004d8ca7825 */ /* 0x000fc600078e0218 */
[----:B------:R-:W-:Y:S01]  /*ac90*/  LDGSTS.E [R4+0x18000], desc[UR8][R110.64], !P6 ;  /* 0x180000006e047fae */ /* 0x000fe2000f121848 */
        /* <DEDUP_REMOVED lines=11> */
[C---:B------:R-:W-:Y:S02]  /*ad50*/  IMAD.WIDE R210, R184.reuse, 0x4, R24 ;  /* 0x00000004b8d27825 */ /* 0x040fe400078e0218 */
[----:B------:R-:W-:Y:S01]  /*ad60*/  LDGSTS.E [R4+0x1c004], desc[UR8][R118.64], !P2 ;  /* 0x1c00400076047fae */ /* 0x000fe2000d121848 */
[----:B------:R-:W-:Y:S01]  /*ad70*/  ISETP.GE.U32.AND P2, PT, R15, 0x7fffff39, PT ;  /* 0x7fffff390f00780c */ /* 0x000fe20003f46070 */
[----:B---3--:R-:W-:Y:S02]  /*ad80*/  VIADD R15, R19, 0xffffff9b ;  /* 0xffffff9b130f7836 */ /* 0x008fe40000000000 */
[----:B------:R-:W3:Y:S01]  /*ad90*/  LDC R19, c[0x0][0x230] ;  /* 0x00008c00ff137b82 */ /* 0x000ee20000000800 */
[----:B------:R-:W-:Y:S01]  /*ada0*/  LDGSTS.E [R4+0x10008], desc[UR8][R160.64], !P3 ;  /* 0x10008000a0047fae */ /* 0x000fe2000d921848 */
[----:B------:R-:W-:-:S03]  /*adb0*/  IMAD.WIDE R150, R184, 0x4, R82 ;  /* 0x00000004b8967825 */ /* 0x000fc600078e0252 */
[----:B------:R-:W-:Y:S01]  /*adc0*/  LDGSTS.E [R4+0x14008], desc[UR8][R120.64], !P3 ;  /* 0x1400800078047fae */ /* 0x000fe2000d921848 */
[----:B------:R-:W-:Y:S02]  /*add0*/  IMAD.MOV.U32 R105, RZ, RZ, R185 ;  /* 0x000000ffff697224 */ /* 0x000fe400078e00b9 */
[----:B------:R-:W-:Y:S01]  /*ade0*/  IMAD R218, R16, 0x47, RZ ;  /* 0x0000004710da7824 */ /* 0x000fe200078e02ff */
[----:B------:R-:W-:Y:S01]  /*adf0*/  LDGSTS.E [R4+0x18008], desc[UR8][R122.64], !P3 ;  /* 0x180080007a047fae */ /* 0x000fe2000d921848 */
[----:B------:R-:W-:-:S03]  /*ae00*/  IMAD.WIDE R182, R184, 0x4, R80 ;  /* 0x00000004b8b67825 */ /* 0x000fc600078e0250 */
[----:B------:R-:W-:Y:S01]  /*ae10*/  LDGSTS.E [R4+0x1c008], desc[UR8][R124.64], !P3 ;  /* 0x1c0080007c047fae */ /* 0x000fe2000d921848 */
[----:B------:R-:W-:Y:S01]  /*ae20*/  ISETP.GE.U32.AND P3, PT, R15, 0x7fffff1c, PT ;  /* 0x7fffff1c0f00780c */ /* 0x000fe20003f66070 */
[----:B----4-:R-:W-:Y:S02]  /*ae30*/  VIADD R15, R17, 0xffffff9a ;  /* 0xffffff9a110f7836 */ /* 0x010fe40000000000 */
[----:B------:R-:W-:Y:S01]  /*ae40*/  LDGSTS.E [R4+0x1000c], desc[UR8][R220.64], !P1 ;  /* 0x1000c000dc047fae */ /* 0x000fe2000c921848 */
[----:B------:R-:W4:Y:S01]  /*ae50*/  LDC R17, c[0x0][0x230] ;  /* 0x00008c00ff117b82 */ /* 0x000f220000000800 */
[----:B------:R-:W-:Y:S02]  /*ae60*/  IMAD.WIDE R184, R184, 0x4, R22 ;  /* 0x00000004b8b87825 */ /* 0x000fe400078e0216 */
[----:B------:R-:W-:Y:S02]  /*ae70*/  LDGSTS.E [R4+0x1400c], desc[UR8][R126.64], !P1 ;  /* 0x1400c0007e047fae */ /* 0x000fe4000c921848 */
[----:B------:R-:W-:-:S02]  /*ae80*/  IMAD.MOV.U32 R90, RZ, RZ, R158 ;  /* 0x000000ffff5a7224 */ /* 0x000fc400078e009e */
[----:B------:R-:W-:Y:S01]  /*ae90*/  LDGSTS.E [R4+0x1800c], desc[UR8][R128.64], !P1 ;  /* 0x1800c00080047fae */ /* 0x000fe2000c921848 */
[----:B------:R-:W-:Y:S02]  /*aea0*/  IMAD.MOV.U32 R91, RZ, RZ, R159 ;  /* 0x000000ffff5b7224 */ /* 0x000fe400078e009f */
        /* <DEDUP_REMOVED lines=10> */
[----:B------:R-:W-:Y:S02]  /*af50*/  IMAD.WIDE R218, R218, 0x4, R22 ;  /* 0x00000004dada7825 */ /* 0x000fe400078e0216 */
[----:B------:R-:W-:Y:S01]  /*af60*/  LDGSTS.E [R4+0x2c000], desc[UR8][R76.64], !P4 ;  /* 0x2c0000004c047fae */ /* 0x000fe2000e121848 */
[----:B------:R-:W-:Y:S01]  /*af70*/  ISETP.GE.U32.AND P4, PT, R15, 0x7fffff1a, PT ;  /* 0x7fffff1a0f00780c */ /* 0x000fe20003f86070 */
[----:B---3--:R-:W-:-:S02]  /*af80*/  VIADD R15, R19, 0xffffff98 ;  /* 0xffffff98130f7836 */ /* 0x008fc40000000000 */
[----:B------:R-:W3:Y:S01]  /*af90*/  LDC R19, c[0x0][0x230] ;  /* 0x00008c00ff137b82 */ /* 0x000ee20000000800 */
[----:B------:R-:W-:Y:S01]  /*afa0*/  LDGSTS.E [R4+0x20004], desc[UR8][R202.64], !P5 ;  /* 0x20004000ca047fae */ /* 0x000fe2000e921848 */
[C---:B------:R-:W-:Y:S02]  /*afb0*/  IMAD R56, R16.reuse, 0x64, RZ ;  /* 0x0000006410387824 */ /* 0x040fe400078e02ff */
[----:B------:R-:W-:Y:S01]  /*afc0*/  IMAD R58, R16, 0x65, RZ ;  /* 0x00000065103a7824 */ /* 0x000fe200078e02ff */
[----:B------:R-:W-:Y:S01]  /*afd0*/  LDGSTS.E [R4+0x24004], desc[UR8][R142.64], !P5 ;  /* 0x240040008e047fae */ /* 0x000fe2000e921848 */
[----:B------:R-:W-:-:S03]  /*afe0*/  IMAD.WIDE R172, R56, 0x4, R24 ;  /* 0x0000000438ac7825 */ /* 0x000fc600078e0218 */
[----:B------:R-:W-:Y:S01]  /*aff0*/  LDGSTS.E [R4+0x28004], desc[UR8][R178.64], !P5 ;  /* 0x28004000b2047fae */ /* 0x000fe2000e921848 */
[----:B------:R-:W-:-:S03]  /*b000*/  IMAD.WIDE R166, R56, 0x4, R82 ;  /* 0x0000000438a67825 */ /* 0x000fc600078e0252 */
[----:B------:R-:W-:Y:S01]  /*b010*/  LDGSTS.E [R4+0x2c004], desc[UR8][R216.64], !P5 ;  /* 0x2c004000d8047fae */ /* 0x000fe2000e921848 */
[----:B------:R-:W-:Y:S01]  /*b020*/  ISETP.GE.U32.AND P5, PT, R15, 0x7fffff19, PT ;  /* 0x7fffff190f00780c */ /* 0x000fe20003fa6070 */
[----:B----4-:R-:W-:Y:S02]  /*b030*/  VIADD R15, R17, 0xfffffff7 ;  /* 0xfffffff7110f7836 */ /* 0x010fe40000000000 */
[----:B------:R-:W-:Y:S01]  /*b040*/  LDGSTS.E [R4+0x20008], desc[UR8][R210.64], !P6 ;  /* 0x20008000d2047fae */ /* 0x000fe2000f121848 */
[----:B------:R-:W4:Y:S01]  /*b050*/  LDC R17, c[0x0][0x230] ;  /* 0x00008c00ff117b82 */ /* 0x000f220000000800 */
[C---:B------:R-:W-:Y:S02]  /*b060*/  IMAD.WIDE R214, R56.reuse, 0x4, R80 ;  /* 0x0000000438d67825 */ /* 0x040fe400078e0250 */
[----:B------:R-:W-:Y:S02]  /*b070*/  LDGSTS.E [R4+0x24008], desc[UR8][R150.64], !P6 ;  /* 0x2400800096047fae */ /* 0x000fe4000f121848 */
[----:B------:R-:W-:-:S02]  /*b080*/  IMAD.WIDE R56, R56, 0x4, R22 ;  /* 0x0000000438387825 */ /* 0x000fc400078e0216 */
[----:B------:R-:W-:Y:S02]  /*b090*/  LDGSTS.E [R4+0x28008], desc[UR8][R182.64], !P6 ;  /* 0x28008000b6047fae */ /* 0x000fe4000f121848 */
[C---:B------:R-:W-:Y:S02]  /*b0a0*/  IMAD.WIDE R36, R58.reuse, 0x4, R24 ;  /* 0x000000043a247825 */ /* 0x040fe400078e0218 */
[----:B------:R-:W-:Y:S01]  /*b0b0*/  LDGSTS.E [R4+0x2c008], desc[UR8][R184.64], !P6 ;  /* 0x2c008000b8047fae */ /* 0x000fe2000f121848 */
[----:B------:R-:W-:Y:S01]  /*b0c0*/  ISETP.GE.U32.AND P6, PT, R15, 0x7fffff78, PT ;  /* 0x7fffff780f00780c */ /* 0x000fe20003fc6070 */
[----:B------:R-:W-:Y:S01]  /*b0d0*/  IMAD.WIDE R192, R58, 0x4, R82 ;  /* 0x000000043ac07825 */ /* 0x000fe200078e0252 */
[----:B--2---:R-:W-:Y:S01]  /*b0e0*/  IADD3 R15, R18, -0xa, RZ ;  /* 0xfffffff6120f7810 */ /* 0x004fe20007ffe0ff */
[----:B------:R-:W-:Y:S01]  /*b0f0*/  LDGSTS.E [R4+0x2000c], desc[UR8][R60.64], !P2 ;  /* 0x2000c0003c047fae */ /* 0x000fe2000d121848 */
[----:B------:R-:W2:Y:S01]  /*b100*/  LDC R18, c[0x0][0x230] ;  /* 0x00008c00ff127b82 */ /* 0x000ea20000000800 */
[----:B------:R-:W-:-:S02]  /*b110*/  IMAD R168, R16, 0x66, RZ ;  /* 0x0000006610a87824 */ /* 0x000fc400078e02ff */
[----:B------:R-:W-:Y:S01]  /*b120*/  LDGSTS.E [R4+0x2400c], desc[UR8][R158.64], !P2 ;  /* 0x2400c0009e047fae */ /* 0x000fe2000d121848 */
[----:B------:R-:W-:-:S03]  /*b130*/  IMAD.WIDE R170, R58, 0x4, R80 ;  /* 0x000000043aaa7825 */ /* 0x000fc600078e0250 */
[----:B------:R-:W-:Y:S01]  /*b140*/  LDGSTS.E [R4+0x2800c], desc[UR8][R78.64], !P2 ;  /* 0x2800c0004e047fae */ /* 0x000fe2000d121848 */
[----:B------:R-:W-:-:S03]  /*b150*/  IMAD.WIDE R58, R58, 0x4, R22 ;  /* 0x000000043a3a7825 */ /* 0x000fc600078e0216 */
[----:B------:R-:W-:Y:S01]  /*b160*/  LDGSTS.E [R4+0x2c00c], desc[UR8][R218.64], !P2 ;  /* 0x2c00c000da047fae */ /* 0x000fe2000d121848 */
[----:B------:R-:W-:Y:S01]  /*b170*/  ISETP.GE.U32.AND P2, PT, R15, 0x7fffff77, PT ;  /* 0x7fffff770f00780c */ /* 0x000fe20003f46070 */
[----:B---3--:R-:W-:Y:S02]  /*b180*/  VIADD R15, R19, 0xfffffff5 ;  /* 0xfffffff5130f7836 */ /* 0x008fe40000000000 */
[----:B------:R-:W3:Y:S01]  /*b190*/  LDC R19, c[0x0][0x230] ;  /* 0x00008c00ff137b82 */ /* 0x000ee20000000800 */
[----:B------:R-:W-:Y:S01]  /*b1a0*/  LDGSTS.E [R4+0x30000], desc[UR8][R172.64], !P3 ;  /* 0x30000000ac047fae */ /* 0x000fe2000d921848 */
[----:B------:R-:W-:Y:S02]  /*b1b0*/  IMAD.MOV.U32 R92, RZ, RZ, R200 ;  /* 0x000000ffff5c7224 */ /* 0x000fe400078e00c8 */
[C---:B------:R-:W-:Y:S01]  /*b1c0*/  IMAD.WIDE R40, R168.reuse, 0x4, R24 ;  /* 0x00000004a8287825 */ /* 0x040fe200078e0218 */
[----:B------:R-:W-:Y:S03]  /*b1d0*/  LDGSTS.E [R4+0x34000], desc[UR8][R166.64], !P3 ;  /* 0x34000000a6047fae */ /* 0x000fe6000d921848 */
[----:B------:R-:W-:Y:S01]  /*b1e0*/  IMAD.WIDE R200, R168, 0x4, R82 ;  /* 0x00000004a8c87825 */ /* 0x000fe200078e0252 */
[----:B------:R-:W-:Y:S03]  /*b1f0*/  LDGSTS.E [R4+0x38000], desc[UR8][R214.64], !P3 ;  /* 0x38000000d6047fae */ /* 0x000fe6000d921848 */
[----:B------:R-:W-:Y:S01]  /*b200*/  IMAD.MOV.U32 R11, RZ, RZ, R169 ;  /* 0x000000ffff0b7224 */ /* 0x000fe200078e00a9 */
[----:B------:R-:W-:Y:S01]  /*b210*/  LDGSTS.E [R4+0x3c000], desc[UR8][R56.64], !P3 ;  /* 0x3c00000038047fae */ /* 0x000fe2000d921848 */
[----:B------:R-:W-:Y:S01]  /*b220*/  ISETP.GE.U32.AND P3, PT, R15, 0x7fffff76, PT ;  /* 0x7fffff760f00780c */ /* 0x000fe20003f66070 */
[----:B----4-:R-:W-:-:S02]  /*b230*/  VIADD R15, R17, 0xfffffff4 ;  /* 0xfffffff4110f7836 */ /* 0x010fc40000000000 */
[----:B------:R-:W-:Y:S01]  /*b240*/  LDGSTS.E [R4+0x30004], desc[UR8][R36.64], !P1 ;  /* 0x3000400024047fae */ /* 0x000fe2000c921848 */
[----:B------:R-:W4:Y:S01]  /*b250*/  LDC R17, c[0x0][0x230] ;  /* 0x00008c00ff117b82 */ /* 0x000f220000000800 */
[C---:B------:R-:W-:Y:S02]  /*b260*/  IMAD.WIDE R176, R168.reuse, 0x4, R80 ;  /* 0x00000004a8b07825 */ /* 0x040fe400078e0250 */
[----:B------:R-:W-:Y:S02]  /*b270*/  LDGSTS.E [R4+0x34004], desc[UR8][R192.64], !P1 ;  /* 0x34004000c0047fae */ /* 0x000fe4000c921848 */
[----:B------:R-:W-:Y:S02]  /*b280*/  IMAD.WIDE R168, R168, 0x4, R22 ;  /* 0x00000004a8a87825 */ /* 0x000fe400078e0216 */
[----:B------:R-:W-:Y:S02]  /*b290*/  LDGSTS.E [R4+0x38004], desc[UR8][R170.64], !P1 ;  /* 0x38004000aa047fae */ /* 0x000fe4000c921848 */
[----:B------:R-:W-:-:S02]  /*b2a0*/  IMAD R174, R16, 0x67, RZ ;  /* 0x0000006710ae7824 */ /* 0x000fc400078e02ff */
[----:B------:R-:W-:Y:S01]  /*b2b0*/  LDGSTS.E [R4+0x3c004], desc[UR8][R58.64], !P1 ;  /* 0x3c0040003a047fae */ /* 0x000fe2000c921848 */
[----:B------:R-:W-:Y:S01]  /*b2c0*/  ISETP.GE.U32.AND P1, PT, R15, 0x7fffff75, PT ;  /* 0x7fffff750f00780c */ /* 0x000fe20003f26070 */
[----:B------:R-:W-:Y:S01]  /*b2d0*/  IMAD.WIDE R46, R174, 0x4, R24 ;  /* 0x00000004ae2e7825 */ /* 0x000fe200078e0218 */
[----:B--2---:R-:W-:Y:S01]  /*b2e0*/  IADD3 R15, R18, -0x29, RZ ;  /* 0xffffffd7120f7810 */ /* 0x004fe20007ffe0ff */
[----:B------:R-:W-:Y:S01]  /*b2f0*/  LDGSTS.E [R4+0x30008], desc[UR8][R40.64], !P4 ;  /* 0x3000800028047fae */ /* 0x000fe2000e121848 */
[----:B------:R-:W2:Y:S01]  /*b300*/  LDC R18, c[0x0][0x230] ;  /* 0x00008c00ff127b82 */ /* 0x000ea20000000800 */
[C---:B------:R-:W-:Y:S02]  /*b310*/  IMAD.WIDE R208, R174.reuse, 0x4, R82 ;  /* 0x00000004aed07825 */ /* 0x040fe400078e0252 */
[----:B------:R-:W-:Y:S02]  /*b320*/  LDGSTS.E [R4+0x34008], desc[UR8][R200.64], !P4 ;  /* 0x34008000c8047fae */ /* 0x000fe4000e121848 */
[----:B------:R-:W-:-:S02]  /*b330*/  IMAD.WIDE R180, R174, 0x4, R80 ;  /* 0x00000004aeb47825 */ /* 0x000fc400078e0250 */
[----:B------:R-:W-:Y:S01]  /*b340*/  LDGSTS.E [R4+0x38008], desc[UR8][R176.64], !P4 ;  /* 0x38008000b0047fae */ /* 0x000fe2000e121848 */
[----:B----4-:R-:W-:Y:S01]  /*b350*/  IADD3 R17, R17, -0x2b, RZ ;  /* 0xffffffd511117810 */ /* 0x010fe20007ffe0ff */
[----:B------:R-:W-:Y:S02]  /*b360*/  IMAD.WIDE R174, R174, 0x4, R22 ;  /* 0x00000004aeae7825 */ /* 0x000fe400078e0216 */
[----:B------:R-:W-:Y:S01]  /*b370*/  LDGSTS.E [R4+0x3c008], desc[UR8][R168.64], !P4 ;  /* 0x3c008000a8047fae */ /* 0x000fe2000e121848 */
[----:B------:R-:W-:Y:S01]  /*b380*/  ISETP.GE.U32.AND P4, PT, R15, 0x7fffff58, PT ;  /* 0x7fffff580f00780c */ /* 0x000fe20003f86070 */
[----:B---3--:R-:W-:Y:S02]  /*b390*/  VIADD R15, R19, 0xffffffd6 ;  /* 0xffffffd6130f7836 */ /* 0x008fe40000000000 */
[----:B------:R-:W3:Y:S01]  /*b3a0*/  LDC R19, c[0x0][0x230] ;  /* 0x00008c00ff137b82 */ /* 0x000ee20000000800 */
[----:B------:R-:W-:Y:S01]  /*b3b0*/  IMAD.SHL.U32 R226, R16, 0x8, RZ ;  /* 0x0000000810e27824 */ /* 0x000fe200078e00ff */
[----:B------:R-:W-:Y:S01]  /*b3c0*/  LDGSTS.E [R4+0x3000c], desc[UR8][R46.64], !P5 ;  /* 0x3000c0002e047fae */ /* 0x000fe2000e921848 */
[----:B------:R-:W-:-:S02]  /*b3d0*/  IMAD.MOV.U32 R27, RZ, RZ, R233 ;  /* 0x000000ffff1b7224 */ /* 0x000fc400078e00e9 */
[C---:B------:R-:W-:Y:S01]  /*b3e0*/  IMAD.WIDE R234, R226.reuse, 0x4, R82 ;  /* 0x00000004e2ea7825 */ /* 0x040fe200078e0252 */
[----:B------:R-:W-:Y:S03]  /*b3f0*/  LDGSTS.E [R4+0x3400c], desc[UR8][R208.64], !P5 ;  /* 0x3400c000d0047fae */ /* 0x000fe6000e921848 */
[----:B------:R-:W-:Y:S01]  /*b400*/  IMAD.WIDE R232, R226, 0x4, R80 ;  /* 0x00000004e2e87825 */ /* 0x000fe200078e0250 */
[----:B------:R4:W-:Y:S03]  /*b410*/  STL.64 [R1], R8 ;  /* 0x0000000801007387 */ /* 0x0009e60000100a00 */
[----:B------:R-:W-:Y:S01]  /*b420*/  IMAD.MOV.U32 R50, RZ, RZ, R222 ;  /* 0x000000ffff327224 */ /* 0x000fe200078e00de */
[----:B------:R-:W-:Y:S01]  /*b430*/  LDGSTS.E [R4+0x3800c], desc[UR8][R180.64], !P5 ;  /* 0x3800c000b4047fae */ /* 0x000fe2000e921848 */
[----:B------:R-:W-:-:S03]  /*b440*/  IMAD.MOV.U32 R51, RZ, RZ, R223 ;  /* 0x000000ffff337224 */ /* 0x000fc600078e00df */
[----:B------:R-:W-:Y:S01]  /*b450*/  LDGSTS.E [R4+0x3c00c], desc[UR8][R174.64], !P5 ;  /* 0x3c00c000ae047fae */ /* 0x000fe2000e921848 */
[----:B------:R-:W-:Y:S01]  /*b460*/  ISETP.GE.U32.AND P5, PT, R15, 0x7fffff57, PT ;  /* 0x7fffff570f00780c */ /* 0x000fe20003fa6070 */
[----:B------:R-:W-:Y:S02]  /*b470*/  IMAD R15, R16, 0x9, RZ ;  /* 0x00000009100f7824 */ /* 0x000fe400078e02ff */
[----:B----4-:R-:W-:Y:S01]  /*b480*/  IMAD.MOV.U32 R8, RZ, RZ, R236 ;  /* 0x000000ffff087224 */ /* 0x010fe200078e00ec */
[----:B------:R-:W-:Y:S01]  /*b490*/  MOV R9, R237 ;  /* 0x000000ed00097202 */ /* 0x000fe20000000f00 */
[----:B------:R-:W-:-:S04]  /*b4a0*/  IMAD.WIDE R236, R226, 0x4, R24 ;  /* 0x00000004e2ec7825 */ /* 0x000fc800078e0218 */
[----:B------:R-:W-:Y:S01]  /*b4b0*/  IMAD.WIDE R226, R226, 0x4, R22 ;  /* 0x00000004e2e27825 */ /* 0x000fe200078e0216 */
[----:B------:R-:W-:Y:S03]  /*b4c0*/  LDGSTS.E [R5], desc[UR8][R236.64], !P6 ;  /* 0x00000000ec057fae */ /* 0x000fe6000f121848 */
[C---:B------:R-:W-:Y:S01]  /*b4d0*/  IMAD.WIDE R222, R15.reuse, 0x4, R24 ;  /* 0x000000040fde7825 */ /* 0x040fe200078e0218 */
[----:B------:R-:W-:Y:S03]  /*b4e0*/  LDGSTS.E [R5+0x4000], desc[UR8][R234.64], !P6 ;  /* 0x04000000ea057fae */ /* 0x000fe6000f121848 */
[C---:B------:R-:W-:Y:S01]  /*b4f0*/  IMAD.WIDE R224, R15.reuse, 0x4, R82 ;  /* 0x000000040fe07825 */ /* 0x040fe200078e0252 */
[----:B------:R-:W-:Y:S03]  /*b500*/  LDGSTS.E [R5+0x8000], desc[UR8][R232.64], !P6 ;  /* 0x08000000e8057fae */ /* 0x000fe6000f121848 */
[----:B------:R-:W-:Y:S01]  /*b510*/  IMAD.WIDE R52, R15, 0x4, R80 ;  /* 0x000000040f347825 */ /* 0x000fe200078e0250 */
[----:B------:R-:W-:Y:S01]  /*b520*/  LDGSTS.E [R5+0xc000], desc[UR8][R226.64], !P6 ;  /* 0x0c000000e2057fae */ /* 0x000fe2000f121848 */
[----:B------:R-:W-:-:S02]  /*b530*/  ISETP.GE.U32.AND P6, PT, R17, 0x7fffff56, PT ;  /* 0x7fffff561100780c */ /* 0x000fc40003fc6070 */
[----:B------:R-:W-:Y:S01]  /*b540*/  IMAD.WIDE R38, R15, 0x4, R22 ;  /* 0x000000040f267825 */ /* 0x000fe200078e0216 */
[----:B------:R-:W-:Y:S03]  /*b550*/  LDGSTS.E [R5+0x4], desc[UR8][R222.64], !P2 ;  /* 0x00004000de057fae */ /* 0x000fe6000d121848 */
[----:B--2---:R-:W-:Y:S01]  /*b560*/  VIADD R15, R18, 0xffffffd4 ;  /* 0xffffffd4120f7836 */ /* 0x004fe20000000000 */
[----:B------:R-:W-:Y:S01]  /*b570*/  LDGSTS.E [R5+0x4004], desc[UR8][R224.64], !P2 ;  /* 0x04004000e0057fae */ /* 0x000fe2000d121848 */
[----:B------:R-:W-:Y:S01]  /*b580*/  IMAD R17, R16, 0xa, RZ ;  /* 0x0000000a10117824 */ /* 0x000fe200078e02ff */
[----:B------:R-:W2:Y:S02]  /*b590*/  LDC R18, c[0x0][0x230] ;  /* 0x00008c00ff127b82 */ /* 0x000ea40000000800 */
[----:B------:R4:W-:Y:S01]  /*b5a0*/  STL.64 [R1+0xa8], R52 ;  /* 0x0000a83401007387 */ /* 0x0009e20000100a00 */
[----:B------:R-:W-:-:S03]  /*b5b0*/  IMAD.WIDE R106, R17, 0x4, R24 ;  /* 0x00000004116a7825 */ /* 0x000fc600078e0218 */
[----:B------:R4:W-:Y:S01]  /*b5c0*/  LDGSTS.E [R5+0x8004], desc[UR8][R52.64], !P2 ;  /* 0x0800400034057fae */ /* 0x0009e2000d121848 */
[----:B------:R-:W-:-:S03]  /*b5d0*/  IMAD.WIDE R66, R17, 0x4, R82 ;  /* 0x0000000411427825 */ /* 0x000fc600078e0252 */
[----:B------:R1:W-:Y:S04]  /*b5e0*/  STL.64 [R1+0xc8], R38 ;  /* 0x0000c82601007387 */ /* 0x0003e80000100a00 */
[----:B------:R1:W-:Y:S01]  /*b5f0*/  LDGSTS.E [R5+0xc004], desc[UR8][R38.64], !P2 ;  /* 0x0c00400026057fae */ /* 0x0003e2000d121848 */
[----:B------:R-:W-:Y:S01]  /*b600*/  ISETP.GE.U32.AND P2, PT, R15, 0x7fffff55, PT ;  /* 0x7fffff550f00780c */ /* 0x000fe20003f46070 */
[----:B------:R-:W-:Y:S02]  /*b610*/  IMAD R15, R16, 0xb, RZ ;  /* 0x0000000b100f7824 */ /* 0x000fe400078e02ff */
[C---:B----4-:R-:W-:Y:S01]  /*b620*/  IMAD.WIDE R52, R17.reuse, 0x4, R80 ;  /* 0x0000000411347825 */ /* 0x050fe200078e0250 */
[----:B------:R4:W-:Y:S04]  /*b630*/  STL.64 [R1+0xd8], R106 ;  /* 0x0000d86a01007387 */ /* 0x0009e80000100a00 */
[----:B------:R4:W-:Y:S01]  /*b640*/  LDGSTS.E [R5+0x8], desc[UR8][R106.64], !P3 ;  /* 0x000080006a057fae */ /* 0x0009e2000d921848 */
[----:B-1----:R-:W-:-:S03]  /*b650*/  IMAD.WIDE R38, R17, 0x4, R22 ;  /* 0x0000000411267825 */ /* 0x002fc600078e0216 */
[----:B------:R1:W-:Y:S01]  /*b660*/  STL.64 [R1+0xe8], R66 ;  /* 0x0000e84201007387 */ /* 0x0003e20000100a00 */
[----:B---3--:R-:W-:-:S03]  /*b670*/  VIADD R17, R19, 0xffffffb7 ;  /* 0xffffffb713117836 */ /* 0x008fc60000000000 */
[----:B------:R1:W-:Y:S01]  /*b680*/  LDGSTS.E [R5+0x4008], desc[UR8][R66.64], !P3 ;  /* 0x0400800042057fae */ /* 0x0003e2000d921848 */
[----:B------:R-:W3:Y:S03]  /*b690*/  LDC R19, c[0x0][0x230] ;  /* 0x00008c00ff137b82 */ /* 0x000ee60000000800 */
[----:B------:R2:W-:Y:S01]  /*b6a0*/  STL.64 [R1+0xf8], R52 ;  /* 0x0000f83401007387 */ /* 0x0005e20000100a00 */
[----:B----4-:R-:W-:-:S03]  /*b6b0*/  IMAD.WIDE R106, R15, 0x4, R24 ;  /* 0x000000040f6a7825 */ /* 0x010fc600078e0218 */
[----:B------:R2:W-:Y:S04]  /*b6c0*/  LDGSTS.E [R5+0x8008], desc[UR8][R52.64], !P3 ;  /* 0x0800800034057fae */ /* 0x0005e8000d921848 */
[----:B------:R4:W-:Y:S01]  /*b6d0*/  STL.64 [R1+0x108], R38 ;  /* 0x0001082601007387 */ /* 0x0009e20000100a00 */
[----:B-1----:R-:W-:-:S03]  /*b6e0*/  IMAD.WIDE R66, R15, 0x4, R82 ;  /* 0x000000040f427825 */ /* 0x002fc600078e0252 */
[----:B------:R4:W-:Y:S01]  /*b6f0*/  LDGSTS.E [R5+0xc008], desc[UR8][R38.64], !P3 ;  /* 0x0c00800026057fae */ /* 0x0009e2000d921848 */
[----:B------:R-:W-:Y:S01]  /*b700*/  ISETP.GE.U32.AND P3, PT, R17, 0x7fffff38, PT ;  /* 0x7fffff381100780c */ /* 0x000fe20003f66070 */
[----:B------:R-:W-:Y:S02]  /*b710*/  IMAD R17, R16, 0x28, RZ ;  /* 0x0000002810117824 */ /* 0x000fe400078e02ff */
[C---:B--2---:R-:W-:Y:S01]  /*b720*/  IMAD.WIDE R52, R15.reuse, 0x4, R80 ;  /* 0x000000040f347825 */ /* 0x044fe200078e0250 */
[----:B------:R1:W-:Y:S04]  /*b730*/  STL.64 [R1+0x118], R106 ;  /* 0x0001186a01007387 */ /* 0x0003e80000100a00 */
[----:B------:R1:W-:Y:S01]  /*b740*/  LDGSTS.E [R5+0xc], desc[UR8][R106.64], !P1 ;  /* 0x0000c0006a057fae */ /* 0x0003e2000c921848 */
[----:B----4-:R-:W-:Y:S01]  /*b750*/  IMAD.WIDE R38, R15, 0x4, R22 ;  /* 0x000000040f267825 */ /* 0x010fe200078e0216 */
[----:B------:R-:W-:-:S02]  /*b760*/  IADD3 R15, R20, -0x4a, RZ ;  /* 0xffffffb6140f7810 */ /* 0x000fc40007ffe0ff */
[----:B------:R2:W-:Y:S01]  /*b770*/  STL.64 [R1+0x128], R66 ;  /* 0x0001284201007387 */ /* 0x0005e20000100a00 */
[----:B------:R-:W4:Y:S03]  /*b780*/  LDC R20, c[0x0][0x230] ;  /* 0x00008c00ff147b82 */ /* 0x000f260000000800 */
[----:B------:R2:W-:Y:S01]  /*b790*/  LDGSTS.E [R5+0x400c], desc[UR8][R66.64], !P1 ;  /* 0x0400c00042057fae */ /* 0x0005e2000c921848 */
[----:B-1----:R-:W-:-:S03]  /*b7a0*/  IMAD.WIDE R106, R17, 0x4, R24 ;  /* 0x00000004116a7825 */ /* 0x002fc600078e0218 */
[----:B------:R1:W-:Y:S04]  /*b7b0*/  STL.64 [R1+0x138], R52 ;  /* 0x0001383401007387 */ /* 0x0003e80000100a00 */
[----:B------:R1:W-:Y:S01]  /*b7c0*/  LDGSTS.E [R5+0x800c], desc[UR8][R52.64], !P1 ;  /* 0x0800c00034057fae */ /* 0x0003e2000c921848 */
[----:B--2---:R-:W-:-:S03]  /*b7d0*/  IMAD.WIDE R66, R17, 0x4, R82 ;  /* 0x0000000411427825 */ /* 0x004fc600078e0252 */
[----:B------:R2:W-:Y:S04]  /*b7e0*/  STL.64 [R1+0x148], R38 ;  /* 0x0001482601007387 */ /* 0x0005e80000100a00 */
[----:B------:R2:W-:Y:S01]  /*b7f0*/  LDGSTS.E [R5+0xc00c], desc[UR8][R38.64], !P1 ;  /* 0x0c00c00026057fae */ /* 0x0005e2000c921848 */
[----:B------:R-:W-:Y:S01]  /*b800*/  ISETP.GE.U32.AND P1, PT, R15, 0x7fffff37, PT ;  /* 0x7fffff370f00780c */ /* 0x000fe20003f26070 */
[----:B------:R-:W-:Y:S02]  /*b810*/  IMAD R15, R16, 0x29, RZ ;  /* 0x00000029100f7824 */ /* 0x000fe400078e02ff */
[C---:B-1----:R-:W-:Y:S01]  /*b820*/  IMAD.WIDE R52, R17.reuse, 0x4, R80 ;  /* 0x0000000411347825 */ /* 0x042fe200078e0250 */
[----:B------:R1:W-:Y:S04]  /*b830*/  STL.64 [R1+0x158], R106 ;  /* 0x0001586a01007387 */ /* 0x0003e80000100a00 */
[----:B------:R1:W-:Y:S01]  /*b840*/  LDGSTS.E [R5+0x10000], desc[UR8][R106.64], !P4 ;  /* 0x100000006a057fae */ /* 0x0003e2000e121848 */
[----:B--2---:R-:W-:-:S03]  /*b850*/  IMAD.WIDE R38, R17, 0x4, R22 ;  /* 0x0000000411267825 */ /* 0x004fc600078e0216 */
[----:B------:R2:W-:Y:S01]  /*b860*/  STL.64 [R1+0x168], R66 ;  /* 0x0001684201007387 */ /* 0x0005e20000100a00 */
[----:B------:R-:W-:-:S03]  /*b870*/  VIADD R17, R18, 0xffffffb5 ;  /* 0xffffffb512117836 */ /* 0x000fc60000000000 */
[----:B------:R2:W-:Y:S01]  /*b880*/  LDGSTS.E [R5+0x14000], desc[UR8][R66.64], !P4 ;  /* 0x1400000042057fae */ /* 0x0005e2000e121848 */
[----:B------:R-:W4:Y:S03]  /*b890*/  LDC R18, c[0x0][0x230] ;  /* 0x00008c00ff127b82 */ /* 0x000f260000000800 */
[----:B------:R3:W-:Y:S01]  /*b8a0*/  STL.64 [R1+0x178], R52 ;  /* 0x0001783401007387 */ /* 0x0007e20000100a00 */
[----:B-1----:R-:W-:-:S03]  /*b8b0*/  IMAD.WIDE R106, R15, 0x4, R24 ;  /* 0x000000040f6a7825 */ /* 0x002fc600078e0218 */
[----:B------:R3:W-:Y:S04]  /*b8c0*/  LDGSTS.E [R5+0x18000], desc[UR8][R52.64], !P4 ;  /* 0x1800000034057fae */ /* 0x0007e8000e121848 */
[----:B------:R1:W-:Y:S01]  /*b8d0*/  STL.64 [R1+0x188], R38 ;  /* 0x0001882601007387 */ /* 0x0003e20000100a00 */
[----:B--2---:R-:W-:-:S03]  /*b8e0*/  IMAD.WIDE R66, R15, 0x4, R82 ;  /* 0x000000040f427825 */ /* 0x004fc600078e0252 */
[----:B------:R1:W-:Y:S01]  /*b8f0*/  LDGSTS.E [R5+0x1c000], desc[UR8][R38.64], !P4 ;  /* 0x1c00000026057fae */ /* 0x0003e2000e121848 */
[----:B------:R-:W-:Y:S01]  /*b900*/  ISETP.GE.U32.AND P4, PT, R17, 0x7fffff36, PT ;  /* 0x7fffff361100780c */ /* 0x000fe20003f86070 */
[----:B------:R-:W-:Y:S02]  /*b910*/  IMAD R17, R16, 0x2a, RZ ;  /* 0x0000002a10117824 */ /* 0x000fe400078e02ff */
[C---:B---3--:R-:W-:Y:S01]  /*b920*/  IMAD.WIDE R52, R15.reuse, 0x4, R80 ;  /* 0x000000040f347825 */ /* 0x048fe200078e0250 */
[----:B------:R2:W-:Y:S04]  /*b930*/  STL.64 [R1+0x198], R106 ;  /* 0x0001986a01007387 */ /* 0x0005e80000100a00 */
[----:B------:R2:W-:Y:S01]  /*b940*/  LDGSTS.E [R5+0x10004], desc[UR8][R106.64], !P5 ;  /* 0x100040006a057fae */ /* 0x0005e2000e921848 */
[----:B-1----:R-:W-:-:S03]  /*b950*/  IMAD.WIDE R38, R15, 0x4, R22 ;  /* 0x000000040f267825 */ /* 0x002fc600078e0216 */
[----:B------:R1:W-:Y:S01]  /*b960*/  STL.64 [R1+0x1a0], R66 ;  /* 0x0001a04201007387 */ /* 0x0003e20000100a00 */
[----:B------:R-:W-:-:S03]  /*b970*/  VIADD R15, R19, 0xffffffb4 ;  /* 0xffffffb4130f7836 */ /* 0x000fc60000000000 */
[----:B------:R1:W-:Y:S01]  /*b980*/  LDGSTS.E [R5+0x14004], desc[UR8][R66.64], !P5 ;  /* 0x1400400042057fae */ /* 0x0003e2000e921848 */
[----:B------:R-:W3:Y:S03]  /*b990*/  LDC R19, c[0x0][0x230] ;  /* 0x00008c00ff137b82 */ /* 0x000ee60000000800 */
[----:B------:R4:W-:Y:S01]  /*b9a0*/  STL.64 [R1+0x1b0], R52 ;  /* 0x0001b03401007387 */ /* 0x0009e20000100a00 */
[----:B--2---:R-:W-:-:S03]  /*b9b0*/  IMAD.WIDE R106, R17, 0x4, R24 ;  /* 0x00000004116a7825 */ /* 0x004fc600078e0218 */
[----:B------:R4:W-:Y:S04]  /*b9c0*/  LDGSTS.E [R5+0x18004], desc[UR8][R52.64], !P5 ;  /* 0x1800400034057fae */ /* 0x0009e8000e921848 */
[----:B------:R2:W-:Y:S01]  /*b9d0*/  STL.64 [R1+0x1c0], R38 ;  /* 0x0001c02601007387 */ /* 0x0005e20000100a00 */
[----:B-1----:R-:W-:-:S03]  /*b9e0*/  IMAD.WIDE R66, R17, 0x4, R82 ;  /* 0x0000000411427825 */ /* 0x002fc600078e0252 */
[----:B------:R2:W-:Y:S01]  /*b9f0*/  LDGSTS.E [R5+0x1c004], desc[UR8][R38.64], !P5 ;  /* 0x1c00400026057fae */ /* 0x0005e2000e921848 */
[----:B------:R-:W-:Y:S01]  /*ba00*/  ISETP.GE.U32.AND P5, PT, R15, 0x7fffff35, PT ;  /* 0x7fffff350f00780c */ /* 0x000fe20003fa6070 */
[----:B------:R-:W-:Y:S02]  /*ba10*/  IMAD R15, R16, 0x2b, RZ ;  /* 0x0000002b100f7824 */ /* 0x000fe400078e02ff */
[C---:B----4-:R-:W-:Y:S01]  /*ba20*/  IMAD.WIDE R52, R17.reuse, 0x4, R80 ;  /* 0x0000000411347825 */ /* 0x050fe200078e0250 */
[----:B------:R1:W-:Y:S04]  /*ba30*/  STL.64 [R1+0x1d0], R106 ;  /* 0x0001d06a01007387 */ /* 0x0003e80000100a00 */
[----:B------:R1:W-:Y:S01]  /*ba40*/  LDGSTS.E [R5+0x10008], desc[UR8][R106.64], !P6 ;  /* 0x100080006a057fae */ /* 0x0003e2000f121848 */
[----:B--2---:R-:W-:Y:S01]  /*ba50*/  IMAD.WIDE R38, R17, 0x4, R22 ;  /* 0x0000000411267825 */ /* 0x004fe200078e0216 */
        /* <DEDUP_REMOVED lines=158> */
[----:B------:R1:W-:Y:S01]  /*c440*/  LDGSTS.E [R6], desc[UR8][R106.64], !P4 ;  /* 0x000000006a067fae */ /* 0x0003e2000e121848 */
        /* <DEDUP_REMOVED lines=236> */
[----:B------:R-:W-:Y:S02]  /*d310*/  IMAD.SHL.U32 R17, R16, 0x10, RZ ;  /* 0x0000001010117824 */ /* 0x000fe400078e00ff */
        /* <DEDUP_REMOVED lines=18> */
[----:B------:R2:W-:Y:S01]  /*d440*/  LDGSTS.E [R12], desc[UR8][R106.64], !P3 ;  /* 0x000000006a0c7fae */ /* 0x0005e2000d921848 */
[----:B-1----:R-:W-:Y:S01]  /*d450*/  IMAD.WIDE R38, R17, 0x4, R22 ;  /* 0x0000000411267825 */ /* 0x002fe200078e0216 */
[----:B------:R-:W-:-:S02]  /*d460*/  IADD3 R17, R19, -0x33, RZ ;  /* 0xffffffcd13117810 */ /* 0x000fc40007ffe0ff */
[----:B------:R1:W-:Y:S01]  /*d470*/  STL.64 [R1+0x970], R66 ;  /* 0x0009704201007387 */ /* 0x0003e20000100a00 */
[----:B------:R-:W3:Y:S03]  /*d480*/  LDC R19, c[0x0][0x230] ;  /* 0x00008c00ff137b82 */ /* 0x000ee60000000800 */
[----:B------:R1:W-:Y:S01]  /*d490*/  LDGSTS.E [R12+0x4000], desc[UR8][R66.64], !P3 ;  /* 0x04000000420c7fae */ /* 0x0003e2000d921848 */
[----:B--2---:R-:W-:-:S03]  /*d4a0*/  IMAD.WIDE R106, R15, 0x4, R24 ;  /* 0x000000040f6a7825 */ /* 0x004fc600078e0218 */
[----:B------:R2:W-:Y:S04]  /*d4b0*/  STL.64 [R1+0x978], R52 ;  /* 0x0009783401007387 */ /* 0x0005e80000100a00 */
        /* <DEDUP_REMOVED lines=9> */
[----:B----4-:R-:W-:-:S03]  /*d550*/  IMAD.WIDE R38, R15, 0x4, R22 ;  /* 0x000000040f267825 */ /* 0x010fc600078e0216 */
[----:B------:R2:W-:Y:S01]  /*d560*/  STL.64 [R1+0x990], R66 ;  /* 0x0009904201007387 */ /* 0x0005e20000100a00 */
[----:B------:R-:W-:-:S03]  /*d570*/  VIADD R15, R20, 0xffffffcc ;  /* 0xffffffcc140f7836 */ /* 0x000fc60000000000 */
[----:B------:R2:W-:Y:S01]  /*d580*/  LDGSTS.E [R12+0x4004], desc[UR8][R66.64], !P1 ;  /* 0x04004000420c7fae */ /* 0x0005e2000c921848 */
[----:B------:R-:W4:Y:S01]  /*d590*/  LDC R20, c[0x0][0x230] ;  /* 0x00008c00ff147b82 */ /* 0x000f220000000800 */
[C---:B-1----:R-:W-:Y:S02]  /*d5a0*/  IMAD.WIDE R106, R17.reuse, 0x4, R24 ;  /* 0x00000004116a7825 */ /* 0x042fe400078e0218 */
        /* <DEDUP_REMOVED lines=233> */
[----:B------:R1:W-:Y:S01]  /*e440*/  LDGSTS.E [R13], desc[UR8][R106.64], !P6 ;  /* 0x000000006a0d7fae */ /* 0x0003e2000f121848 */
        /* <DEDUP_REMOVED lines=327> */
[----:B------:R2:W-:Y:S01]  /*f8c0*/  LDGSTS.E [R14+0x18000], desc[UR8][R52.64], !P3 ;  /* 0x18000000340e7fae */ /* 0x0005e2000d921848 */
[----:B-1----:R-:W-:-:S03]  /*f8d0*/  IMAD.WIDE R66, R15, 0x4, R82 ;  /* 0x000000040f427825 */ /* 0x002fc600078e0252 */
[----:B------:R1:W-:Y:S04]  /*f8e0*/  STL.64 [R1+0xe00], R38 ;  /* 0x000e002601007387 */ /* 0x0003e80000100a00 */
[----:B------:R1:W-:Y:S01]  /*f8f0*/  LDGSTS.E [R14+0x1c000], desc[UR8][R38.64], !P3 ;  /* 0x1c000000260e7fae */ /* 0x0003e2000d921848 */
[----:B------:R-:W-:Y:S01]  /*f900*/  ISETP.GE.U32.AND P3, PT, R17, 0x7fffff26, PT ;  /* 0x7fffff261100780c */ /* 0x000fe20003f66070 */
[----:B------:R-:W-:Y:S02]  /*f910*/  IMAD R17, R16, 0x3a, RZ ;  /* 0x0000003a10117824 */ /* 0x000fe400078e02ff */
[C---:B--2---:R-:W-:Y:S01]  /*f920*/  IMAD.WIDE R52, R15.reuse, 0x4, R80 ;  /* 0x000000040f347825 */ /* 0x044fe200078e0250 */
[----:B------:R2:W-:Y:S04]  /*f930*/  LDGSTS.E [R14+0x10004], desc[UR8][R106.64], !P1 ;  /* 0x100040006a0e7fae */ /* 0x0005e8000c921848 */
[----:B------:R3:W-:Y:S01]  /*f940*/  LDGSTS.E [R14+0x14004], desc[UR8][R66.64], !P1 ;  /* 0x14004000420e7fae */ /* 0x0007e2000c921848 */
[----:B-1----:R-:W-:-:S03]  /*f950*/  IMAD.WIDE R38, R15, 0x4, R22 ;  /* 0x000000040f267825 */ /* 0x002fc600078e0216 */
[----:B------:R2:W-:Y:S01]  /*f960*/  STL.64 [R1+0xe08], R106 ;  /* 0x000e086a01007387 */ /* 0x0005e20000100a00 */
[----:B----4-:R-:W-:-:S03]  /*f970*/  VIADD R15, R20, 0xffffffa4 ;  /* 0xffffffa4140f7836 */ /* 0x010fc60000000000 */
[----:B------:R1:W-:Y:S01]  /*f980*/  LDGSTS.E [R14+0x18004], desc[UR8][R52.64], !P1 ;  /* 0x18004000340e7fae */ /* 0x0003e2000c921848 */
[----:B------:R-:W4:Y:S03]  /*f990*/  LDC R20, c[0x0][0x230] ;  /* 0x00008c00ff147b82 */ /* 0x000f260000000800 */
[----:B------:R3:W-:Y:S04]  /*f9a0*/  STL.64 [R1+0xe10], R66 ;  /* 0x000e104201007387 */ /* 0x0007e80000100a00 */
[----:B------:R1:W-:Y:S01]  /*f9b0*/  LDGSTS.E [R14+0x1c004], desc[UR8][R38.64], !P1 ;  /* 0x1c004000260e7fae */ /* 0x0003e2000c921848 */
[----:B--2---:R-:W-:Y:S01]  /*f9c0*/  IMAD.WIDE R106, R17, 0x4, R24 ;  /* 0x00000004116a7825 */ /* 0x004fe200078e0218 */
[----:B------:R-:W-:-:S02]  /*f9d0*/  ISETP.GE.U32.AND P1, PT, R15, 0x7fffff25, PT ;  /* 0x7fffff250f00780c */ /* 0x000fc40003f26070 */
[----:B------:R1:W-:Y:S01]  /*f9e0*/  STL.64 [R1+0xe18], R52 ;  /* 0x000e183401007387 */ /* 0x0003e20000100a00 */
[----:B------:R-:W-:Y:S02]  /*f9f0*/  IMAD R15, R16, 0x3b, RZ ;  /* 0x0000003b100f7824 */ /* 0x000fe400078e02ff */
[C---:B---3--:R-:W-:Y:S01]  /*fa00*/  IMAD.WIDE R66, R17.reuse, 0x4, R82 ;  /* 0x0000000411427825 */ /* 0x048fe200078e0252 */
[----:B------:R2:W-:Y:S04]  /*fa10*/  STL.64 [R1+0xe20], R38 ;  /* 0x000e202601007387 */ /* 0x0005e80000100a00 */
[----:B------:R3:W-:Y:S01]  /*fa20*/  STL.64 [R1+0xe28], R106 ;  /* 0x000e286a01007387 */ /* 0x0007e20000100a00 */
[----:B-1----:R-:W-:-:S03]  /*fa30*/  IMAD.WIDE R52, R17, 0x4, R80 ;  /* 0x0000000411347825 */ /* 0x002fc600078e0250 */
[----:B------:R3:W-:Y:S01]  /*fa40*/  LDGSTS.E [R14+0x10008], desc[UR8][R106.64], !P4 ;  /* 0x100080006a0e7fae */ /* 0x0007e2000e121848 */
[----:B--2---:R-:W-:-:S03]  /*fa50*/  IMAD.WIDE R38, R17, 0x4, R22 ;  /* 0x0000000411267825 */ /* 0x004fc600078e0216 */
[----:B------:R1:W-:Y:S01]  /*fa60*/  STL.64 [R1+0xe30], R66 ;  /* 0x000e304201007387 */ /* 0x0003e20000100a00 */
[----:B------:R-:W-:-:S03]  /*fa70*/  VIADD R17, R18, 0xffffffe3 ;  /* 0xffffffe312117836 */ /* 0x000fc60000000000 */
[----:B------:R1:W-:Y:S01]  /*fa80*/  LDGSTS.E [R14+0x14008], desc[UR8][R66.64], !P4 ;  /* 0x14008000420e7fae */ /* 0x0003e2000e121848 */
[----:B------:R-:W2:Y:S01]  /*fa90*/  LDC R18, c[0x0][0x230] ;  /* 0x00008c00ff127b82 */ /* 0x000ea20000000800 */
[C---:B---3--:R-:W-:Y:S02]  /*faa0*/  IMAD.WIDE R106, R15.reuse, 0x4, R24 ;  /* 0x000000040f6a7825 */ /* 0x048fe400078e0218 */
[----:B------:R3:W-:Y:S04]  /*fab0*/  STL.64 [R1+0xe38], R52 ;  /* 0x000e383401007387 */ /* 0x0007e80000100a00 */
[----:B------:R3:W-:Y:S01]  /*fac0*/  LDGSTS.E [R14+0x18008], desc[UR8][R52.64], !P4 ;  /* 0x18008000340e7fae */ /* 0x0007e2000e121848 */
[----:B-1----:R-:W-:-:S03]  /*fad0*/  IMAD.WIDE R66, R15, 0x4, R82 ;  /* 0x000000040f427825 */ /* 0x002fc600078e0252 */
[----:B------:R1:W-:Y:S04]  /*fae0*/  STL.64 [R1+0xe40], R38 ;  /* 0x000e402601007387 */ /* 0x0003e80000100a00 */
[----:B------:R1:W-:Y:S01]  /*faf0*/  LDGSTS.E [R14+0x1c008], desc[UR8][R38.64], !P4 ;  /* 0x1c008000260e7fae */ /* 0x0003e2000e121848 */
[----:B------:R-:W-:Y:S01]  /*fb00*/  ISETP.GE.U32.AND P4, PT, R17, 0x7fffff64, PT ;  /* 0x7fffff641100780c */ /* 0x000fe20003f86070 */
[----:B------:R-:W-:Y:S02]  /*fb10*/  IMAD R17, R16, 0x59, RZ ;  /* 0x0000005910117824 */ /* 0x000fe400078e02ff */
[C---:B---3--:R-:W-:Y:S01]  /*fb20*/  IMAD.WIDE R52, R15.reuse, 0x4, R80 ;  /* 0x000000040f347825 */ /* 0x048fe200078e0250 */
[----:B------:R3:W-:Y:S04]  /*fb30*/  LDGSTS.E [R14+0x1000c], desc[UR8][R106.64], !P5 ;  /* 0x1000c0006a0e7fae */ /* 0x0007e8000e921848 */
[----:B------:R4:W-:Y:S01]  /*fb40*/  LDGSTS.E [R14+0x1400c], desc[UR8][R66.64], !P5 ;  /* 0x1400c000420e7fae */ /* 0x0009e2000e921848 */
[----:B-1----:R-:W-:Y:S01]  /*fb50*/  IMAD.WIDE R38, R15, 0x4, R22 ;  /* 0x000000040f267825 */ /* 0x002fe200078e0216 */
[----:B------:R-:W-:-:S02]  /*fb60*/  IADD3 R15, R19, -0x1e, RZ ;  /* 0xffffffe2130f7810 */ /* 0x000fc40007ffe0ff */
[----:B------:R1:W-:Y:S01]  /*fb70*/  LDGSTS.E [R14+0x1800c], desc[UR8][R52.64], !P5 ;  /* 0x1800c000340e7fae */ /* 0x0003e2000e921848 */
[----:B------:R-:W2:Y:S03]  /*fb80*/  LDC R19, c[0x0][0x230] ;  /* 0x00008c00ff137b82 */ /* 0x000ea60000000800 */
[----:B------:R1:W-:Y:S01]  /*fb90*/  LDGSTS.E [R14+0x1c00c], desc[UR8][R38.64], !P5 ;  /* 0x1c00c000260e7fae */ /* 0x0003e2000e921848 */
[----:B------:R-:W-:Y:S01]  /*fba0*/  ISETP.GE.U32.AND P5, PT, R15, 0x7fffff63, PT ;  /* 0x7fffff630f00780c */ /* 0x000fe20003fa6070 */
[----:B------:R-:W-:Y:S02]  /*fbb0*/  IMAD R15, R16, 0x58, RZ ;  /* 0x00000058100f7824 */ /* 0x000fe400078e02ff */
[----:B------:R3:W-:Y:S02]  /*fbc0*/  STL.64 [R1+0xe48], R106 ;  /* 0x000e486a01007387 */ /* 0x0007e40000100a00 */
[----:B------:R-:W-:-:S02]  /*fbd0*/  IMAD.WIDE R108, R15, 0x4, R24 ;  /* 0x000000040f6c7825 */ /* 0x000fc400078e0218 */
[----:B------:R4:W-:Y:S04]  /*fbe0*/  STL.64 [R1+0xe50], R66 ;  /* 0x000e504201007387 */ /* 0x0009e80000100a00 */
[----:B------:R1:W-:Y:S01]  /*fbf0*/  STL.64 [R1+0xe58], R52 ;  /* 0x000e583401007387 */ /* 0x0003e20000100a00 */
[----:B---3--:R-:W-:Y:S01]  /*fc00*/  IMAD.MOV.U32 R106, RZ, RZ, R102 ;  /* 0x000000ffff6a7224 */ /* 0x008fe200078e0066 */
[----:B------:R-:W-:Y:S01]  /*fc10*/  MOV R102, R100 ;  /* 0x0000006400667202 */ /* 0x000fe20000000f00 */
[----:B------:R-:W-:Y:S01]  /*fc20*/  IMAD.MOV.U32 R100, RZ, RZ, R228 ;  /* 0x000000ffff647224 */ /* 0x000fe200078e00e4 */
[----:B------:R3:W-:Y:S01]  /*fc30*/  STL.64 [R1+0xe60], R38 ;  /* 0x000e602601007387 */ /* 0x0007e20000100a00 */
[----:B------:R-:W2:Y:S01]  /*fc40*/  LDC R228, c[0x0][0x230] ;  /* 0x00008c00ffe47b82 */ /* 0x000ea20000000800 */
[----:B----4-:R-:W-:-:S02]  /*fc50*/  IMAD.WIDE R66, R15, 0x4, R82 ;  /* 0x000000040f427825 */ /* 0x010fc400078e0252 */
[----:B------:R4:W-:Y:S02]  /*fc60*/  STL.64 [R1+0xe68], R108 ;  /* 0x000e686c01007387 */ /* 0x0009e40000100a00 */
[C---:B-1----:R-:W-:Y:S02]  /*fc70*/  IMAD.WIDE R52, R15.reuse, 0x4, R80 ;  /* 0x000000040f347825 */ /* 0x042fe400078e0250 */
[----:B------:R4:W-:Y:S02]  /*fc80*/  LDGSTS.E [R14+0x20000], desc[UR8][R108.64], !P6 ;  /* 0x200000006c0e7fae */ /* 0x0009e4000f121848 */
[----:B------:R-:W-:Y:S02]  /*fc90*/  IMAD.MOV.U32 R107, RZ, RZ, R103 ;  /* 0x000000ffff6b7224 */ /* 0x000fe400078e0067 */
[----:B---3--:R-:W-:Y:S01]  /*fca0*/  IMAD.WIDE R38, R15, 0x4, R22 ;  /* 0x000000040f267825 */ /* 0x008fe200078e0216 */
[----:B------:R1:W-:Y:S03]  /*fcb0*/  STL.64 [R1+0xe70], R66 ;  /* 0x000e704201007387 */ /* 0x0003e60000100a00 */
[----:B------:R-:W-:Y:S01]  /*fcc0*/  VIADD R15, R20, 0xffffffe1 ;  /* 0xffffffe1140f7836 */ /* 0x000fe20000000000 */
[----:B------:R1:W-:Y:S01]  /*fcd0*/  LDGSTS.E [R14+0x24000], desc[UR8][R66.64], !P6 ;  /* 0x24000000420e7fae */ /* 0x0003e2000f121848 */
[----:B------:R-:W-:Y:S01]  /*fce0*/  IMAD.MOV.U32 R103, RZ, RZ, R101 ;  /* 0x000000ffff677224 */ /* 0x000fe200078e0065 */
[----:B------:R-:W-:Y:S01]  /*fcf0*/  MOV R101, R229 ;  /* 0x000000e500657202 */ /* 0x000fe20000000f00 */
[----:B----4-:R-:W-:Y:S01]  /*fd00*/  IMAD.WIDE R108, R17, 0x4, R24 ;  /* 0x00000004116c7825 */ /* 0x010fe200078e0218 */
[----:B------:R3:W-:Y:S01]  /*fd10*/  STL.64 [R1+0xe78], R52 ;  /* 0x000e783401007387 */ /* 0x0007e20000100a00 */
[----:B------:R-:W4:Y:S02]  /*fd20*/  LDC R229, c[0x0][0x230] ;  /* 0x00008c00ffe57b82 */ /* 0x000f240000000800 */
[----:B------:R-:W-:Y:S01]  /*fd30*/  VIADD R20, R21, 0xffffff86 ;  /* 0xffffff8615147836 */ /* 0x000fe20000000000 */
[----:B------:R3:W-:Y:S01]  /*fd40*/  LDGSTS.E [R14+0x28000], desc[UR8][R52.64], !P6 ;  /* 0x28000000340e7fae */ /* 0x0007e2000f121848 */
[----:B-1----:R-:W-:-:S03]  /*fd50*/  IMAD.WIDE R66, R17, 0x4, R82 ;  /* 0x0000000411427825 */ /* 0x002fc600078e0252 */
[----:B------:R1:W-:Y:S01]  /*fd60*/  STL.64 [R1+0xe80], R38 ;  /* 0x000e802601007387 */ /* 0x0003e20000100a00 */
[----:B------:R-:W4:Y:S03]  /*fd70*/  LDC R21, c[0x0][0x230] ;  /* 0x00008c00ff157b82 */ /* 0x000f260000000800 */
[----:B------:R1:W-:Y:S01]  /*fd80*/  LDGSTS.E [R14+0x2c000], desc[UR8][R38.64], !P6 ;  /* 0x2c000000260e7fae */ /* 0x0003e2000f121848 */
[----:B------:R-:W-:Y:S01]  /*fd90*/  ISETP.GE.U32.AND P6, PT, R15, 0x7fffff62, PT ;  /* 0x7fffff620f00780c */ /* 0x000fe20003fc6070 */
[----:B--2---:R-:W-:Y:S01]  /*fda0*/  VIADD R15, R18, 0xffffff87 ;  /* 0xffffff87120f7836 */ /* 0x004fe20000000000 */
[----:B------:R-:W-:Y:S01]  /*fdb0*/  IADD3 R18, R19, -0x20, RZ ;  /* 0xffffffe013127810 */ /* 0x000fe20007ffe0ff */
[C---:B---3--:R-:W-:Y:S01]  /*fdc0*/  IMAD.WIDE R52, R17.reuse, 0x4, R80 ;  /* 0x0000000411347825 */ /* 0x048fe200078e0250 */
[----:B------:R2:W-:Y:S03]  /*fdd0*/  LDGSTS.E [R14+0x20004], desc[UR8][R108.64], !P2 ;  /* 0x200040006c0e7fae */ /* 0x0005e6000d121848 */
[----:B------:R-:W-:Y:S01]  /*fde0*/  VIADD R19, R228, 0xffffff80 ;  /* 0xffffff80e4137836 */ /* 0x000fe20000000000 */
[----:B------:R3:W-:Y:S01]  /*fdf0*/  LDGSTS.E [R14+0x24004], desc[UR8][R66.64], !P2 ;  /* 0x24004000420e7fae */ /* 0x0007e2000d121848 */
[----:B------:R-:W4:Y:S01]  /*fe00*/  LDC R228, c[0x0][0x230] ;  /* 0x00008c00ffe47b82 */ /* 0x000f220000000800 */
[----:B-1----:R-:W-:-:S02]  /*fe10*/  IMAD.WIDE R38, R17, 0x4, R22 ;  /* 0x0000000411267825 */ /* 0x002fc400078e0216 */
[----:B------:R1:W-:Y:S02]  /*fe20*/  LDGSTS.E [R14+0x28004], desc[UR8][R52.64], !P2 ;  /* 0x28004000340e7fae */ /* 0x0003e4000d121848 */
[C---:B------:R-:W-:Y:S02]  /*fe30*/  IMAD R17, R16.reuse, 0x5b, RZ ;  /* 0x0000005b10117824 */ /* 0x040fe400078e02ff */
[----:B------:R1:W-:Y:S01]  /*fe40*/  LDGSTS.E [R14+0x2c004], desc[UR8][R38.64], !P2 ;  /* 0x2c004000260e7fae */ /* 0x0003e2000d121848 */
[----:B------:R-:W-:Y:S01]  /*fe50*/  ISETP.GE.U32.AND P2, PT, R15, 0x7fffff08, PT ;  /* 0x7fffff080f00780c */ /* 0x000fe20003f46070 */
[----:B------:R-:W-:Y:S02]  /*fe60*/  IMAD R15, R16, 0x5a, RZ ;  /* 0x0000005a100f7824 */ /* 0x000fe400078e02ff */
[----:B------:R2:W-:Y:S02]  /*fe70*/  STL.64 [R1+0xe88], R108 ;  /* 0x000e886c01007387 */ /* 0x0005e40000100a00 */
[----:B------:R-:W-:-:S02]  /*fe80*/  IMAD.WIDE R146, R15, 0x4, R24 ;  /* 0x000000040f927825 */ /* 0x000fc400078e0218 */
[----:B------:R3:W-:Y:S02]  /*fe90*/  STL.64 [R1+0xe90], R66 ;  /* 0x000e904201007387 */ /* 0x0007e40000100a00 */
[C---:B------:R-:W-:Y:S02]  /*fea0*/  IMAD.WIDE R144, R15.reuse, 0x4, R82 ;  /* 0x000000040f907825 */ /* 0x040fe400078e0252 */
[----:B------:R-:W-:Y:S02]  /*feb0*/  LDGSTS.E [R14+0x20008], desc[UR8][R146.64], !P3 ;  /* 0x20008000920e7fae */ /* 0x000fe4000d921848 */
[C---:B------:R-:W-:Y:S02]  /*fec0*/  IMAD.WIDE R140, R15.reuse, 0x4, R80 ;  /* 0x000000040f8c7825 */ /* 0x040fe400078e0250 */
[----:B------:R-:W-:Y:S02]  /*fed0*/  LDGSTS.E [R14+0x24008], desc[UR8][R144.64], !P3 ;  /* 0x24008000900e7fae */ /* 0x000fe4000d921848 */
[----:B------:R-:W-:-:S02]  /*fee0*/  IMAD.WIDE R138, R15, 0x4, R22 ;  /* 0x000000040f8a7825 */ /* 0x000fc400078e0216 */
[----:B------:R-:W-:Y:S02]  /*fef0*/  LDGSTS.E [R14+0x28008], desc[UR8][R140.64], !P3 ;  /* 0x280080008c0e7fae */ /* 0x000fe4000d921848 */
[----:B--2---:R-:W-:Y:S02]  /*ff00*/  IMAD.WIDE R108, R17, 0x4, R24 ;  /* 0x00000004116c7825 */ /* 0x004fe400078e0218 */
[----:B------:R-:W-:Y:S01]  /*ff10*/  LDGSTS.E [R14+0x2c008], desc[UR8][R138.64], !P3 ;  /* 0x2c0080008a0e7fae */ /* 0x000fe2000d921848 */
[----:B------:R-:W-:Y:S01]  /*ff20*/  ISETP.GE.AND P3, PT, R231, R19, PT ;  /* 0x00000013e700720c */ /* 0x000fe20003f66270 */
[----:B---3--:R-:W-:Y:S01]  /*ff30*/  IMAD.WIDE R66, R17, 0x4, R82 ;  /* 0x0000000411427825 */ /* 0x008fe200078e0252 */
[----:B------:R-:W-:Y:S01]  /*ff40*/  UISETP.GT.AND UP1, UPT, UR6, 0xff, UPT ;  /* 0x000000ff0600788c */ /* 0x000fe2000bf24270 */
[----:B------:R1:W-:Y:S01]  /*ff50*/  STL.64 [R1+0xea0], R52 ;  /* 0x000ea03401007387 */ /* 0x0003e20000100a00 */
[----:B------:R-:W2:Y:S03]  /*ff60*/  LDC R231, c[0x0][0x230] ;  /* 0x00008c00ffe77b82 */ /* 0x000ea60000000800 */
[----:B------:R3:W-:Y:S01]  /*ff70*/  STL.64 [R1+0xeb0], R38 ;  /* 0x000eb02601007387 */ /* 0x0007e20000100a00 */
[----:B------:R-:W-:-:S03]  /*ff80*/  IMAD R15, R16, 0x78, RZ ;  /* 0x00000078100f7824 */ /* 0x000fc600078e02ff */
[----:B------:R4:W-:Y:S01]  /*ff90*/  STL.64 [R1+0xec0], R146 ;  /* 0x000ec09201007387 */ /* 0x0009e20000100a00 */
[----:B-1----:R-:W-:-:S03]  /*ffa0*/  IMAD.WIDE R52, R17, 0x4, R80 ;  /* 0x0000000411347825 */ /* 0x002fc600078e0250 */
[----:B------:R1:W-:Y:S01]  /*ffb0*/  STL.64 [R1+0xf00], R108 ;  /* 0x000f006c01007387 */ /* 0x0003e20000100a00 */
[----:B---3--:R-:W-:-:S03]  /*ffc0*/  IMAD.WIDE R38, R17, 0x4, R22 ;  /* 0x0000000411267825 */ /* 0x008fc600078e0216 */
[----:B------:R3:W-:Y:S01]  /*ffd0*/  STL.64 [R1+0xed0], R144 ;  /* 0x000ed09001007387 */ /* 0x0007e20000100a00 */
[----:B------:R-:W-:Y:S02]  /*ffe0*/  SEL R17, RZ, 0x4, P3 ;  /* 0x00000004ff117807 */ /* 0x000fe40001800000 */
[----:B------:R-:W-:Y:S01]  /*fff0*/  ISETP.GE.U32.AND P3, PT, R20, 0x7fffff07, PT ;  /* 0x7fffff071400780c */ /* 0x000fe20003f66070 */
[----:B------:R-:W-:Y:S01]  /*10000*/  STL.64 [R1+0xee0], R140 ;  /* 0x000ee08c01007387 */ /* 0x000fe20000100a00 */
[----:B------:R-:W2:Y:S03]  /*10010*/  LDC R20, c[0x0][0x230] ;  /* 0x00008c00ff147b82 */ /* 0x000ea60000000800 */
[----:B------:R1:W-:Y:S04]  /*10020*/  LDGSTS.E [R14+0x2000c], desc[UR8][R108.64], !P1 ;  /* 0x2000c0006c0e7fae */ /* 0x0003e8000c921848 */
[----:B------:R-:W-:Y:S04]  /*10030*/  STL.64 [R1+0xef0], R138 ;  /* 0x000ef08a01007387 */ /* 0x000fe80000100a00 */
[----:B------:R3:W-:Y:S04]  /*10040*/  LDGSTS.E [R14+0x2400c], desc[UR8][R66.64], !P1 ;  /* 0x2400c000420e7fae */ /* 0x0007e8000c921848 */
[----:B----4-:R-:W4:Y:S01]  /*10050*/  LDL.LU.64 R146, [R1+0x2648] ;  /* 0x0026480001927983 */ /* 0x010f220000300a00 */
[----:B-1----:R-:W-:-:S03]  /*10060*/  IMAD.WIDE R108, R15, 0x4, R24 ;  /* 0x000000040f6c7825 */ /* 0x002fc600078e0218 */
[----:B------:R1:W-:Y:S01]  /*10070*/  LDGSTS.E [R14+0x2800c], desc[UR8][R52.64], !P1 ;  /* 0x2800c000340e7fae */ /* 0x0003e2000c921848 */
[----:B---3--:R-:W-:Y:S02]  /*10080*/  IMAD.MOV.U32 R144, RZ, RZ, R100 ;  /* 0x000000ffff907224 */ /* 0x008fe400078e0064 */
[----:B------:R-:W-:Y:S01]  /*10090*/  IMAD.MOV.U32 R145, RZ, RZ, R101 ;  /* 0x000000ffff917224 */ /* 0x000fe200078e0065 */
[----:B------:R3:W-:Y:S04]  /*100a0*/  STL.64 [R1+0xf10], R66 ;  /* 0x000f104201007387 */ /* 0x0007e80000100a00 */
[----:B------:R1:W-:Y:S01]  /*100b0*/  LDGSTS.E [R14+0x2c00c], desc[UR8][R38.64], !P1 ;  /* 0x2c00c000260e7fae */ /* 0x0003e2000c921848 */
[----:B------:R-:W-:Y:S01]  /*100c0*/  ISETP.GE.U32.AND P1, PT, R18, 0x7fffff61, PT ;  /* 0x7fffff611200780c */ /* 0x000fe20003f26070 */
[----:B------:R-:W-:-:S02]  /*100d0*/  IMAD R18, R16, 0x79, RZ ;  /* 0x0000007910127824 */ /* 0x000fc400078e02ff */
[----:B------:R1:W-:Y:S01]  /*100e0*/  STL.64 [R1+0xf18], R52 ;  /* 0x000f183401007387 */ /* 0x0003e20000100a00 */
[----:B---3--:R-:W-:-:S03]  /*100f0*/  IMAD.WIDE R66, R15, 0x4, R82 ;  /* 0x000000040f427825 */ /* 0x008fc600078e0252 */
[----:B------:R3:W-:Y:S04]  /*10100*/  STL.64 [R1+0xf20], R38 ;  /* 0x000f202601007387 */ /* 0x0007e80000100a00 */
[----:B------:R2:W-:Y:S01]  /*10110*/  STL.64 [R1+0xf28], R108 ;  /* 0x000f286c01007387 */ /* 0x0005e20000100a00 */
[----:B-1----:R-:W-:-:S03]  /*10120*/  IMAD.WIDE R52, R15, 0x4, R80 ;  /* 0x000000040f347825 */ /* 0x002fc600078e0250 */
[----:B------:R2:W-:Y:S01]  /*10130*/  LDGSTS.E [R14+0x30000], desc[UR8][R108.64], !P2 ;  /* 0x300000006c0e7fae */ /* 0x0005e2000d121848 */
[----:B---3--:R-:W-:Y:S01]  /*10140*/  IMAD.WIDE R38, R15, 0x4, R22 ;  /* 0x000000040f267825 */ /* 0x008fe200078e0216 */
[----:B------:R-:W-:Y:S02]  /*10150*/  IADD3 R15, R229, -0x7b, RZ ;  /* 0xffffff85e50f7810 */ /* 0x000fe40007ffe0ff */
[----:B------:R1:W-:Y:S01]  /*10160*/  STL.64 [R1+0xf30], R66 ;  /* 0x000f304201007387 */ /* 0x0003e20000100a00 */
[----:B------:R-:W-:-:S03]  /*10170*/  IMAD.U32 R229, RZ, RZ, UR10 ;  /* 0x0000000affe57e24 */ /* 0x000fc6000f8e00ff */
        /* <DEDUP_REMOVED lines=13> */
[----:B------:R1:W-:Y:S01]  /*10250*/  LDGSTS.E [R14+0x38004], desc[UR8][R52.64], !P3 ;  /* 0x38004000340e7fae */ /* 0x0003e2000d921848 */
[----:B------:R-:W-:-:S03]  /*10260*/  VIADD R18, R230, 0xffffff84 ;  /* 0xffffff84e6127836 */ /* 0x000fc60000000000 */
[----:B------:R1:W-:Y:S01]  /*10270*/  LDGSTS.E [R14+0x3c004], desc[UR8][R38.64], !P3 ;  /* 0x3c004000260e7fae */ /* 0x0003e2000d921848 */
[----:B------:R-:W-:Y:S02]  /*10280*/  MOV R230, UR11 ;  /* 0x0000000b00e67c02 */ /* 0x000fe40008000f00 */
[----:B------:R-:W-:Y:S01]  /*10290*/  ISETP.GE.U32.AND P3, PT, R18, 0x7fffff05, PT ;  /* 0x7fffff051200780c */ /* 0x000fe20003f66070 */
[----:B------:R2:W-:Y:S01]  /*102a0*/  STL.64 [R1+0xf48], R108 ;  /* 0x000f486c01007387 */ /* 0x0005e20000100a00 */
[----:B------:R-:W-:-:S03]  /*102b0*/  IMAD R18, R16, 0x7b, RZ ;  /* 0x0000007b10127824 */ /* 0x000fc600078e02ff */
[----:B------:R3:W-:Y:S04]  /*102c0*/  STL.64 [R1+0xf50], R66 ;  /* 0x000f504201007387 */ /* 0x0007e80000100a00 */
[----:B------:R1:W-:Y:S01]  /*102d0*/  STL.64 [R1+0xf58], R52 ;  /* 0x000f583401007387 */ /* 0x0003e20000100a00 */
[----:B--2---:R-:W-:-:S03]  /*102e0*/  IMAD.WIDE R108, R15, 0x4, R24 ;  /* 0x000000040f6c7825 */ /* 0x004fc600078e0218 */
[----:B------:R2:W-:Y:S01]  /*102f0*/  STL.64 [R1+0xf60], R38 ;  /* 0x000f602601007387 */ /* 0x0005e20000100a00 */
[----:B---3--:R-:W-:-:S03]  /*10300*/  IMAD.WIDE R66, R15, 0x4, R82 ;  /* 0x000000040f427825 */ /* 0x008fc600078e0252 */
        /* <DEDUP_REMOVED lines=15> */
[C---:B---3--:R-:W-:Y:S01]  /*10400*/  IMAD.WIDE R52, R18.reuse, 0x4, R80 ;  /* 0x0000000412347825 */ /* 0x048fe200078e0250 */
[----:B------:R-:W-:Y:S01]  /*10410*/  IADD3 R15, R21, -0x3e, RZ ;  /* 0xffffffc2150f7810 */ /* 0x000fe20007ffe0ff */
[----:B------:R3:W-:Y:S01]  /*10420*/  LDGSTS.E [R14+0x3000c], desc[UR8][R108.64], !P3 ;  /* 0x3000c0006c0e7fae */ /* 0x0007e2000d921848 */
[----:B------:R-:W2:Y:S03]  /*10430*/  LDC R21, c[0x0][0x230] ;  /* 0x00008c00ff157b82 */ /* 0x000ea60000000800 */
[----:B------:R3:W-:Y:S01]  /*10440*/  LDGSTS.E [R14+0x3400c], desc[UR8][R66.64], !P3 ;  /* 0x3400c000420e7fae */ /* 0x0007e2000d921848 */
[----:B-1----:R-:W-:-:S03]  /*10450*/  IMAD.WIDE R38, R18, 0x4, R22 ;  /* 0x0000000412267825 */ /* 0x002fc600078e0216 */
[----:B------:R1:W-:Y:S01]  /*10460*/  LDGSTS.E [R14+0x3800c], desc[UR8][R52.64], !P3 ;  /* 0x3800c000340e7fae */ /* 0x0003e2000d921848 */
[----:B------:R-:W-:-:S03]  /*10470*/  IMAD R18, R16, 0x1c, RZ ;  /* 0x0000001c10127824 */ /* 0x000fc600078e02ff */
[----:B------:R1:W-:Y:S01]  /*10480*/  LDGSTS.E [R14+0x3c00c], desc[UR8][R38.64], !P3 ;  /* 0x3c00c000260e7fae */ /* 0x0003e2000d921848 */
[----:B------:R-:W-:Y:S02]  /*10490*/  ISETP.GE.U32.AND P3, PT, R15, 0x7fffff43, PT ;  /* 0x7fffff430f00780c */ /* 0x000fe40003f66070 */
[----:B------:R-:W-:Y:S01]  /*104a0*/  LOP3.LUT R15, R0, 0x70, RZ, 0x3c, !PT ;  /* 0x00000070000f7812 */ /* 0x000fe200078e3cff */
[----:B------:R3:W-:Y:S01]  /*104b0*/  STL.64 [R1+0xf88], R108 ;  /* 0x000f886c01007387 */ /* 0x0007e20000100a00 */
[----:B------:R-:W-:-:S03]  /*104c0*/  IMAD R0, R16, 0x1d, RZ ;  /* 0x0000001d10007824 */ /* 0x000fc600078e02ff */
[----:B------:R1:W-:Y:S01]  /*104d0*/  STL.64 [R1+0xf90], R66 ;  /* 0x000f904201007387 */ /* 0x0003e20000100a00 */
[----:B------:R-:W-:-:S03]  /*104e0*/  VIADD R15, R15, UR11 ;  /* 0x0000000b0f0f7c36 */ /* 0x000fc60008000000 */
[----:B------:R1:W-:Y:S04]  /*104f0*/  STL.64 [R1+0xf98], R52 ;  /* 0x000f983401007387 */ /* 0x0003e80000100a00 */
[----:B------:R2:W-:Y:S01]  /*10500*/  STL.64 [R1+0xfa0], R38 ;  /* 0x000fa02601007387 */ /* 0x0005e20000100a00 */
[----:B---3--:R-:W-:-:S04]  /*10510*/  IMAD.WIDE R108, R18, 0x4, R24 ;  /* 0x00000004126c7825 */ /* 0x008fc800078e0218 */
[C---:B-1----:R-:W-:Y:S01]  /*10520*/  IMAD.WIDE R66, R18.reuse, 0x4, R82 ;  /* 0x0000000412427825 */ /* 0x042fe200078e0252 */
[----:B------:R1:W-:Y:S03]  /*10530*/  STL.64 [R1+0xfa8], R108 ;  /* 0x000fa86c01007387 */ /* 0x0003e60000100a00 */
[C---:B------:R-:W-:Y:S01]  /*10540*/  IMAD.WIDE R52, R18.reuse, 0x4, R80 ;  /* 0x0000000412347825 */ /* 0x040fe200078e0250 */
[----:B------:R1:W-:Y:S03]  /*10550*/  LDGSTS.E [R15], desc[UR8][R108.64], !P4 ;  /* 0x000000006c0f7fae */ /* 0x0003e6000e121848 */
[----:B--2---:R-:W-:Y:S01]  /*10560*/  IMAD.WIDE R38, R18, 0x4, R22 ;  /* 0x0000000412267825 */ /* 0x004fe200078e0216 */
[----:B------:R2:W-:Y:S03]  /*10570*/  STL.64 [R1+0xfb0], R66 ;  /* 0x000fb04201007387 */ /* 0x0005e60000100a00 */
[----:B------:R-:W-:Y:S01]  /*10580*/  VIADD R18, R228, 0xffffffc1 ;  /* 0xffffffc1e4127836 */ /* 0x000fe20000000000 */
[----:B------:R2:W-:Y:S01]  /*10590*/  LDGSTS.E [R15+0x4000], desc[UR8][R66.64], !P4 ;  /* 0x04000000420f7fae */ /* 0x0005e2000e121848 */
[----:B------:R-:W3:Y:S01]  /*105a0*/  LDC R228, c[0x0][0x230] ;  /* 0x00008c00ffe47b82 */ /* 0x000ee20000000800 */
[----:B-1----:R-:W-:-:S02]  /*105b0*/  IMAD.WIDE R108, R0, 0x4, R24 ;  /* 0x00000004006c7825 */ /* 0x002fc400078e0218 */
        /* <DEDUP_REMOVED lines=17> */
[----:B------:R1:W-:Y:S04]  /*106d0*/  LDGSTS.E [R15+0x8004], desc[UR8][R52.64], !P5 ;  /* 0x08004000340f7fae */ /* 0x0003e8000e921848 */
[----:B------:R3:W-:Y:S01]  /*106e0*/  STL.64 [R1+0xfe0], R38 ;  /* 0x000fe02601007387 */ /* 0x0007e20000100a00 */
[----:B--2---:R-:W-:-:S03]  /*106f0*/  IMAD.WIDE R66, R18, 0x4, R82 ;  /* 0x0000000412427825 */ /* 0x004fc600078e0252 */
[----:B------:R3:W-:Y:S01]  /*10700*/  LDGSTS.E [R15+0xc004], desc[UR8][R38.64], !P5 ;  /* 0x0c004000260f7fae */ /* 0x0007e2000e921848 */
[----:B------:R-:W-:Y:S01]  /*10710*/  ISETP.GE.U32.AND P5, PT, R0, 0x7fffff41, PT ;  /* 0x7fffff410000780c */ /* 0x000fe20003fa6070 */
[----:B------:R-:W-:Y:S02]  /*10720*/  IMAD R0, R16, 0x1f, RZ ;  /* 0x0000001f10007824 */ /* 0x000fe400078e02ff */
[C---:B-1----:R-:W-:Y:S01]  /*10730*/  IMAD.WIDE R52, R18.reuse, 0x4, R80 ;  /* 0x0000000412347825 */ /* 0x042fe200078e0250 */
[----:B------:R1:W-:Y:S04]  /*10740*/  STL.64 [R1+0xfe8], R108 ;  /* 0x000fe86c01007387 */ /* 0x0003e80000100a00 */
[----:B------:R1:W-:Y:S01]  /*10750*/  LDGSTS.E [R15+0x8], desc[UR8][R108.64], !P6 ;  /* 0x000080006c0f7fae */ /* 0x0003e2000f121848 */
[----:B---3--:R-:W-:-:S03]  /*10760*/  IMAD.WIDE R38, R18, 0x4, R22 ;  /* 0x0000000412267825 */ /* 0x008fc600078e0216 */
[----:B------:R2:W-:Y:S01]  /*10770*/  STL.64 [R1+0xff0], R66 ;  /* 0x000ff04201007387 */ /* 0x0005e20000100a00 */
[----:B------:R-:W-:-:S03]  /*10780*/  VIADD R18, R21, 0xffffffa3 ;  /* 0xffffffa315127836 */ /* 0x000fc60000000000 */
[----:B------:R2:W-:Y:S01]  /*10790*/  LDGSTS.E [R15+0x4008], desc[UR8][R66.64], !P6 ;  /* 0x04008000420f7fae */ /* 0x0005e2000f121848 */
[----:B------:R-:W3:Y:S03]  /*107a0*/  LDC R21, c[0x0][0x230] ;  /* 0x00008c00ff157b82 */ /* 0x000ee60000000800 */
        /* <DEDUP_REMOVED lines=15> */
[----:B------:R-:W3:Y:S01]  /*108a0*/  LDC R228, c[0x0][0x230] ;  /* 0x00008c00ffe47b82 */ /* 0x000ee20000000800 */
        /* <DEDUP_REMOVED lines=12> */
[----:B----4-:R-:W-:-:S02]  /*10970*/  IADD3 R18, R20, -0x5f, RZ ;  /* 0xffffffa114127810 */ /* 0x010fc40007ffe0ff */
        /* <DEDUP_REMOVED lines=28> */
[----:B------:R1:W-:Y:S04]  /*10b40*/  LDGSTS.E [R15+0x10008], desc[UR8][R108.64], !P4 ;  /* 0x100080006c0f7fae */ /* 0x0003e8000e121848 */
[----:B------:R4:W-:Y:S01]  /*10b50*/  LDGSTS.E [R15+0x14008], desc[UR8][R66.64], !P4 ;  /* 0x14008000420f7fae */ /* 0x0009e2000e121848 */
[----:B--2---:R-:W-:-:S03]  /*10b60*/  IMAD.WIDE R38, R18, 0x4, R22 ;  /* 0x0000000412267825 */ /* 0x004fc600078e0216 */
[----:B------:R1:W-:Y:S01]  /*10b70*/  STL.64 [R1+0x1068], R108 ;  /* 0x0010686c01007387 */ /* 0x0003e20000100a00 */
[----:B------:R-:W-:-:S03]  /*10b80*/  VIADD R18, R228, 0xffffff83 ;  /* 0xffffff83e4127836 */ /* 0x000fc60000000000 */
[----:B------:R2:W-:Y:S01]  /*10b90*/  LDGSTS.E [R15+0x18008], desc[UR8][R52.64], !P4 ;  /* 0x18008000340f7fae */ /* 0x0005e2000e121848 */
[----:B------:R-:W3:Y:S03]  /*10ba0*/  LDC R228, c[0x0][0x230] ;  /* 0x00008c00ffe47b82 */ /* 0x000ee60000000800 */
[----:B------:R4:W-:Y:S04]  /*10bb0*/  STL.64 [R1+0x1070], R66 ;  /* 0x0010704201007387 */ /* 0x0009e80000100a00 */
[----:B------:R3:W-:Y:S01]  /*10bc0*/  LDGSTS.E [R15+0x1c008], desc[UR8][R38.64], !P4 ;  /* 0x1c008000260f7fae */ /* 0x0007e2000e121848 */
[----:B-1----:R-:W-:Y:S01]  /*10bd0*/  IMAD.WIDE R108, R0, 0x4, R24 ;  /* 0x00000004006c7825 */ /* 0x002fe200078e0218 */
[----:B------:R-:W-:-:S02]  /*10be0*/  ISETP.GE.U32.AND P4, PT, R18, 0x7fffff04, PT ;  /* 0x7fffff041200780c */ /* 0x000fc40003f86070 */
[----:B------:R2:W-:Y:S01]  /*10bf0*/  STL.64 [R1+0x1078], R52 ;  /* 0x0010783401007387 */ /* 0x0005e20000100a00 */
[----:B------:R-:W-:Y:S02]  /*10c00*/  IMAD R18, R16, 0x5c, RZ ;  /* 0x0000005c10127824 */ /* 0x000fe400078e02ff */
[C---:B----4-:R-:W-:Y:S01]  /*10c10*/  IMAD.WIDE R66, R0.reuse, 0x4, R82 ;  /* 0x0000000400427825 */ /* 0x050fe200078e0252 */
[----:B------:R1:W-:Y:S04]  /*10c20*/  STL.64 [R1+0x1080], R38 ;  /* 0x0010802601007387 */ /* 0x0003e80000100a00 */
[----:B------:R4:W-:Y:S01]  /*10c30*/  STL.64 [R1+0x1088], R108 ;  /* 0x0010886c01007387 */ /* 0x0009e20000100a00 */
[----:B--2---:R-:W-:-:S03]  /*10c40*/  IMAD.WIDE R52, R0, 0x4, R80 ;  /* 0x0000000400347825 */ /* 0x004fc600078e0250 */
[----:B------:R4:W-:Y:S01]  /*10c50*/  LDGSTS.E [R15+0x1000c], desc[UR8][R108.64], !P5 ;  /* 0x1000c0006c0f7fae */ /* 0x0009e2000e921848 */
[----:B---3--:R-:W-:-:S03]  /*10c60*/  VIADD R228, R228, 0xffffff5e ;  /* 0xffffff5ee4e47836 */ /* 0x008fc60000000000 */
[----:B------:R2:W-:Y:S01]  /*10c70*/  STL.64 [R1+0x1090], R66 ;  /* 0x0010904201007387 */ /* 0x0005e20000100a00 */
[----:B-1----:R-:W-:Y:S01]  /*10c80*/  IMAD.WIDE R38, R0, 0x4, R22 ;  /* 0x0000000400267825 */ /* 0x002fe200078e0216 */
[----:B------:R-:W-:Y:S02]  /*10c90*/  IADD3 R0, R20, -0x7e, RZ ;  /* 0xffffff8214007810 */ /* 0x000fe40007ffe0ff */
[----:B------:R2:W-:Y:S01]  /*10ca0*/  LDGSTS.E [R15+0x1400c], desc[UR8][R66.64], !P5 ;  /* 0x1400c000420f7fae */ /* 0x0005e2000e921848 */
[----:B------:R-:W1:Y:S01]  /*10cb0*/  LDC R20, c[0x0][0x230] ;  /* 0x00008c00ff147b82 */ /* 0x000e620000000800 */
[C---:B----4-:R-:W-:Y:S02]  /*10cc0*/  IMAD.WIDE R108, R18.reuse, 0x4, R24 ;  /* 0x00000004126c7825 */ /* 0x050fe400078e0218 */
[----:B------:R3:W-:Y:S04]  /*10cd0*/  STL.64 [R1+0x1098], R52 ;  /* 0x0010983401007387 */ /* 0x0007e80000100a00 */
[----:B------:R3:W-:Y:S01]  /*10ce0*/  LDGSTS.E [R15+0x1800c], desc[UR8][R52.64], !P5 ;  /* 0x1800c000340f7fae */ /* 0x0007e2000e921848 */
[----:B--2---:R-:W-:-:S03]  /*10cf0*/  IMAD.WIDE R66, R18, 0x4, R82 ;  /* 0x0000000412427825 */ /* 0x004fc600078e0252 */
[----:B------:R2:W-:Y:S04]  /*10d00*/  STL.64 [R1+0x11a0], R38 ;  /* 0x0011a02601007387 */ /* 0x0005e80000100a00 */
[----:B------:R2:W-:Y:S01]  /*10d10*/  LDGSTS.E [R15+0x1c00c], desc[UR8][R38.64], !P5 ;  /* 0x1c00c000260f7fae */ /* 0x0005e2000e921848 */
[----:B------:R-:W-:Y:S01]  /*10d20*/  ISETP.GE.U32.AND P5, PT, R0, 0x7fffff03, PT ;  /* 0x7fffff030000780c */ /* 0x000fe20003fa6070 */
[----:B------:R-:W-:Y:S02]  /*10d30*/  VIADD R0, R21, 0xffffff81 ;  /* 0xffffff8115007836 */ /* 0x000fe40000000000 */
[C---:B---3--:R-:W-:Y:S01]  /*10d40*/  IMAD.WIDE R52, R18.reuse, 0x4, R80 ;  /* 0x0000000412347825 */ /* 0x048fe200078e0250 */
[----:B------:R3:W-:Y:S01]  /*10d50*/  LDGSTS.E [R15+0x20000], desc[UR8][R108.64], !P6 ;  /* 0x200000006c0f7fae */ /* 0x0007e2000f121848 */
[----:B------:R-:W4:Y:S03]  /*10d60*/  LDC R21, c[0x0][0x230] ;  /* 0x00008c00ff157b82 */ /* 0x000f260000000800 */
[----:B------:R3:W-:Y:S01]  /*10d70*/  LDGSTS.E [R15+0x24000], desc[UR8][R66.64], !P6 ;  /* 0x24000000420f7fae */ /* 0x0007e2000f121848 */
[----:B--2---:R-:W-:-:S03]  /*10d80*/  IMAD.WIDE R38, R18, 0x4, R22 ;  /* 0x0000000412267825 */ /* 0x004fc600078e0216 */
[----:B------:R2:W-:Y:S01]  /*10d90*/  LDGSTS.E [R15+0x28000], desc[UR8][R52.64], !P6 ;  /* 0x28000000340f7fae */ /* 0x0005e2000f121848 */
[----:B------:R-:W-:-:S03]  /*10da0*/  IMAD R18, R16, 0x5e, RZ ;  /* 0x0000005e10127824 */ /* 0x000fc600078e02ff */
[----:B------:R1:W-:Y:S01]  /*10db0*/  LDGSTS.E [R15+0x2c000], desc[UR8][R38.64], !P6 ;  /* 0x2c000000260f7fae */ /* 0x0003e2000f121848 */
[----:B------:R-:W-:Y:S01]  /*10dc0*/  ISETP.GE.U32.AND P6, PT, R0, 0x7fffff02, PT ;  /* 0x7fffff020000780c */ /* 0x000fe20003fc6070 */
[----:B------:R-:W-:Y:S02]  /*10dd0*/  IMAD R0, R16, 0x5d, RZ ;  /* 0x0000005d10007824 */ /* 0x000fe400078e02ff */
[----:B------:R3:W-:Y:S02]  /*10de0*/  STL.64 [R1+0x11b0], R108 ;  /* 0x0011b06c01007387 */ /* 0x0007e40000100a00 */
[--C-:B------:R-:W-:Y:S02]  /*10df0*/  IMAD.WIDE R138, R0, 0x4, R24.reuse ;  /* 0x00000004008a7825 */ /* 0x100fe400078e0218 */
[----:B------:R2:W-:Y:S04]  /*10e00*/  STL.64 [R1+0x11c0], R66 ;  /* 0x0011c04201007387 */ /* 0x0005e80000100a00 */
[----:B------:R1:W-:Y:S04]  /*10e10*/  STL.64 [R1+0x11d0], R52 ;  /* 0x0011d03401007387 */ /* 0x0003e80000100a00 */
[----:B------:R1:W-:Y:S01]  /*10e20*/  STL.64 [R1+0x11e0], R38 ;  /* 0x0011e02601007387 */ /* 0x0003e20000100a00 */
[----:B---3--:R-:W-:-:S03]  /*10e30*/  IMAD.WIDE R108, R18, 0x4, R24 ;  /* 0x00000004126c7825 */ /* 0x008fc600078e0218 */
[----:B------:R3:W-:Y:S01]  /*10e40*/  LDGSTS.E [R15+0x20004], desc[UR8][R138.64], !P1 ;  /* 0x200040008a0f7fae */ /* 0x0007e2000c921848 */
[----:B--2---:R-:W-:-:S03]  /*10e50*/  IMAD.WIDE R66, R0, 0x4, R82 ;  /* 0x0000000400427825 */ /* 0x004fc600078e0252 */
[----:B------:R3:W-:Y:S01]  /*10e60*/  STL.64 [R1+0x11f0], R138 ;  /* 0x0011f08a01007387 */ /* 0x0007e20000100a00 */
[----:B-1----:R-:W-:-:S03]  /*10e70*/  IMAD.WIDE R52, R0, 0x4, R80 ;  /* 0x0000000400347825 */ /* 0x002fc600078e0250 */
[----:B------:R1:W-:Y:S01]  /*10e80*/  LDGSTS.E [R15+0x24004], desc[UR8][R66.64], !P1 ;  /* 0x24004000420f7fae */ /* 0x0003e2000c921848 */
[----:B------:R-:W-:-:S03]  /*10e90*/  IMAD.WIDE R38, R0, 0x4, R22 ;  /* 0x0000000400267825 */ /* 0x000fc600078e0216 */
[----:B------:R2:W-:Y:S04]  /*10ea0*/  LDGSTS.E [R15+0x28004], desc[UR8][R52.64], !P1 ;  /* 0x28004000340f7fae */ /* 0x0005e8000c921848 */
[----:B------:R4:W-:Y:S01]  /*10eb0*/  LDGSTS.E [R15+0x2c004], desc[UR8][R38.64], !P1 ;  /* 0x2c004000260f7fae */ /* 0x0009e2000c921848 */
[----:B------:R-:W-:Y:S01]  /*10ec0*/  PLOP3.LUT P1, PT, PT, PT, UP1, 0x80, 0x0 ;  /* 0x000000000000781c */ /* 0x000fe20003f2f018 */
[----:B---3--:R-:W-:Y:S02]  /*10ed0*/  IMAD.MOV.U32 R138, RZ, RZ, R96 ;  /* 0x000000ffff8a7224 */ /* 0x008fe400078e0060 */
[----:B------:R1:W-:Y:S01]  /*10ee0*/  STL.64 [R1+0x1200], R66 ;  /* 0x0012004201007387 */ /* 0x0003e20000100a00 */
[----:B------:R-:W-:Y:S01]  /*10ef0*/  SEL R0, R17, RZ, P1 ;  /* 0x000000ff11007207 */ /* 0x000fe20000800000 */
[----:B------:R-:W-:Y:S01]  /*10f00*/  IMAD R17, R16, 0x5f, RZ ;  /* 0x0000005f10117824 */ /* 0x000fe200078e02ff */
[----:B------:R-:W-:Y:S01]  /*10f10*/  ISETP.GE.U32.AND P1, PT, R19, 0x7fffff01, PT ;  /* 0x7fffff011300780c */ /* 0x000fe20003f26070 */
[----:B------:R2:W-:Y:S01]  /*10f20*/  STL.64 [R1+0x1210], R52 ;  /* 0x0012103401007387 */ /* 0x0005e20000100a00 */
[----:B------:R-:W3:Y:S01]  /*10f30*/  LDC R19, c[0x0][0x230] ;  /* 0x00008c00ff137b82 */ /* 0x000ee20000000800 */
[----:B------:R-:W-:-:S02]  /*10f40*/  IMAD.MOV.U32 R139, RZ, RZ, R97 ;  /* 0x000000ffff8b7224 */ /* 0x000fc400078e0061 */
[----:B------:R4:W-:Y:S01]  /*10f50*/  STL.64 [R1+0x1220], R38 ;  /* 0x0012202601007387 */ /* 0x0009e20000100a00 */
[----:B-1----:R-:W-:-:S03]  /*10f60*/  IMAD.WIDE R66, R18, 0x4, R82 ;  /* 0x0000000412427825 */ /* 0x002fc600078e0252 */
[----:B------:R1:W-:Y:S01]  /*10f70*/  LDGSTS.E [R15+0x20008], desc[UR8][R108.64], !P2 ;  /* 0x200080006c0f7fae */ /* 0x0003e2000d121848 */
[----:B--2---:R-:W-:-:S03]  /*10f80*/  IMAD.WIDE R52, R18, 0x4, R80 ;  /* 0x0000000412347825 */ /* 0x004fc600078e0250 */
[----:B------:R2:W-:Y:S01]  /*10f90*/  LDGSTS.E [R15+0x24008], desc[UR8][R66.64], !P2 ;  /* 0x24008000420f7fae */ /* 0x0005e2000d121848 */
[----:B----4-:R-:W-:-:S03]  /*10fa0*/  IMAD.WIDE R38, R18, 0x4, R22 ;  /* 0x0000000412267825 */ /* 0x010fc600078e0216 */
[----:B------:R1:W-:Y:S01]  /*10fb0*/  STL.64 [R1+0x1230], R108 ;  /* 0x0012306c01007387 */ /* 0x0003e20000100a00 */
[----:B------:R-:W4:Y:S03]  /*10fc0*/  LDC R18, c[0x0][0x230] ;  /* 0x00008c00ff127b82 */ /* 0x000f260000000800 */
[----:B------:R2:W-:Y:S04]  /*10fd0*/  LDGSTS.E [R15+0x28008], desc[UR8][R52.64], !P2 ;  /* 0x28008000340f7fae */ /* 0x0005e8000d121848 */
[----:B------:R2:W-:Y:S04]  /*10fe0*/  STL.64 [R1+0x1240], R66 ;  /* 0x0012404201007387 */ /* 0x0005e80000100a00 */
[----:B------:R3:W-:Y:S01]  /*10ff0*/  LDGSTS.E [R15+0x2c008], desc[UR8][R38.64], !P2 ;  /* 0x2c008000260f7fae */ /* 0x0007e2000d121848 */
[----:B-1----:R-:W-:Y:S01]  /*11000*/  IMAD.WIDE R108, R17, 0x4, R24 ;  /* 0x00000004116c7825 */ /* 0x002fe200078e0218 */
[----:B------:R-:W-:-:S02]  /*11010*/  ISETP.NE.U32.AND P2, PT, R0, RZ, PT ;  /* 0x000000ff0000720c */ /* 0x000fc40003f45070 */
[----:B------:R1:W-:Y:S01]  /*11020*/  STL.64 [R1+0x1250], R52 ;  /* 0x0012503401007387 */ /* 0x0003e20000100a00 */
[----:B------:R-:W-:Y:S02]  /*11030*/  IMAD R0, R16, 0x7c, RZ ;  /* 0x0000007c10007824 */ /* 0x000fe400078e02ff */
[C---:B--2---:R-:W-:Y:S01]  /*11040*/  IMAD.WIDE R66, R17.reuse, 0x4, R82 ;  /* 0x0000000411427825 */ /* 0x044fe200078e0252 */
[----:B------:R3:W-:Y:S04]  /*11050*/  STL.64 [R1+0x1260], R38 ;  /* 0x0012602601007387 */ /* 0x0007e80000100a00 */
[----:B------:R2:W-:Y:S01]  /*11060*/  STL.64 [R1+0x1270], R108 ;  /* 0x0012706c01007387 */ /* 0x0005e20000100a00 */
[----:B-1----:R-:W-:-:S03]  /*11070*/  IMAD.WIDE R52, R17, 0x4, R80 ;  /* 0x0000000411347825 */ /* 0x002fc600078e0250 */
[----:B------:R2:W-:Y:S01]  /*11080*/  LDGSTS.E [R15+0x2000c], desc[UR8][R108.64], !P3 ;  /* 0x2000c0006c0f7fae */ /* 0x0005e2000d921848 */
[----:B---3--:R-:W-:-:S03]  /*11090*/  IMAD.WIDE R38, R17, 0x4, R22 ;  /* 0x0000000411267825 */ /* 0x008fc600078e0216 */
[----:B------:R1:W-:Y:S01]  /*110a0*/  STL.64 [R1+0x1280], R66 ;  /* 0x0012804201007387 */ /* 0x0003e20000100a00 */
[----:B------:R-:W-:-:S03]  /*110b0*/  VIADD R17, R20, 0xffffff7f ;  /* 0xffffff7f14117836 */ /* 0x000fc60000000000 */
[----:B------:R1:W-:Y:S01]  /*110c0*/  LDGSTS.E [R15+0x2400c], desc[UR8][R66.64], !P3 ;  /* 0x2400c000420f7fae */ /* 0x0003e2000d921848 */
[----:B------:R-:W3:Y:S01]  /*110d0*/  LDC R20, c[0x0][0x230] ;  /* 0x00008c00ff147b82 */ /* 0x000ee20000000800 */
[C---:B--2---:R-:W-:Y:S02]  /*110e0*/  IMAD.WIDE R108, R0.reuse, 0x4, R24 ;  /* 0x00000004006c7825 */ /* 0x044fe400078e0218 */
        /* <DEDUP_REMOVED lines=10> */
[----:B-1----:R-:W-:Y:S01]  /*11190*/  IMAD.WIDE R38, R0, 0x4, R22 ;  /* 0x0000000400267825 */ /* 0x002fe200078e0216 */
[----:B------:R-:W-:-:S02]  /*111a0*/  IADD3 R0, R21, -0x82, RZ ;  /* 0xffffff7e15007810 */ /* 0x000fc40007ffe0ff */
[----:B------:R2:W-:Y:S01]  /*111b0*/  STL.64 [R1+0x12b8], R108 ;  /* 0x0012b86c01007387 */ /* 0x0005e20000100a00 */
[----:B------:R-:W-:-:S03]  /*111c0*/  LOP3.LUT R21, R7, 0x60, RZ, 0x3c, !PT ;  /* 0x0000006007157812 */ /* 0x000fc600078e3cff */
[----:B------:R1:W-:Y:S01]  /*111d0*/  LDGSTS.E [R15+0x38000], desc[UR8][R52.64], !P4 ;  /* 0x38000000340f7fae */ /* 0x0003e2000e121848 */
[----:B------:R-:W-:-:S03]  /*111e0*/  IADD3 R21, R230, 0x100000, R21 ;  /* 0x00100000e6157810 */ /* 0x000fc60007ffe015 */
[----:B------:R4:W-:Y:S04]  /*111f0*/  STL.64 [R1+0x12c8], R66 ;  /* 0x0012c84201007387 */ /* 0x0009e80000100a00 */
[----:B------:R3:W-:Y:S01]  /*11200*/  LDGSTS.E [R15+0x3c000], desc[UR8][R38.64], !P4 ;  /* 0x3c000000260f7fae */ /* 0x0007e2000e121848 */
[C---:B--2---:R-:W-:Y:S01]  /*11210*/  IMAD.WIDE R108, R17.reuse, 0x4, R24 ;  /* 0x00000004116c7825 */ /* 0x044fe200078e0218 */
[----:B------:R-:W-:Y:S02]  /*11220*/  ISETP.GE.U32.AND P4, PT, R0, 0x7ffffeff, PT ;  /* 0x7ffffeff0000780c */ /* 0x000fe40003f86070 */
[----:B------:R1:W-:Y:S01]  /*11230*/  STL.64 [R1+0x12d8], R52 ;  /* 0x0012d83401007387 */ /* 0x0003e20000100a00 */
[C---:B------:R-:W-:Y:S02]  /*11240*/  IMAD R0, R16.reuse, 0x7e, RZ ;  /* 0x0000007e10007824 */ /* 0x040fe400078e02ff */
[----:B------:R-:W-:Y:S01]  /*11250*/  IMAD R16, R16, 0x7f, RZ ;  /* 0x0000007f10107824 */ /* 0x000fe200078e02ff */
[----:B------:R3:W-:Y:S01]  /*11260*/  STL.64 [R1+0x12e8], R38 ;  /* 0x0012e82601007387 */ /* 0x0007e20000100a00 */
[----:B----4-:R-:W-:-:S03]  /*11270*/  IMAD.WIDE R66, R17, 0x4, R82 ;  /* 0x0000000411427825 */ /* 0x010fc600078e0252 */
[----:B------:R2:W-:Y:S01]  /*11280*/  STL.64 [R1+0x12f8], R108 ;  /* 0x0012f86c01007387 */ /* 0x0005e20000100a00 */
[----:B-1----:R-:W-:-:S03]  /*11290*/  IMAD.WIDE R52, R17, 0x4, R80 ;  /* 0x0000000411347825 */ /* 0x002fc600078e0250 */
[----:B------:R2:W-:Y:S01]  /*112a0*/  LDGSTS.E [R15+0x30004], desc[UR8][R108.64], !P5 ;  /* 0x300040006c0f7fae */ /* 0x0005e2000e921848 */
[----:B---3--:R-:W-:-:S03]  /*112b0*/  IMAD.WIDE R38, R17, 0x4, R22 ;  /* 0x0000000411267825 */ /* 0x008fc600078e0216 */
[----:B------:R1:W-:Y:S01]  /*112c0*/  STL.64 [R1+0x1308], R66 ;  /* 0x0013084201007387 */ /* 0x0003e20000100a00 */
[----:B------:R-:W-:-:S03]  /*112d0*/  VIADD R17, R18, 0xffffff7d ;  /* 0xffffff7d12117836 */ /* 0x000fc60000000000 */
[----:B------:R1:W-:Y:S01]  /*112e0*/  LDGSTS.E [R15+0x34004], desc[UR8][R66.64], !P5 ;  /* 0x34004000420f7fae */ /* 0x0003e2000e921848 */
[----:B--2---:R-:W-:-:S03]  /*112f0*/  IMAD.WIDE R108, R0, 0x4, R24 ;  /* 0x00000004006c7825 */ /* 0x004fc600078e0218 */
[----:B------:R2:W-:Y:S04]  /*11300*/  STL.64 [R1+0x1318], R52 ;  /* 0x0013183401007387 */ /* 0x0005e80000100a00 */
[----:B------:R2:W-:Y:S01]  /*11310*/  LDGSTS.E [R15+0x38004], desc[UR8][R52.64], !P5 ;  /* 0x38004000340f7fae */ /* 0x0005e2000e921848 */
[----:B-1----:R-:W-:-:S03]  /*11320*/  IMAD.WIDE R66, R0, 0x4, R82 ;  /* 0x0000000400427825 */ /* 0x002fc600078e0252 */
[----:B------:R1:W-:Y:S04]  /*11330*/  STL.64 [R1+0x1330], R38 ;  /* 0x0013302601007387 */ /* 0x0003e80000100a00 */
[----:B------:R1:W-:Y:S01]  /*11340*/  LDGSTS.E [R15+0x3c004], desc[UR8][R38.64], !P5 ;  /* 0x3c004000260f7fae */ /* 0x0003e2000e921848 */
[----:B------:R-:W-:Y:S02]  /*11350*/  ISETP.GE.U32.AND P5, PT, R17, 0x7ffffefe, PT ;  /* 0x7ffffefe1100780c */ /* 0x000fe40003fa6070 */
[----:B------:R-:W-:Y:S01]  /*11360*/  LOP3.LUT R17, R7, 0x20, RZ, 0x3c, !PT ;  /* 0x0000002007117812 */ /* 0x000fe200078e3cff */
[----:B--2---:R-:W-:Y:S01]  /*11370*/  IMAD.WIDE R52, R0, 0x4, R80 ;  /* 0x0000000400347825 */ /* 0x004fe200078e0250 */
[----:B------:R2:W-:Y:S02]  /*11380*/  STL.64 [R1+0x1328], R108 ;  /* 0x0013286c01007387 */ /* 0x0005e40000100a00 */
[----:B------:R-:W-:-:S02]  /*11390*/  IADD3 R17, R230, 0x100000, R17 ;  /* 0x00100000e6117810 */ /* 0x000fc40007ffe011 */
[----:B------:R2:W-:Y:S01]  /*113a0*/  LDGSTS.E [R15+0x30008], desc[UR8][R108.64], !P6 ;  /* 0x300080006c0f7fae */ /* 0x0005e2000f121848 */
[----:B-1----:R-:W-:-:S03]  /*113b0*/  IMAD.WIDE R38, R0, 0x4, R22 ;  /* 0x0000000400267825 */ /* 0x002fc600078e0216 */
[----:B------:R1:W-:Y:S01]  /*113c0*/  STL.64 [R1+0x1340], R66 ;  /* 0x0013404201007387 */ /* 0x0003e20000100a00 */
[----:B------:R-:W-:-:S03]  /*113d0*/  VIADD R0, R19, 0xffffff7c ;  /* 0xffffff7c13007836 */ /* 0x000fc60000000000 */
[----:B------:R1:W-:Y:S01]  /*113e0*/  LDGSTS.E [R15+0x34008], desc[UR8][R66.64], !P6 ;  /* 0x34008000420f7fae */ /* 0x0003e2000f121848 */
[----:B------:R-:W-:-:S03]  /*113f0*/  IMAD.WIDE R18, R16, 0x4, R22 ;  /* 0x0000000410127825 */ /* 0x000fc600078e0216 */
[----:B------:R3:W-:Y:S01]  /*11400*/  STL.64 [R1+0x1350], R52 ;  /* 0x0013503401007387 */ /* 0x0007e20000100a00 */
[----:B--2---:R-:W-:Y:S01]  /*11410*/  MOV R108, R136 ;  /* 0x00000088006c7202 */ /* 0x004fe20000000f00 */
[----:B------:R-:W-:Y:S02]  /*11420*/  IMAD.MOV.U32 R109, RZ, RZ, R137 ;  /* 0x000000ffff6d7224 */ /* 0x000fe400078e0089 */
[----:B------:R3:W-:Y:S01]  /*11430*/  LDGSTS.E [R15+0x38008], desc[UR8][R52.64], !P6 ;  /* 0x38008000340f7fae */ /* 0x0007e2000f121848 */
[----:B-1----:R-:W-:-:S03]  /*11440*/  IMAD.WIDE R66, R16, 0x4, R24 ;  /* 0x0000000410427825 */ /* 0x002fc600078e0218 */
[----:B------:R1:W-:Y:S04]  /*11450*/  STL.64 [R1+0x1360], R38 ;  /* 0x0013602601007387 */ /* 0x0003e80000100a00 */
[----:B------:R1:W-:Y:S01]  /*11460*/  LDGSTS.E [R15+0x3c008], desc[UR8][R38.64], !P6 ;  /* 0x3c008000260f7fae */ /* 0x0003e2000f121848 */
[----:B------:R-:W-:Y:S01]  /*11470*/  ISETP.GE.U32.AND P6, PT, R0, 0x7ffffefd, PT ;  /* 0x7ffffefd0000780c */ /* 0x000fe20003fc6070 */
[----:B---3--:R-:W-:Y:S01]  /*11480*/  IMAD.WIDE R52, R16, 0x4, R82 ;  /* 0x0000000410347825 */ /* 0x008fe200078e0252 */
[----:B------:R-:W-:Y:S01]  /*11490*/  IADD3 R0, R20, -0xa1, RZ ;  /* 0xffffff5f14007810 */ /* 0x000fe20007ffe0ff */
[----:B------:R2:W-:Y:S01]  /*114a0*/  LDGSTS.E [R15+0x3000c], desc[UR8][R66.64], !P1 ;  /* 0x3000c000420f7fae */ /* 0x0005e2000c921848 */
[----:B------:R-:W-:-:S03]  /*114b0*/  LOP3.LUT R20, R7, 0x50, RZ, 0x3c, !PT ;  /* 0x0000005007147812 */ /* 0x000fc600078e3cff */
[----:B------:R2:W-:Y:S01]  /*114c0*/  STL.64 [R1+0x1370], R66 ;  /* 0x0013704201007387 */ /* 0x0005e20000100a00 */
[----:B------:R-:W-:Y:S01]  /*114d0*/  IADD3 R20, R230, 0x100000, R20 ;  /* 0x00100000e6147810 */ /* 0x000fe20007ffe014 */
[----:B-1----:R-:W-:Y:S02]  /*114e0*/  IMAD.WIDE R38, R16, 0x4, R80 ;  /* 0x0000000410267825 */ /* 0x002fe400078e0250 */
[----:B------:R1:W-:Y:S01]  /*114f0*/  LDGSTS.E [R15+0x3400c], desc[UR8][R52.64], !P1 ;  /* 0x3400c000340f7fae */ /* 0x0003e2000c921848 */
[----:B------:R-:W-:-:S03]  /*11500*/  LOP3.LUT R16, R7, 0x10, RZ, 0x3c, !PT ;  /* 0x0000001007107812 */ /* 0x000fc600078e3cff */
[----:B------:R1:W-:Y:S01]  /*11510*/  STL.64 [R1+0x1380], R52 ;  /* 0x0013803401007387 */ /* 0x0003e20000100a00 */
[----:B------:R-:W-:-:S03]  /*11520*/  IADD3 R16, R230, 0x100000, R16 ;  /* 0x00100000e6107810 */ /* 0x000fc60007ffe010 */
[----:B------:R-:W-:Y:S01]  /*11530*/  LDGSTS.E [R15+0x3800c], desc[UR8][R38.64], !P1 ;  /* 0x3800c000260f7fae */ /* 0x000fe2000c921848 */
[----:B--2---:R-:W-:Y:S01]  /*11540*/  MOV R66, R94 ;  /* 0x0000005e00427202 */ /* 0x004fe20000000f00 */
[----:B------:R-:W-:Y:S02]  /*11550*/  IMAD.MOV.U32 R67, RZ, RZ, R95 ;  /* 0x000000ffff437224 */ /* 0x000fe400078e005f */
[----:B------:R-:W-:Y:S04]  /*11560*/  STL.64 [R1+0x1390], R38 ;  /* 0x0013902601007387 */ /* 0x000fe80000100a00 */
[----:B------:R2:W-:Y:S01]  /*11570*/  LDGSTS.E [R15+0x3c00c], desc[UR8][R18.64], !P1 ;  /* 0x3c00c000120f7fae */ /* 0x0005e2000c921848 */
[----:B------:R-:W-:Y:S01]  /*11580*/  ISETP.GE.U32.AND P1, PT, R0, 0x7ffffee0, PT ;  /* 0x7ffffee00000780c */ /* 0x000fe20003f26070 */
[----:B-1----:R-:W-:Y:S01]  /*11590*/  IMAD.MOV.U32 R52, RZ, RZ, R98 ;  /* 0x000000ffff347224 */ /* 0x002fe200078e0062 */
[----:B------:R-:W-:Y:S01]  /*115a0*/  LOP3.LUT R0, R7, 0x70, RZ, 0x3c, !PT ;  /* 0x0000007007007812 */ /* 0x000fe200078e3cff */
[----:B------:R2:W-:Y:S01]  /*115b0*/  STL.64 [R1+0x14a0], R18 ;  /* 0x0014a01201007387 */ /* 0x0005e20000100a00 */
[----:B------:R-:W-:-:S02]  /*115c0*/  MOV R53, R99 ;  /* 0x0000006300357202 */ /* 0x000fc40000000f00 */
[----:B------:R-:W-:Y:S01]  /*115d0*/  IADD3 R0, R230, 0x100000, R0 ;  /* 0x00100000e6007810 */ /* 0x000fe20007ffe000 */
[----:B------:R-:W0:Y:S04]  /*115e0*/  LDGDEPBAR ;  /* 0x00000000000079af */ /* 0x000e280000000000 */
[----:B------:R1:W-:Y:S01]  /*115f0*/  STL [R1+0x20f0], R7 ;  /* 0x0020f00701007387 */ /* 0x0003e20000100800 */
[----:B--2---:R-:W-:-:S03]  /*11600*/  LOP3.LUT R18, R7, 0x30, RZ, 0x3c, !PT ;  /* 0x0000003007127812 */ /* 0x004fc600078e3cff */
[----:B------:R-:W2:Y:S01]  /*11610*/  LDL.64 R100, [R1+0x4f0] ;  /* 0x0004f00001647983 */ /* 0x000ea20000100a00 */
[----:B------:R-:W-:Y:S02]  /*11620*/  LOP3.LUT R19, R7, 0x40, RZ, 0x3c, !PT ;  /* 0x0000004007137812 */ /* 0x000fe400078e3cff */
[C---:B------:R-:W-:Y:S01]  /*11630*/  IADD3 R18, R230.reuse, 0x100000, R18 ;  /* 0x00100000e6127810 */ /* 0x040fe20007ffe012 */
[----:B------:R-:W3:Y:S01]  /*11640*/  LDL.64 R136, [R1+0x430] ;  /* 0x0004300001887983 */ /* 0x000ee20000100a00 */
[C---:B------:R-:W-:Y:S02]  /*11650*/  IADD3 R19, R230.reuse, 0x100000, R19 ;  /* 0x00100000e6137810 */ /* 0x040fe40007ffe013 */
[----:B------:R-:W-:Y:S01]  /*11660*/  IADD3 R230, R230, 0x100000, R7 ;  /* 0x00100000e6e67810 */ /* 0x000fe20007ffe007 */
[----:B------:R-:W4:Y:S01]  /*11670*/  LDL.64 R98, [R1+0x3f0] ;  /* 0x0003f00001627983 */ /* 0x000f220000100a00 */
[----:B------:R-:W-:Y:S01]  /*11680*/  IMAD.WIDE R22, R229, 0x4, R22 ;  /* 0x00000004e5167825 */ /* 0x000fe200078e0216 */
[----:B-1----:R-:W1:Y:S02]  /*11690*/  LDC R7, c[0x0][0x230] ;  /* 0x00008c00ff077b82 */ /* 0x002e640000000800 */
[----:B------:R1:W-:Y:S04]  /*116a0*/  LDGSTS.E [R230+0x40000], desc[UR8][R84.64], P0 ;  /* 0x4000000054e67fae */ /* 0x0003e80008121848 */
[----:B------:R-:W-:Y:S04]  /*116b0*/  LDGSTS.E [R230+0x40400], desc[UR8][R8.64], P0 ;  /* 0x4040000008e67fae */ /* 0x000fe80008121848 */
[----:B------:R-:W-:Y:S01]  /*116c0*/  LDGSTS.E [R230+0x40800], desc[UR8][R50.64], P0 ;  /* 0x4080000032e67fae */ /* 0x000fe20008121848 */
[----:B-1----:R-:W-:Y:S01]  /*116d0*/  IMAD.MOV.U32 R84, RZ, RZ, R26 ;  /* 0x000000ffff547224 */ /* 0x002fe200078e001a */
[----:B------:R-:W-:-:S02]  /*116e0*/  MOV R85, R27 ;  /* 0x0000001b00557202 */ /* 0x000fc40000000f00 */
[----:B------:R-:W-:Y:S04]  /*116f0*/  LDGSTS.E [R230+0x40c00], desc[UR8][R92.64], P0 ;  /* 0x40c000005ce67fae */ /* 0x000fe80008121848 */
[----:B------:R-:W2:Y:S04]  /*11700*/  LDL.64 R26, [R1+0x570] ;  /* 0x00057000011a7983 */ /* 0x000ea80000100a00 */
[----:B------:R-:W3:Y:S04]  /*11710*/  LDL.64 R8, [R1+0x530] ;  /* 0x0005300001087983 */ /* 0x000ee80000100a00 */
[----:B------:R-:W-:Y:S04]  /*11720*/  LDGSTS.E [R230+0x41000], desc[UR8][R104.64], P0 ;  /* 0x4100000068e67fae */ /* 0x000fe80008121848 */
[----:B------:R-:W-:Y:S04]  /*11730*/  LDGSTS.E [R230+0x41400], desc[UR8][R10.64], P0 ;  /* 0x414000000ae67fae */ /* 0x000fe80008121848 */
[----:B------:R-:W-:Y:S04]  /*11740*/  LDGSTS.E [R230+0x41800], desc[UR8][R90.64], P0 ;  /* 0x418000005ae67fae */ /* 0x000fe80008121848 */
[----:B------:R-:W4:Y:S04]  /*11750*/  LDL.64 R104, [R1+0x4b0] ;  /* 0x0004b00001687983 */ /* 0x000f280000100a00 */
[----:B------:R-:W4:Y:S04]  /*11760*/  LDL.64 R10, [R1+0x470] ;  /* 0x00047000010a7983 */ /* 0x000f280000100a00 */
[----:B------:R-:W4:Y:S04]  /*11770*/  LDL.64 R96, [R1+0x3b0] ;  /* 0x0003b00001607983 */ /* 0x000f280000100a00 */
[----:B------:R-:W-:Y:S04]  /*11780*/  LDGSTS.E [R230+0x41c00], desc[UR8][R66.64], P0 ;  /* 0x41c0000042e67fae */ /* 0x000fe80008121848 */
[----:B------:R-:W4:Y:S04]  /*11790*/  LDL.64 R94, [R1+0x370] ;  /* 0x00037000015e7983 */ /* 0x000f280000100a00 */
[----:B------:R-:W-:Y:S04]  /*117a0*/  LDGSTS.E [R230+0x42000], desc[UR8][R138.64], P0 ;  /* 0x420000008ae67fae */ /* 0x000fe80008121848 */
[----:B------:R-:W4:Y:S04]  /*117b0*/  LDL.64 R50, [R1+0x330] ;  /* 0x0003300001327983 */ /* 0x000f280000100a00 */
[----:B------:R-:W-:Y:S04]  /*117c0*/  LDGSTS.E [R230+0x42400], desc[UR8][R52.64], P0 ;  /* 0x4240000034e67fae */ /* 0x000fe80008121848 */
[----:B------:R-:W4:Y:S04]  /*117d0*/  LDL.64 R92, [R1+0x2f0] ;  /* 0x0002f000015c7983 */ /* 0x000f280000100a00 */
[----:B------:R-:W-:Y:S04]  /*117e0*/  LDGSTS.E [R230+0x42800], desc[UR8][R108.64], P0 ;  /* 0x428000006ce67fae */ /* 0x000fe80008121848 */
[----:B------:R-:W-:Y:S04]  /*117f0*/  LDGSTS.E [R230+0x42c00], desc[UR8][R88.64], P0 ;  /* 0x42c0000058e67fae */ /* 0x000fe80008121848 */
[----:B------:R-:W-:Y:S04]  /*11800*/  LDGSTS.E [R230+0x43000], desc[UR8][R144.64], P0 ;  /* 0x4300000090e67fae */ /* 0x000fe80008121848 */
[----:B------:R-:W-:Y:S04]  /*11810*/  LDGSTS.E [R230+0x43400], desc[UR8][R106.64], P0 ;  /* 0x434000006ae67fae */ /* 0x000fe80008121848 */
[----:B------:R-:W4:Y:S04]  /*11820*/  LDL.64 R90, [R1+0x2b0] ;  /* 0x0002b000015a7983 */ /* 0x000f280000100a00 */
[----:B------:R-:W-:Y:S04]  /*11830*/  LDGSTS.E [R230+0x43800], desc[UR8][R102.64], P0 ;  /* 0x4380000066e67fae */ /* 0x000fe80008121848 */
[----:B------:R-:W4:Y:S04]  /*11840*/  LDL.64 R88, [R1+0x270] ;  /* 0x0002700001587983 */ /* 0x000f280000100a00 */
[----:B------:R-:W-:Y:S04]  /*11850*/  LDGSTS.E [R230+0x43c00], desc[UR8][R44.64], P0 ;  /* 0x43c000002ce67fae */ /* 0x000fe80008121848 */
[----:B------:R-:W-:Y:S04]  /*11860*/  LDGSTS.E [R16+0x40080], desc[UR8][R86.64], P0 ;  /* 0x4008000056107fae */ /* 0x000fe80008121848 */
[----:B------:R-:W-:Y:S04]  /*11870*/  LDGSTS.E [R16+0x40480], desc[UR8][R84.64], P0 ;  /* 0x4048000054107fae */ /* 0x000fe80008121848 */
[----:B------:R-:W4:Y:S04]  /*11880*/  LDL.64 R44, [R1+0x230] ;  /* 0x00023000012c7983 */ /* 0x000f280000100a00 */
        /* <DEDUP_REMOVED lines=9> */
[----:B--2---:R-:W-:Y:S04]  /*11920*/  LDGSTS.E [R16+0x40880], desc[UR8][R26.64], P0 ;  /* 0x408800001a107fae */ /* 0x004fe80008121848 */
[----:B---3--:R-:W-:Y:S04]  /*11930*/  LDGSTS.E [R16+0x40c80], desc[UR8][R8.64], P0 ;  /* 0x40c8000008107fae */ /* 0x008fe80008121848 */
[----:B------:R-:W-:Y:S04]  /*11940*/  LDGSTS.E [R16+0x41080], desc[UR8][R100.64], P0 ;  /* 0x4108000064107fae */ /* 0x000fe80008121848 */
[----:B------:R-:W2:Y:S04]  /*11950*/  LDL.64 R26, [R1+0x568] ;  /* 0x00056800011a7983 */ /* 0x000ea80000100a00 */
[----:B------:R-:W3:Y:S04]  /*11960*/  LDL.64 R8, [R1+0x528] ;  /* 0x0005280001087983 */ /* 0x000ee80000100a00 */
[----:B----4-:R-:W-:Y:S04]  /*11970*/  LDGSTS.E [R16+0x41480], desc[UR8][R104.64], P0 ;  /* 0x4148000068107fae */ /* 0x010fe80008121848 */
[----:B------:R-:W-:Y:S04]  /*11980*/  LDGSTS.E [R16+0x41880], desc[UR8][R10.64], P0 ;  /* 0x418800000a107fae */ /* 0x000fe80008121848 */
[----:B------:R-:W-:Y:S04]  /*11990*/  LDGSTS.E [R16+0x41c80], desc[UR8][R136.64], P0 ;  /* 0x41c8000088107fae */ /* 0x000fe80008121848 */
[----:B------:R-:W4:Y:S04]  /*119a0*/  LDL.64 R104, [R1+0x4e8] ;  /* 0x0004e80001687983 */ /* 0x000f280000100a00 */
[----:B------:R-:W4:Y:S04]  /*119b0*/  LDL.64 R10, [R1+0x4a8] ;  /* 0x0004a800010a7983 */ /* 0x000f280000100a00 */
[----:B------:R-:W-:Y:S04]  /*119c0*/  LDGSTS.E [R16+0x42080], desc[UR8][R98.64], P0 ;  /* 0x4208000062107fae */ /* 0x000fe80008121848 */
[----:B------:R-:W-:Y:S04]  /*119d0*/  LDGSTS.E [R16+0x42480], desc[UR8][R96.64], P0 ;  /* 0x4248000060107fae */ /* 0x000fe80008121848 */
        /* <DEDUP_REMOVED lines=10> */
[----:B------:R-:W4:Y:S04]  /*11a80*/  LDL.64 R96, [R1+0x3e0] ;  /* 0x0003e00001607983 */ /* 0x000f280000100a00 */
        /* <DEDUP_REMOVED lines=9> */
[----:B--2---:R-:W-:Y:S04]  /*11b20*/  LDGSTS.E [R17+0x40900], desc[UR8][R26.64], P0 ;  /* 0x409000001a117fae */ /* 0x004fe80008121848 */
[----:B---3--:R-:W-:Y:S04]  /*11b30*/  LDGSTS.E [R17+0x40d00], desc[UR8][R8.64], P0 ;  /* 0x40d0000008117fae */ /* 0x008fe80008121848 */
[----:B------:R-:W2:Y:S04]  /*11b40*/  LDL.64 R26, [R1+0x420] ;  /* 0x00042000011a7983 */ /* 0x000ea80000100a00 */
[----:B------:R-:W3:Y:S04]  /*11b50*/  LDL.64 R8, [R1+0x4e0] ;  /* 0x0004e00001087983 */ /* 0x000ee80000100a00 */
[----:B----4-:R-:W-:Y:S04]  /*11b60*/  LDGSTS.E [R17+0x41100], desc[UR8][R104.64], P0 ;  /* 0x4110000068117fae */ /* 0x010fe80008121848 */
[----:B------:R-:W-:Y:S04]  /*11b70*/  LDGSTS.E [R17+0x41500], desc[UR8][R10.64], P0 ;  /* 0x415000000a117fae */ /* 0x000fe80008121848 */
[----:B------:R-:W-:Y:S04]  /*11b80*/  LDGSTS.E [R17+0x41900], desc[UR8][R66.64], P0 ;  /* 0x4190000042117fae */ /* 0x000fe80008121848 */
[----:B------:R-:W4:Y:S04]  /*11b90*/  LDL.64 R104, [R1+0x320] ;  /* 0x0003200001687983 */ /* 0x000f280000100a00 */
[----:B------:R-:W-:Y:S04]  /*11ba0*/  LDGSTS.E [R17+0x41d00], desc[UR8][R138.64], P0 ;  /* 0x41d000008a117fae */ /* 0x000fe80008121848 */
[----:B------:R-:W-:Y:S04]  /*11bb0*/  LDGSTS.E [R17+0x42100], desc[UR8][R52.64], P0 ;  /* 0x4210000034117fae */ /* 0x000fe80008121848 */
[----:B------:R-:W-:Y:S04]  /*11bc0*/  LDGSTS.E [R17+0x42500], desc[UR8][R108.64], P0 ;  /* 0x425000006c117fae */ /* 0x000fe80008121848 */
[----:B------:R-:W4:Y:S04]  /*11bd0*/  LDL.LU.64 R10, [R1+0x598] ;  /* 0x00059800010a7983 */ /* 0x000f280000300a00 */
[----:B------:R-:W-:Y:S04]  /*11be0*/  LDGSTS.E [R17+0x42900], desc[UR8][R92.64], P0 ;  /* 0x429000005c117fae */ /* 0x000fe80008121848 */
[----:B------:R-:W-:Y:S04]  /*11bf0*/  LDGSTS.E [R17+0x42d00], desc[UR8][R144.64], P0 ;  /* 0x42d0000090117fae */ /* 0x000fe80008121848 */
[----:B------:R-:W-:Y:S04]  /*11c00*/  LDGSTS.E [R17+0x43100], desc[UR8][R106.64], P0 ;  /* 0x431000006a117fae */ /* 0x000fe80008121848 */
[----:B------:R-:W4:Y:S04]  /*11c10*/  LDL.64 R92, [R1+0x2e0] ;  /* 0x0002e000015c7983 */ /* 0x000f280000100a00 */
[----:B------:R-:W-:Y:S04]  /*11c20*/  LDGSTS.E [R17+0x43500], desc[UR8][R102.64], P0 ;  /* 0x4350000066117fae */ /* 0x000fe80008121848 */
[----:B------:R-:W-:Y:S04]  /*11c30*/  LDGSTS.E [R17+0x43900], desc[UR8][R100.64], P0 ;  /* 0x4390000064117fae */ /* 0x000fe80008121848 */
[----:B------:R-:W-:Y:S04]  /*11c40*/  LDGSTS.E [R17+0x43d00], desc[UR8][R90.64], P0 ;  /* 0x43d000005a117fae */ /* 0x000fe80008121848 */
[----:B------:R-:W-:Y:S04]  /*11c50*/  LDGSTS.E [R18+0x40180], desc[UR8][R88.64], P0 ;  /* 0x4018000058127fae */ /* 0x000fe80008121848 */
[----:B------:R1:W-:Y:S04]  /*11c60*/  STL.64 [R1+0x2478], R16 ;  /* 0x0024781001007387 */ /* 0x0003e80000100a00 */
[----:B------:R-:W4:Y:S04]  /*11c70*/  LDL.64 R90, [R1+0x2a0] ;  /* 0x0002a000015a7983 */ /* 0x000f280000100a00 */
[----:B------:R-:W-:Y:S04]  /*11c80*/  LDGSTS.E [R18+0x40580], desc[UR8][R44.64], P0 ;  /* 0x405800002c127fae */ /* 0x000fe80008121848 */
[----:B------:R-:W-:Y:S04]  /*11c90*/  LDGSTS.E [R18+0x40980], desc[UR8][R86.64], P0 ;  /* 0x4098000056127fae */ /* 0x000fe80008121848 */
[----:B------:R-:W4:Y:S04]  /*11ca0*/  LDL.64 R88, [R1+0x260] ;  /* 0x0002600001587983 */ /* 0x000f280000100a00 */
[----:B------:R-:W-:Y:S04]  /*11cb0*/  LDGSTS.E [R18+0x40d80], desc[UR8][R136.64], P0 ;  /* 0x40d8000088127fae */ /* 0x000fe80008121848 */
[----:B------:R-:W4:Y:S04]  /*11cc0*/  LDL.64 R44, [R1+0x220] ;  /* 0x00022000012c7983 */ /* 0x000f280000100a00 */
[----:B------:R-:W4:Y:S04]  /*11cd0*/  LDL.64 R86, [R1+0x5d8] ;  /* 0x0005d80001567983 */ /* 0x000f280000100a00 */
[----:B---3--:R-:W-:Y:S04]  /*11ce0*/  LDGSTS.E [R18+0x41180], desc[UR8][R8.64], P0 ;  /* 0x4118000008127fae */ /* 0x008fe80008121848 */
[----:B------:R-:W-:Y:S04]  /*11cf0*/  LDGSTS.E [R18+0x41580], desc[UR8][R84.64], P0 ;  /* 0x4158000054127fae */ /* 0x000fe80008121848 */
[----:B------:R-:W-:Y:S04]  /*11d00*/  LDGSTS.E [R18+0x41980], desc[UR8][R98.64], P0 ;  /* 0x4198000062127fae */ /* 0x000fe80008121848 */
[----:B------:R-:W3:Y:S04]  /*11d10*/  LDL.LU.64 R8, [R1+0x590] ;  /* 0x0005900001087983 */ /* 0x000ee80000300a00 */
[----:B------:R-:W3:Y:S04]  /*11d20*/  LDL.64 R84, [R1+0x558] ;  /* 0x0005580001547983 */ /* 0x000ee80000100a00 */
[----:B--2---:R-:W-:Y:S04]  /*11d30*/  LDGSTS.E [R18+0x41d80], desc[UR8][R26.64], P0 ;  /* 0x41d800001a127fae */ /* 0x004fe80008121848 */
[----:B------:R-:W-:Y:S04]  /*11d40*/  LDGSTS.E [R18+0x42180], desc[UR8][R96.64], P0 ;  /* 0x4218000060127fae */ /* 0x000fe80008121848 */
[----:B------:R-:W2:Y:S04]  /*11d50*/  LDL.64 R66, [R1+0x4d8] ;  /* 0x0004d80001427983 */ /* 0x000ea80000100a00 */
[----:B------:R-:W2:Y:S04]  /*11d60*/  LDL.64 R26, [R1+0x518] ;  /* 0x00051800011a7983 */ /* 0x000ea80000100a00 */
[----:B------:R-:W-:Y:S04]  /*11d70*/  LDGSTS.E [R18+0x42580], desc[UR8][R94.64], P0 ;  /* 0x425800005e127fae */ /* 0x000fe80008121848 */
[----:B------:R-:W2:Y:S04]  /*11d80*/  LDL.64 R138, [R1+0x498] ;  /* 0x00049800018a7983 */ /* 0x000ea80000100a00 */
[----:B------:R-:W-:Y:S04]  /*11d90*/  LDGSTS.E [R18+0x42980], desc[UR8][R50.64], P0 ;  /* 0x4298000032127fae */ /* 0x000fe80008121848 */
[----:B------:R-:W2:Y:S04]  /*11da0*/  LDL.64 R52, [R1+0x458] ;  /* 0x0004580001347983 */ /* 0x000ea80000100a00 */
[----:B----4-:R-:W-:Y:S04]  /*11db0*/  LDGSTS.E [R18+0x42d80], desc[UR8][R104.64], P0 ;  /* 0x42d8000068127fae */ /* 0x010fe80008121848 */
[----:B------:R-:W4:Y:S04]  /*11dc0*/  LDL.64 R108, [R1+0x418] ;  /* 0x00041800016c7983 */ /* 0x000f280000100a00 */
[----:B------:R-:W4:Y:S04]  /*11dd0*/  LDL.64 R144, [R1+0x398] ;  /* 0x0003980001907983 */ /* 0x000f280000100a00 */
[----:B------:R-:W4:Y:S04]  /*11de0*/  LDL.64 R104, [R1+0x3d8] ;  /* 0x0003d80001687983 */ /* 0x000f280000100a00 */
[----:B------:R-:W-:Y:S04]  /*11df0*/  LDGSTS.E [R18+0x43180], desc[UR8][R92.64], P0 ;  /* 0x431800005c127fae */ /* 0x000fe80008121848 */
[----:B------:R-:W4:Y:S04]  /*11e00*/  LDL.64 R106, [R1+0x358] ;  /* 0x00035800016a7983 */ /* 0x000f280000100a00 */
[----:B------:R-:W4:Y:S04]  /*11e10*/  LDL.64 R102, [R1+0x2d8] ;  /* 0x0002d80001667983 */ /* 0x000f280000100a00 */
[----:B------:R-:W4:Y:S04]  /*11e20*/  LDL.64 R92, [R1+0x318] ;  /* 0x00031800015c7983 */ /* 0x000f280000100a00 */
[----:B------:R-:W4:Y:S04]  /*11e30*/  LDL.64 R100, [R1+0x298] ;  /* 0x0002980001647983 */ /* 0x000f280000100a00 */
[----:B------:R-:W4:Y:S04]  /*11e40*/  LDL.64 R136, [R1+0x258] ;  /* 0x0002580001887983 */ /* 0x000f280000100a00 */
[----:B------:R-:W4:Y:S04]  /*11e50*/  LDL.64 R98, [R1+0x218] ;  /* 0x0002180001627983 */ /* 0x000f280000100a00 */
[----:B-1----:R-:W4:Y:S04]  /*11e60*/  LDL.LU.64 R16, [R1+0x350] ;  /* 0x0003500001107983 */ /* 0x002f280000300a00 */
[----:B------:R-:W-:Y:S04]  /*11e70*/  LDGSTS.E [R18+0x43580], desc[UR8][R90.64], P0 ;  /* 0x435800005a127fae */ /* 0x000fe80008121848 */
[----:B------:R-:W-:Y:S04]  /*11e80*/  LDGSTS.E [R18+0x43980], desc[UR8][R88.64], P0 ;  /* 0x4398000058127fae */ /* 0x000fe80008121848 */
[----:B------:R-:W-:Y:S04]  /*11e90*/  LDGSTS.E [R18+0x43d80], desc[UR8][R44.64], P0 ;  /* 0x43d800002c127fae */ /* 0x000fe80008121848 */
[----:B------:R-:W4:Y:S04]  /*11ea0*/  LDL.64 R90, [R1+0x5d0] ;  /* 0x0005d000015a7983 */ /* 0x000f280000100a00 */
[----:B------:R-:W-:Y:S04]  /*11eb0*/  LDGSTS.E [R19+0x40200], desc[UR8][R86.64], P0 ;  /* 0x4020000056137fae */ /* 0x000fe80008121848 */
[----:B------:R-:W4:Y:S04]  /*11ec0*/  LDL.64 R88, [R1+0x550] ;  /* 0x0005500001587983 */ /* 0x000f280000100a00 */
[----:B------:R-:W4:Y:S04]  /*11ed0*/  LDL.64 R44, [R1+0x510] ;  /* 0x00051000012c7983 */ /* 0x000f280000100a00 */
[----:B------:R-:W-:Y:S04]  /*11ee0*/  LDGSTS.E [R19+0x40600], desc[UR8][R10.64], P0 ;  /* 0x406000000a137fae */ /* 0x000fe80008121848 */
[----:B------:R-:W-:Y:S04]  /*11ef0*/  STL.64 [R1+0x2580], R10 ;  /* 0x0025800a01007387 */ /* 0x000fe80000100a00 */
[----:B------:R-:W4:Y:S04]  /*11f00*/  LDL.64 R96, [R1+0x4d0] ;  /* 0x0004d00001607983 */ /* 0x000f280000100a00 */
[----:B------:R-:W4:Y:S04]  /*11f10*/  LDL.64 R94, [R1+0x490] ;  /* 0x00049000015e7983 */ /* 0x000f280000100a00 */
[----:B------:R-:W4:Y:S04]  /*11f20*/  LDL.64 R50, [R1+0x450] ;  /* 0x0004500001327983 */ /* 0x000f280000100a00 */
[----:B------:R-:W4:Y:S04]  /*11f30*/  LDL.64 R86, [R1+0x410] ;  /* 0x0004100001567983 */ /* 0x000f280000100a00 */
[----:B---3--:R-:W-:Y:S04]  /*11f40*/  LDGSTS.E [R19+0x40a00], desc[UR8][R84.64], P0 ;  /* 0x40a0000054137fae */ /* 0x008fe80008121848 */
[----:B------:R-:W3:Y:S04]  /*11f50*/  LDL.64 R84, [R1+0x3d0] ;  /* 0x0003d00001547983 */ /* 0x000ee80000100a00 */
[----:B--2---:R-:W-:Y:S04]  /*11f60*/  LDGSTS.E [R19+0x40e00], desc[UR8][R26.64], P0 ;  /* 0x40e000001a137fae */ /* 0x004fe80008121848 */
[----:B------:R-:W-:Y:S04]  /*11f70*/  LDGSTS.E [R19+0x41200], desc[UR8][R66.64], P0 ;  /* 0x4120000042137fae */ /* 0x000fe80008121848 */
[----:B------:R-:W-:Y:S04]  /*11f80*/  LDGSTS.E [R19+0x41600], desc[UR8][R138.64], P0 ;  /* 0x416000008a137fae */ /* 0x000fe80008121848 */
[----:B------:R-:W2:Y:S04]  /*11f90*/  LDL.64 R26, [R1+0x390] ;  /* 0x00039000011a7983 */ /* 0x000ea80000100a00 */
[----:B------:R-:W-:Y:S04]  /*11fa0*/  LDGSTS.E [R19+0x41a00], desc[UR8][R52.64], P0 ;  /* 0x41a0000034137fae */ /* 0x000fe80008121848 */
[----:B----4-:R-:W-:Y:S04]  /*11fb0*/  LDGSTS.E [R19+0x41e00], desc[UR8][R108.64], P0 ;  /* 0x41e000006c137fae */ /* 0x010fe80008121848 */
        /* <DEDUP_REMOVED lines=8> */
[----:B------:R-:W-:Y:S04]  /*12040*/  LDGSTS.E [R19+0x43e00], desc[UR8][R98.64], P0 ;  /* 0x43e0000062137fae */ /* 0x000fe80008121848 */
[----:B------:R-:W4:Y:S04]  /*12050*/  LDL.64 R92, [R1+0x2d0] ;  /* 0x0002d000015c7983 */ /* 0x000f280000100a00 */
[----:B------:R-:W-:Y:S04]  /*12060*/  STL.64 [R1+0x23a0], R18 ;  /* 0x0023a01201007387 */ /* 0x000fe80000100a00 */
[----:B------:R-:W-:Y:S04]  /*12070*/  LDGSTS.E [R20+0x40280], desc[UR8][R90.64], P0 ;  /* 0x402800005a147fae */ /* 0x000fe80008121848 */
[----:B------:R-:W-:Y:S04]  /*12080*/  LDGSTS.E [R20+0x40680], desc[UR8][R8.64], P0 ;  /* 0x4068000008147fae */ /* 0x000fe80008121848 */
[----:B------:R-:W-:Y:S04]  /*12090*/  LDGSTS.E [R20+0x40a80], desc[UR8][R88.64], P0 ;  /* 0x40a8000058147fae */ /* 0x000fe80008121848 */
[----:B------:R-:W-:Y:S04]  /*120a0*/  LDGSTS.E [R20+0x40e80], desc[UR8][R44.64], P0 ;  /* 0x40e800002c147fae */ /* 0x000fe80008121848 */
[----:B------:R1:W-:Y:S04]  /*120b0*/  STL.64 [R1+0x2588], R8 ;  /* 0x0025880801007387 */ /* 0x0003e80000100a00 */
[----:B------:R-:W-:Y:S04]  /*120c0*/  LDGSTS.E [R20+0x41280], desc[UR8][R96.64], P0 ;  /* 0x4128000060147fae */ /* 0x000fe80008121848 */
[----:B------:R-:W-:Y:S04]  /*120d0*/  LDGSTS.E [R20+0x41680], desc[UR8][R94.64], P0 ;  /* 0x416800005e147fae */ /* 0x000fe80008121848 */
[----:B-1----:R-:W4:Y:S04]  /*120e0*/  LDL.LU.64 R8, [R1+0x5c8] ;  /* 0x0005c80001087983 */ /* 0x002f280000300a00 */
[----:B------:R-:W-:Y:S04]  /*120f0*/  LDGSTS.E [R20+0x41a80], desc[UR8][R50.64], P0 ;  /* 0x41a8000032147fae */ /* 0x000fe80008121848 */
[----:B------:R-:W4:Y:S04]  /*12100*/  LDL.64 R90, [R1+0x290] ;  /* 0x00029000015a7983 */ /* 0x000f280000100a00 */
[----:B------:R-:W-:Y:S04]  /*12110*/  LDGSTS.E [R20+0x41e80], desc[UR8][R86.64], P0 ;  /* 0x41e8000056147fae */ /* 0x000fe80008121848 */
[----:B------:R-:W4:Y:S04]  /*12120*/  LDL.64 R88, [R1+0x250] ;  /* 0x0002500001587983 */ /* 0x000f280000100a00 */
[----:B------:R-:W4:Y:S04]  /*12130*/  LDL.64 R44, [R1+0x210] ;  /* 0x00021000012c7983 */ /* 0x000f280000100a00 */
[----:B------:R-:W4:Y:S04]  /*12140*/  LDL.LU.64 R10, [R1+0x5c0] ;  /* 0x0005c000010a7983 */ /* 0x000f280000300a00 */
[----:B------:R-:W4:Y:S04]  /*12150*/  LDL.64 R86, [R1+0x588] ;  /* 0x0005880001567983 */ /* 0x000f280000100a00 */
[----:B---3--:R-:W-:Y:S04]  /*12160*/  LDGSTS.E [R20+0x42280], desc[UR8][R84.64], P0 ;  /* 0x4228000054147fae */ /* 0x008fe80008121848 */
[----:B------:R-:W3:Y:S04]  /*12170*/  LDL.64 R84, [R1+0x548] ;  /* 0x0005480001547983 */ /* 0x000ee80000100a00 */
[----:B--2---:R-:W-:Y:S04]  /*12180*/  LDGSTS.E [R20+0x42680], desc[UR8][R26.64], P0 ;  /* 0x426800001a147fae */ /* 0x004fe80008121848 */
[----:B------:R-:W-:Y:S04]  /*12190*/  LDGSTS.E [R20+0x42a80], desc[UR8][R16.64], P0 ;  /* 0x42a8000010147fae */ /* 0x000fe80008121848 */
[----:B------:R-:W2:Y:S04]  /*121a0*/  LDL.64 R26, [R1+0x508] ;  /* 0x00050800011a7983 */ /* 0x000ea80000100a00 */
[----:B------:R1:W-:Y:S04]  /*121b0*/  STL.64 [R1+0x2578], R16 ;  /* 0x0025781001007387 */ /* 0x0003e80000100a00 */
[----:B----4-:R-:W-:Y:S04]  /*121c0*/  LDGSTS.E [R20+0x42e80], desc[UR8][R104.64], P0 ;  /* 0x42e8000068147fae */ /* 0x010fe80008121848 */
[----:B------:R-:W4:Y:S04]  /*121d0*/  LDL.64 R104, [R1+0x4c8] ;  /* 0x0004c80001687983 */ /* 0x000f280000100a00 */
[----:B------:R-:W4:Y:S04]  /*121e0*/  LDL.LU.64 R18, [R1+0x3c0] ;  /* 0x0003c00001127983 */ /* 0x000f280000300a00 */
[----:B-1----:R-:W4:Y:S04]  /*121f0*/  LDL.LU.64 R16, [R1+0x380] ;  /* 0x0003800001107983 */ /* 0x002f280000300a00 */
        /* <DEDUP_REMOVED lines=26> */
[----:B---3--:R-:W-:Y:S04]  /*123a0*/  LDGSTS.E [R21+0x40b00], desc[UR8][R84.64], P0 ;  /* 0x40b0000054157fae */ /* 0x008fe80008121848 */
[----:B------:R-:W3:Y:S04]  /*123b0*/  LDL.64 R84, [R1+0x280] ;  /* 0x0002800001547983 */ /* 0x000ee80000100a00 */
[----:B--2---:R-:W-:Y:S04]  /*123c0*/  LDGSTS.E [R21+0x40f00], desc[UR8][R26.64], P0 ;  /* 0x40f000001a157fae */ /* 0x004fe80008121848 */
[----:B------:R-:W2:Y:S04]  /*123d0*/  LDL.64 R26, [R1+0x240] ;  /* 0x00024000011a7983 */ /* 0x000ea80000100a00 */
[----:B----4-:R-:W-:Y:S04]  /*123e0*/  LDGSTS.E [R21+0x41300], desc[UR8][R104.64], P0 ;  /* 0x4130000068157fae */ /* 0x010fe80008121848 */
[----:B------:R-:W4:Y:S04]  /*123f0*/  LDL.64 R104, [R1+0x200] ;  /* 0x0002000001687983 */ /* 0x000f280000100a00 */
[----:B------:R-:W-:Y:S04]  /*12400*/  LDGSTS.E [R21+0x41700], desc[UR8][R140.64], P0 ;  /* 0x417000008c157fae */ /* 0x000fe80008121848 */
[----:B------:R-:W-:Y:S04]  /*12410*/  LDGSTS.E [R21+0x41b00], desc[UR8][R38.64], P0 ;  /* 0x41b0000026157fae */ /* 0x000fe80008121848 */
[----:B------:R-:W-:Y:S04]  /*12420*/  LDGSTS.E [R21+0x41f00], desc[UR8][R66.64], P0 ;  /* 0x41f0000042157fae */ /* 0x000fe80008121848 */
[----:B------:R-:W4:Y:S04]  /*12430*/  LDL.LU.64 R140, [R1+0x2640] ;  /* 0x00264000018c7983 */ /* 0x000f280000300a00 */
[----:B------:R-:W4:Y:S04]  /*12440*/  LDL.LU.64 R38, [R1+0x2638] ;  /* 0x0026380001267983 */ /* 0x000f280000300a00 */
[----:B------:R-:W4:Y:S04]  /*12450*/  LDL.LU.64 R66, [R1+0x2630] ;  /* 0x0026300001427983 */ /* 0x000f280000300a00 */
        /* <DEDUP_REMOVED lines=17> */
[----:B------:R1:W-:Y:S04]  /*12570*/  STL.64 [R1+0x22a8], R20 ;  /* 0x0022a81401007387 */ /* 0x0003e80000100a00 */
[----:B------:R-:W-:Y:S04]  /*12580*/  LDGSTS.E [R0+0x40780], desc[UR8][R98.64], P0 ;  /* 0x4078000062007fae */ /* 0x000fe80008121848 */
[----:B------:R-:W-:Y:S04]  /*12590*/  LDGSTS.E [R0+0x40b80], desc[UR8][R96.64], P0 ;  /* 0x40b8000060007fae */ /* 0x000fe80008121848 */
[----:B-1----:R-:W3:Y:S04]  /*125a0*/  LDL.64 R20, [R1+0x500] ;  /* 0x0005000001147983 */ /* 0x002ee80000100a00 */
[----:B------:R-:W4:Y:S04]  /*125b0*/  LDL.LU.64 R98, [R1+0x25e8] ;  /* 0x0025e80001627983 */ /* 0x000f280000300a00 */
[----:B------:R-:W4:Y:S04]  /*125c0*/  LDL.LU.64 R96, [R1+0x25e0] ;  /* 0x0025e00001607983 */ /* 0x000f280000300a00 */
[----:B---3--:R1:W-:Y:S04]  /*125d0*/  LDGSTS.E [R0+0x40f80], desc[UR8][R20.64], P0 ;  /* 0x40f8000014007fae */ /* 0x0083e80008121848 */
[----:B------:R3:W-:Y:S04]  /*125e0*/  LDGSTS.E [R0+0x41380], desc[UR8][R94.64], P0 ;  /* 0x413800005e007fae */ /* 0x0007e80008121848 */
[----:B------:R4:W-:Y:S04]  /*125f0*/  LDGSTS.E [R0+0x41780], desc[UR8][R50.64], P0 ;  /* 0x4178000032007fae */ /* 0x0009e80008121848 */
[----:B------:R4:W-:Y:S04]  /*12600*/  LDGSTS.E [R0+0x41b80], desc[UR8][R92.64], P0 ;  /* 0x41b800005c007fae */ /* 0x0009e80008121848 */
[----:B------:R-:W-:Y:S04]  /*12610*/  LDGSTS.E [R0+0x41f80], desc[UR8][R90.64], P0 ;  /* 0x41f800005a007fae */ /* 0x000fe80008121848 */
[----:B------:R-:W-:Y:S04]  /*12620*/  LDGSTS.E [R0+0x42380], desc[UR8][R18.64], P0 ;  /* 0x4238000012007fae */ /* 0x000fe80008121848 */
[----:B------:R-:W-:Y:S04]  /*12630*/  LDGSTS.E [R0+0x42780], desc[UR8][R16.64], P0 ;  /* 0x4278000010007fae */ /* 0x000fe80008121848 */
[----:B------:R-:W4:Y:S04]  /*12640*/  LDL.LU.64 R92, [R1+0xa0] ;  /* 0x0000a000015c7983 */ /* 0x000f280000300a00 */
[----:B------:R-:W-:Y:S04]  /*12650*/  LDGSTS.E [R0+0x42b80], desc[UR8][R88.64], P0 ;  /* 0x42b8000058007fae */ /* 0x000fe80008121848 */
[----:B------:R-:W4:Y:S04]  /*12660*/  LDL.LU.64 R90, [R1+0x98] ;  /* 0x00009800015a7983 */ /* 0x000f280000300a00 */
[----:B------:R-:W-:Y:S04]  /*12670*/  LDGSTS.E [R0+0x42f80], desc[UR8][R44.64], P0 ;  /* 0x42f800002c007fae */ /* 0x000fe80008121848 */
[----:B------:R-:W4:Y:S01]  /*12680*/  LDL.LU.64 R88, [R1+0x90] ;  /* 0x0000900001587983 */ /* 0x000f220000300a00 */
[----:B-1----:R-:W-:-:S03]  /*12690*/  IMAD.WIDE R20, R229, 0x4, R24 ;  /* 0x00000004e5147825 */ /* 0x002fc600078e0218 */
[----:B------:R-:W-:Y:S04]  /*126a0*/  LDGSTS.E [R0+0x43380], desc[UR8][R86.64], P0 ;  /* 0x4338000056007fae */ /* 0x000fe80008121848 */
[----:B------:R-:W4:Y:S04]  /*126b0*/  LDL.LU.64 R44, [R1+0x80] ;  /* 0x00008000012c7983 */ /* 0x000f280000300a00 */
[----:B------:R-:W-:Y:S04]  /*126c0*/  LDGSTS.E [R0+0x43780], desc[UR8][R84.64], P0 ;  /* 0x4378000054007fae */ /* 0x000fe80008121848 */
[----:B------:R-:W4:Y:S04]  /*126d0*/  LDL.LU.64 R86, [R1+0x78] ;  /* 0x0000780001567983 */ /* 0x000f280000300a00 */
[----:B--2---:R-:W-:Y:S04]  /*126e0*/  LDGSTS.E [R0+0x43b80], desc[UR8][R26.64], P0 ;  /* 0x43b800001a007fae */ /* 0x004fe80008121848 */
[----:B------:R-:W2:Y:S01]  /*126f0*/  LDL.LU.64 R84, [R1+0x70] ;  /* 0x0000700001547983 */ /* 0x000ea20000300a00 */
[----:B---3--:R-:W-:-:S03]  /*12700*/  IMAD.WIDE R94, R229, 0x4, R82 ;  /* 0x00000004e55e7825 */ /* 0x008fc600078e0252 */
[----:B----4-:R-:W-:Y:S04]  /*12710*/  LDGSTS.E [R0+0x43f80], desc[UR8][R104.64], P0 ;  /* 0x43f8000068007fae */ /* 0x010fe80008121848 */
[----:B------:R-:W3:Y:S01]  /*12720*/  LDL.LU.64 R26, [R1+0x68] ;  /* 0x00006800011a7983 */ /* 0x000ee20000300a00 */
[----:B------:R-:W-:-:S03]  /*12730*/  IMAD.WIDE R50, R229, 0x4, R80 ;  /* 0x00000004e5327825 */ /* 0x000fc600078e0250 */
[----:B------:R-:W4:Y:S04]  /*12740*/  LDL.LU.64 R24, [R1+0x88] ;  /* 0x0000880001187983 */ /* 0x000f280000300a00 */
[----:B------:R1:W-:Y:S04]  /*12750*/  STL.64 [R1+0x1498], R20 ;  /* 0x0014981401007387 */ /* 0x0003e80000100a00 */
[----:B------:R1:W-:Y:S04]  /*12760*/  STL.64 [R1+0x1490], R94 ;  /* 0x0014905e01007387 */ /* 0x0003e80000100a00 */
[----:B------:R1:W-:Y:S04]  /*12770*/  STL.64 [R1+0x1488], R50 ;  /* 0x0014883201007387 */ /* 0x0003e80000100a00 */
[----:B------:R1:W-:Y:S04]  /*12780*/  STL.64 [R1+0x1480], R22 ;  /* 0x0014801601007387 */ /* 0x0003e80000100a00 */
[----:B------:R-:W3:Y:S04]  /*12790*/  LDL.LU.64 R104, [R1+0x60] ;  /* 0x0000600001687983 */ /* 0x000ee80000300a00 */
[----:B------:R-:W3:Y:S04]  /*127a0*/  LDL.LU.64 R82, [R1+0x58] ;  /* 0x0000580001527983 */ /* 0x000ee80000300a00 */
[----:B------:R-:W0:Y:S01]  /*127b0*/  LDGDEPBAR ;  /* 0x00000000000079af */ /* 0x000e220000000000 */
[----:B------:R-:W-:Y:S06]  /*127c0*/  BAR.SYNC.DEFER_BLOCKING 0x0 ;  /* 0x0000000000007b1d */ /* 0x000fec0000010000 */
[----:B------:R-:W3:Y:S04]  /*127d0*/  LDL.LU.64 R80, [R1+0x50] ;  /* 0x0000500001507983 */ /* 0x000ee80000300a00 */
[----:B------:R-:W-:Y:S01]  /*127e0*/  @!PT LDS RZ, [RZ] ;  /* 0x00000000fffff984 */ /* 0x000fe20000000800 */
[----:B------:R-:W-:Y:S01]  /*127f0*/  @!PT LDS RZ, [RZ] ;  /* 0x00000000fffff984 */ /* 0x000fe20000000800 */
[----:B------:R-:W-:Y:S01]  /*12800*/  @!PT LDS RZ, [RZ] ;  /* 0x00000000fffff984 */ /* 0x000fe20000000800 */
[----:B------:R-:W-:Y:S04]  /*12810*/  LDGSTS.E [R2+0x40000], desc[UR8][R20.64], !P3 ;  /* 0x4000000014027fae */ /* 0x000fe8000d921848 */
[----:B------:R-:W-:Y:S04]  /*12820*/  LDGSTS.E [R2+0x44000], desc[UR8][R94.64], !P3 ;  /* 0x440000005e027fae */ /* 0x000fe8000d921848 */
[----:B------:R-:W-:Y:S04]  /*12830*/  LDGSTS.E [R2+0x48000], desc[UR8][R50.64], !P3 ;  /* 0x4800000032027fae */ /* 0x000fe8000d921848 */
[----:B-1----:R-:W3:Y:S04]  /*12840*/  LDL.LU.64 R20, [R1+0x48] ;  /* 0x0000480001147983 */ /* 0x002ee80000300a00 */
[----:B------:R-:W3:Y:S04]  /*12850*/  LDL.LU.64 R94, [R1+0x25d8] ;  /* 0x0025d800015e7983 */ /* 0x000ee80000300a00 */
[----:B------:R-:W3:Y:S04]  /*12860*/  LDL.LU.64 R50, [R1+0x25d0] ;  /* 0x0025d00001327983 */ /* 0x000ee80000300a00 */
[----:B------:R1:W-:Y:S01]  /*12870*/  LDGSTS.E [R2+0x4c000], desc[UR8][R22.64], !P3 ;  /* 0x4c00000016027fae */ /* 0x0003e2000d921848 */
[C---:B------:R-:W-:Y:S01]  /*12880*/  IMAD.WIDE R92, R229.reuse, 0x4, R92 ;  /* 0x00000004e55c7825 */ /* 0x040fe200078e025c */
[----:B-1----:R-:W1:Y:S03]  /*12890*/  LDC R23, c[0x0][0x230] ;  /* 0x00008c00ff177b82 */ /* 0x002e660000000800 */
[C---:B------:R-:W-:Y:S01]  /*128a0*/  IMAD.WIDE R90, R229.reuse, 0x4, R90 ;  /* 0x00000004e55a7825 */ /* 0x040fe200078e025a */
[----:B------:R2:W-:Y:S04]  /*128b0*/  STL.64 [R1+0x1478], R92 ;  /* 0x0014785c01007387 */ /* 0x0005e80000100a00 */
[----:B------:R2:W-:Y:S01]  /*128c0*/  STL.64 [R1+0x1470], R90 ;  /* 0x0014705a01007387 */ /* 0x0005e20000100a00 */
[----:B------:R-:W-:-:S03]  /*128d0*/  IMAD.WIDE R88, R229, 0x4, R88 ;  /* 0x00000004e5587825 */ /* 0x000fc600078e0258 */
[----:B------:R-:W-:Y:S04]  /*128e0*/  LDGSTS.E [R2+0x40004], desc[UR8][R92.64], !P4 ;  /* 0x400040005c027fae */ /* 0x000fe8000e121848 */
[----:B------:R-:W-:Y:S01]  /*128f0*/  LDGSTS.E [R2+0x44004], desc[UR8][R90.64], !P4 ;  /* 0x440040005a027fae */ /* 0x000fe2000e121848 */
[----:B------:R-:W-:-:S03]  /*12900*/  IMAD.WIDE R44, R229, 0x4, R44 ;  /* 0x00000004e52c7825 */ /* 0x000fc600078e022c */
[----:B------:R-:W-:Y:S04]  /*12910*/  LDGSTS.E [R2+0x48004], desc[UR8][R88.64], !P4 ;  /* 0x4800400058027fae */ /* 0x000fe8000e121848 */
[----:B--2---:R-:W2:Y:S01]  /*12920*/  LDL.LU.64 R92, [R1+0x25c8] ;  /* 0x0025c800015c7983 */ /* 0x004ea20000300a00 */
[----:B------:R-:W-:-:S03]  /*12930*/  IMAD.WIDE R86, R229, 0x4, R86 ;  /* 0x00000004e5567825 */ /* 0x000fc600078e0256 */
[----:B------:R1:W-:Y:S04]  /*12940*/  STL.64 [R1+0x1468], R88 ;  /* 0x0014685801007387 */ /* 0x0003e80000100a00 */
[----:B------:R-:W2:Y:S01]  /*12950*/  LDL.LU.64 R90, [R1+0x25c0] ;  /* 0x0025c000015a7983 */ /* 0x000ea20000300a00 */
[----:B------:R-:W-:-:S04]  /*12960*/  IMAD.WIDE R84, R229, 0x4, R84 ;  /* 0x00000004e5547825 */ /* 0x000fc800078e0254 */
[----:B----4-:R-:W-:-:S05]  /*12970*/  IMAD.WIDE R24, R229, 0x4, R24 ;  /* 0x00000004e5187825 */ /* 0x010fca00078e0218 */
[----:B------:R4:W-:Y:S01]  /*12980*/  STL.64 [R1+0x1460], R24 ;  /* 0x0014601801007387 */ /* 0x0009e20000100a00 */
[----:B---3--:R-:W-:-:S03]  /*12990*/  IMAD.WIDE R26, R229, 0x4, R26 ;  /* 0x00000004e51a7825 */ /* 0x008fc600078e021a */
[----:B-1----:R-:W3:Y:S04]  /*129a0*/  LDL.LU.64 R88, [R1+0x25b8] ;  /* 0x0025b80001587983 */ /* 0x002ee80000300a00 */
[----:B------:R4:W-:Y:S04]  /*129b0*/  LDGSTS.E [R2+0x4c004], desc[UR8][R24.64], !P4 ;  /* 0x4c00400018027fae */ /* 0x0009e8000e121848 */
[----:B------:R1:W-:Y:S04]  /*129c0*/  STL.64 [R1+0x1458], R44 ;  /* 0x0014582c01007387 */ /* 0x0003e80000100a00 */
[----:B------:R1:W-:Y:S01]  /*129d0*/  STL.64 [R1+0x1450], R86 ;  /* 0x0014505601007387 */ /* 0x0003e20000100a00 */
[----:B------:R-:W-:-:S03]  /*129e0*/  IMAD.WIDE R104, R229, 0x4, R104 ;  /* 0x00000004e5687825 */ /* 0x000fc600078e0268 */
[----:B------:R2:W-:Y:S01]  /*129f0*/  LDGSTS.E [R2+0x40008], desc[UR8][R44.64], !P5 ;  /* 0x400080002c027fae */ /* 0x0005e2000e921848 */
[----:B------:R-:W-:Y:S01]  /*12a00*/  IMAD.WIDE R82, R229, 0x4, R82 ;  /* 0x00000004e5527825 */ /* 0x000fe200078e0252 */
[----:B----4-:R-:W4:Y:S02]  /*12a10*/  LDC R25, c[0x0][0x230] ;  /* 0x00008c00ff197b82 */ /* 0x010f240000000800 */
[----:B------:R-:W-:Y:S04]  /*12a20*/  LDGSTS.E [R2+0x44008], desc[UR8][R86.64], !P5 ;  /* 0x4400800056027fae */ /* 0x000fe8000e921848 */
[----:B------:R-:W-:Y:S01]  /*12a30*/  LDGSTS.E [R2+0x48008], desc[UR8][R84.64], !P5 ;  /* 0x4800800054027fae */ /* 0x000fe2000e921848 */
[----:B------:R-:W-:Y:S01]  /*12a40*/  ISETP.GE.U32.AND P0, PT, R228, 0x7ffffedf, PT ;  /* 0x7ffffedfe400780c */ /* 0x000fe20003f06070 */
[----:B------:R-:W-:Y:S01]  /*12a50*/  VIADD R22, R7, 0xffffff5c ;  /* 0xffffff5c07167836 */ /* 0x000fe20000000000 */
[----:B------:R-:W3:Y:S01]  /*12a60*/  LDC R24, c[0x0][0x230] ;  /* 0x00008c00ff187b82 */ /* 0x000ee20000000800 */
[----:B-1----:R-:W2:Y:S04]  /*12a70*/  LDL.LU.64 R44, [R1+0x25b0] ;  /* 0x0025b000012c7983 */ /* 0x002ea80000300a00 */
[----:B------:R1:W-:Y:S04]  /*12a80*/  STL.64 [R1+0x1448], R84 ;  /* 0x0014485401007387 */ /* 0x0003e80000100a00 */
[----:B------:R-:W-:Y:S01]  /*12a90*/  LDGSTS.E [R2+0x4c008], desc[UR8][R26.64], !P5 ;  /* 0x4c0080001a027fae */ /* 0x000fe2000e921848 */
[C---:B------:R-:W-:Y:S01]  /*12aa0*/  IMAD.WIDE R80, R229.reuse, 0x4, R80 ;  /* 0x00000004e5507825 */ /* 0x040fe200078e0250 */
[----:B------:R-:W3:Y:S02]  /*12ab0*/  LDC R7, c[0x0][0x230] ;  /* 0x00008c00ff077b82 */ /* 0x000ee40000000800 */
[----:B------:R-:W3:Y:S04]  /*12ac0*/  LDL.LU.64 R86, [R1+0x25a8] ;  /* 0x0025a80001567983 */ /* 0x000ee80000300a00 */
[----:B------:R1:W-:Y:S04]  /*12ad0*/  STL.64 [R1+0x1440], R26 ;  /* 0x0014401a01007387 */ /* 0x0003e80000100a00 */
[----:B-1----:R-:W3:Y:S04]  /*12ae0*/  LDL.LU.64 R84, [R1+0x25a0] ;  /* 0x0025a00001547983 */ /* 0x002ee80000300a00 */
[----:B------:R-:W-:Y:S04]  /*12af0*/  LDGSTS.E [R2+0x4000c], desc[UR8][R104.64], !P6 ;  /* 0x4000c00068027fae */ /* 0x000fe8000f121848 */
[----:B------:R-:W3:Y:S04]  /*12b00*/  LDL.LU.64 R26, [R1+0x2598] ;  /* 0x00259800011a7983 */ /* 0x000ee80000300a00 */
[----:B------:R1:W-:Y:S04]  /*12b10*/  STL.64 [R1+0x1438], R104 ;  /* 0x0014386801007387 */ /* 0x0003e80000100a00 */
[----:B------:R-:W-:Y:S01]  /*12b20*/  STL.64 [R1+0x1430], R82 ;  /* 0x0014305201007387 */ /* 0x000fe20000100a00 */
[----:B------:R-:W-:-:S03]  /*12b30*/  IMAD.WIDE R20, R229, 0x4, R20 ;  /* 0x00000004e5147825 */ /* 0x000fc600078e0214 */
[----:B------:R-:W-:Y:S04]  /*12b40*/  LDGSTS.E [R2+0x4400c], desc[UR8][R82.64], !P6 ;  /* 0x4400c00052027fae */ /* 0x000fe8000f121848 */
[----:B-1----:R-:W3:Y:S01]  /*12b50*/  LDL.LU.64 R104, [R1+0x2590] ;  /* 0x0025900001687983 */ /* 0x002ee20000300a00 */
[----:B------:R-:W-:Y:S01]  /*12b60*/  VIADD R228, R231, 0xffffff5d ;  /* 0xffffff5de7e47836 */ /* 0x000fe20000000000 */
[----:B------:R-:W-:Y:S01]  /*12b70*/  ISETP.GE.U32.AND P4, PT, R22, 0x7ffffedd, PT ;  /* 0x7ffffedd1600780c */ /* 0x000fe20003f86070 */
[----:B------:R-:W-:Y:S01]  /*12b80*/  IMAD.WIDE R50, R229, 0x4, R50 ;  /* 0x00000004e5327825 */ /* 0x000fe200078e0232 */
[----:B------:R-:W-:Y:S01]  /*12b90*/  STL.64 [R1+0x1428], R80 ;  /* 0x0014285001007387 */ /* 0x000fe20000100a00 */
[----:B------:R-:W1:Y:S03]  /*12ba0*/  LDC R231, c[0x0][0x230] ;  /* 0x00008c00ffe77b82 */ /* 0x000e660000000800 */
[----:B------:R-:W-:Y:S01]  /*12bb0*/  LDGSTS.E [R2+0x4800c], desc[UR8][R80.64], !P6 ;  /* 0x4800c00050027fae */ /* 0x000fe2000f121848 */
[----:B------:R-:W-:-:S03]  /*12bc0*/  ISETP.GE.U32.AND P3, PT, R228, 0x7ffffede, PT ;  /* 0x7ffffedee400780c */ /* 0x000fc60003f66070 */
[----:B------:R3:W-:Y:S01]  /*12bd0*/  STL.64 [R1+0x1420], R20 ;  /* 0x0014201401007387 */ /* 0x0007e20000100a00 */
[----:B------:R-:W-:Y:S01]  /*12be0*/  IADD3 R22, R252, -0xc1, RZ ;  /* 0xffffff3ffc167810 */ /* 0x000fe20007ffe0ff */
[----:B------:R-:W-:Y:S01]  /*12bf0*/  IMAD.WIDE R38, R229, 0x4, R38 ;  /* 0x00000004e5267825 */ /* 0x000fe200078e0226 */
[----:B------:R-:W1:Y:S01]  /*12c00*/  LDC R228, c[0x0][0x230] ;  /* 0x00008c00ffe47b82 */ /* 0x000e620000000800 */
[----:B------:R3:W-:Y:S01]  /*12c10*/  LDGSTS.E [R2+0x4c00c], desc[UR8][R20.64], !P6 ;  /* 0x4c00c00014027fae */ /* 0x0007e2000f121848 */
[----:B------:R-:W-:Y:S01]  /*12c20*/  ISETP.GE.U32.AND P5, PT, R22, 0x7ffffec0, PT ;  /* 0x7ffffec01600780c */ /* 0x000fe20003fa6070 */
[----:B------:R-:W-:-:S05]  /*12c30*/  VIADD R22, R23, 0xffffff3e ;  /* 0xffffff3e17167836 */ /* 0x000fca0000000000 */
[----:B------:R-:W1:Y:S01]  /*12c40*/  LDC R23, c[0x0][0x230] ;  /* 0x00008c00ff177b82 */ /* 0x000e620000000800 */
[----:B------:R-:W-:Y:S01]  /*12c50*/  ISETP.GE.U32.AND P6, PT, R22, 0x7ffffebf, PT ;  /* 0x7ffffebf1600780c */ /* 0x000fe20003fc6070 */
[----:B----4-:R-:W-:-:S06]  /*12c60*/  VIADD R22, R25, 0xffffff3d ;  /* 0xffffff3d19167836 */ /* 0x010fcc0000000000 */
[----:B------:R-:W4:Y:S01]  /*12c70*/  LDC R25, c[0x0][0x230] ;  /* 0x00008c00ff197b82 */ /* 0x000f220000000800 */
[----:B------:R-:W-:-:S04]  /*12c80*/  IMAD.WIDE R28, R229, 0x4, R28 ;  /* 0x00000004e51c7825 */ /* 0x000fc800078e021c */
[----:B------:R-:W-:-:S03]  /*12c90*/  IMAD.WIDE R30, R229, 0x4, R30 ;  /* 0x00000004e51e7825 */ /* 0x000fc600078e021e */
[----:B------:R-:W4:Y:S01]  /*12ca0*/  LDC R252, c[0x0][0x230] ;  /* 0x00008c00fffc7b82 */ /* 0x000f220000000800 */
[----:B--2---:R-:W-:-:S04]  /*12cb0*/  IMAD.WIDE R44, R229, 0x4, R44 ;  /* 0x00000004e52c7825 */ /* 0x004fc800078e022c */
[----:B---3--:R-:W-:-:S04]  /*12cc0*/  IMAD.WIDE R20, R229, 0x4, R86 ;  /* 0x00000004e5147825 */ /* 0x008fc800078e0256 */
[----:B------:R-:W-:-:S04]  /*12cd0*/  IMAD.WIDE R80, R229, 0x4, R84 ;  /* 0x00000004e5507825 */ /* 0x000fc800078e0254 */
[----:B------:R-:W-:-:S04]  /*12ce0*/  IMAD.WIDE R26, R229, 0x4, R26 ;  /* 0x00000004e51a7825 */ /* 0x000fc800078e021a */
[----:B------:R-:W-:-:S05]  /*12cf0*/  IMAD.WIDE R82, R229, 0x4, R104 ;  /* 0x00000004e5527825 */ /* 0x000fca00078e0268 */
[----:B------:R-:W-:Y:S04]  /*12d00*/  STL.64 [R1+0x1418], R82 ;  /* 0x0014185201007387 */ /* 0x000fe80000100a00 */
[----:B------:R-:W-:Y:S04]  /*12d10*/  LDGSTS.E [R2+0x50000], desc[UR8][R82.64], !P1 ;  /* 0x5000000052027fae */ /* 0x000fe8000c921848 */
[----:B------:R2:W-:Y:S04]  /*12d20*/  STL.64 [R1+0x1410], R26 ;  /* 0x0014101a01007387 */ /* 0x0005e80000100a00 */
[----:B------:R2:W-:Y:S04]  /*12d30*/  LDGSTS.E [R2+0x54000], desc[UR8][R26.64], !P1 ;  /* 0x540000001a027fae */ /* 0x0005e8000c921848 */
[----:B------:R3:W-:Y:S04]  /*12d40*/  STL.64 [R1+0x1408], R80 ;  /* 0x0014085001007387 */ /* 0x0007e80000100a00 */
[----:B------:R3:W-:Y:S04]  /*12d50*/  LDGSTS.E [R2+0x58000], desc[UR8][R80.64], !P1 ;  /* 0x5800000050027fae */ /* 0x0007e8000c921848 */
[----:B------:R1:W-:Y:S01]  /*12d60*/  STL.64 [R1+0x1400], R20 ;  /* 0x0014001401007387 */ /* 0x0003e20000100a00 */
[----:B--2---:R-:W-:-:S03]  /*12d70*/  IMAD.WIDE R26, R229, 0x4, R90 ;  /* 0x00000004e51a7825 */ /* 0x004fc600078e025a */
[----:B------:R1:W-:Y:S01]  /*12d80*/  LDGSTS.E [R2+0x5c000], desc[UR8][R20.64], !P1 ;  /* 0x5c00000014027fae */ /* 0x0003e2000c921848 */
[----:B---3--:R-:W-:-:S03]  /*12d90*/  IMAD.WIDE R80, R229, 0x4, R88 ;  /* 0x00000004e5507825 */ /* 0x008fc600078e0258 */
[----:B------:R2:W-:Y:S04]  /*12da0*/  STL.64 [R1+0x13f8], R44 ;  /* 0x0013f82c01007387 */ /* 0x0005e80000100a00 */
[----:B------:R2:W-:Y:S01]  /*12db0*/  LDGSTS.E [R2+0x50004], desc[UR8][R44.64], !P0 ;  /* 0x500040002c027fae */ /* 0x0005e2000c121848 */
[----:B-1----:R-:W-:-:S03]  /*12dc0*/  IMAD.WIDE R20, R229, 0x4, R92 ;  /* 0x00000004e5147825 */ /* 0x002fc600078e025c */
[----:B------:R-:W-:Y:S04]  /*12dd0*/  STL.64 [R1+0x13f0], R80 ;  /* 0x0013f05001007387 */ /* 0x000fe80000100a00 */
[----:B------:R-:W-:Y:S01]  /*12de0*/  LDGSTS.E [R2+0x54004], desc[UR8][R80.64], !P0 ;  /* 0x5400400050027fae */ /* 0x000fe2000c121848 */
[----:B--2---:R-:W-:-:S03]  /*12df0*/  IMAD.WIDE R44, R229, 0x4, R94 ;  /* 0x00000004e52c7825 */ /* 0x004fc600078e025e */
[----:B------:R1:W-:Y:S04]  /*12e00*/  STL.64 [R1+0x13e8], R26 ;  /* 0x0013e81a01007387 */ /* 0x0003e80000100a00 */
[----:B------:R1:W-:Y:S04]  /*12e10*/  LDGSTS.E [R2+0x58004], desc[UR8][R26.64], !P0 ;  /* 0x580040001a027fae */ /* 0x0003e8000c121848 */
[----:B------:R2:W-:Y:S04]  /*12e20*/  STL.64 [R1+0x13e0], R20 ;  /* 0x0013e01401007387 */ /* 0x0005e80000100a00 */
[----:B------:R2:W-:Y:S01]  /*12e30*/  LDGSTS.E [R2+0x5c004], desc[UR8][R20.64], !P0 ;  /* 0x5c00400014027fae */ /* 0x0005e2000c121848 */
[----:B-1----:R-:W-:-:S03]  /*12e40*/  IMAD.WIDE R26, R229, 0x4, R96 ;  /* 0x00000004e51a7825 */ /* 0x002fc600078e0260 */
[----:B------:R1:W-:Y:S04]  /*12e50*/  STL.64 [R1+0x13d8], R50 ;  /* 0x0013d83201007387 */ /* 0x0003e80000100a00 */
[----:B------:R1:W-:Y:S01]  /*12e60*/  LDGSTS.E [R2+0x50008], desc[UR8][R50.64], !P3 ;  /* 0x5000800032027fae */ /* 0x0003e2000d921848 */
[----:B--2---:R-:W-:-:S03]  /*12e70*/  IMAD.WIDE R20, R229, 0x4, R98 ;  /* 0x00000004e5147825 */ /* 0x004fc600078e0262 */
        /* <DEDUP_REMOVED lines=12> */
[----:B------:R2:W-:Y:S01]  /*12f40*/  STL.64 [R1+0x13b0], R44 ;  /* 0x0013b02c01007387 */ /* 0x0005e20000100a00 */
[----:B------:R-:W-:-:S03]  /*12f50*/  ISETP.GE.U32.AND P1, PT, R22, 0x7ffffebe, PT ;  /* 0x7ffffebe1600780c */ /* 0x000fc60003f26070 */
[----:B------:R2:W-:Y:S01]  /*12f60*/  LDGSTS.E [R2+0x5400c], desc[UR8][R44.64], !P4 ;  /* 0x5400c0002c027fae */ /* 0x0005e2000e121848 */
[----:B-1----:R-:W-:-:S03]  /*12f70*/  IMAD.WIDE R50, R229, 0x4, R144 ;  /* 0x00000004e5327825 */ /* 0x002fc600078e0290 */
[----:B------:R1:W-:Y:S01]  /*12f80*/  STL.64 [R1+0x13a8], R26 ;  /* 0x0013a81a01007387 */ /* 0x0003e20000100a00 */
[----:B------:R-:W-:Y:S02]  /*12f90*/  IADD3 R22, R24, -0xc4, RZ ;  /* 0xffffff3c18167810 */ /* 0x000fe40007ffe0ff */
[----:B------:R-:W3:Y:S01]  /*12fa0*/  LDC R24, c[0x0][0x230] ;  /* 0x00008c00ff187b82 */ /* 0x000ee20000000800 */
[----:B------:R1:W-:Y:S01]  /*12fb0*/  LDGSTS.E [R2+0x5800c], desc[UR8][R26.64], !P4 ;  /* 0x5800c0001a027fae */ /* 0x0003e2000e121848 */
[----:B--2---:R-:W-:-:S03]  /*12fc0*/  IMAD.WIDE R44, R229, 0x4, R108 ;  /* 0x00000004e52c7825 */ /* 0x004fc600078e026c */
[----:B------:R2:W-:Y:S04]  /*12fd0*/  STL.64 [R1+0x13a0], R20 ;  /* 0x0013a01401007387 */ /* 0x0005e80000100a00 */
[----:B------:R2:W-:Y:S01]  /*12fe0*/  LDGSTS.E [R2+0x5c00c], desc[UR8][R20.64], !P4 ;  /* 0x5c00c00014027fae */ /* 0x0005e2000e121848 */
[----:B-1----:R-:W-:-:S03]  /*12ff0*/  IMAD.WIDE R26, R229, 0x4, R52 ;  /* 0x00000004e51a7825 */ /* 0x002fc600078e0234 */
[----:B------:R-:W-:Y:S04]  /*13000*/  STL.64 [R1+0x1398], R50 ;  /* 0x0013983201007387 */ /* 0x000fe80000100a00 */
[----:B------:R-:W-:Y:S01]  /*13010*/  LDGSTS.E [R2+0x60000], desc[UR8][R50.64], !P5 ;  /* 0x6000000032027fae */ /* 0x000fe2000e921848 */
[----:B--2---:R-:W-:-:S03]  /*13020*/  IMAD.WIDE R20, R229, 0x4, R138 ;  /* 0x00000004e5147825 */ /* 0x004fc600078e028a */
[----:B------:R1:W-:Y:S04]  /*13030*/  STL.64 [R1+0x1388], R44 ;  /* 0x0013882c01007387 */ /* 0x0003e80000100a00 */
[----:B------:R1:W-:Y:S01]  /*13040*/  LDGSTS.E [R2+0x64000], desc[UR8][R44.64], !P5 ;  /* 0x640000002c027fae */ /* 0x0003e2000e921848 */
[----:B------:R-:W-:-:S03]  /*13050*/  ISETP.GE.U32.AND P0, PT, R22, 0x7ffffebd, PT ;  /* 0x7ffffebd1600780c */ /* 0x000fc60003f06070 */
[----:B------:R2:W-:Y:S04]  /*13060*/  STL.64 [R1+0x1378], R26 ;  /* 0x0013781a01007387 */ /* 0x0005e80000100a00 */
[----:B------:R2:W-:Y:S01]  /*13070*/  LDGSTS.E [R2+0x68000], desc[UR8][R26.64], !P5 ;  /* 0x680000001a027fae */ /* 0x0005e2000e921848 */
[----:B-1----:R-:W-:-:S03]  /*13080*/  IMAD.WIDE R44, R229, 0x4, R66 ;  /* 0x00000004e52c7825 */ /* 0x002fc600078e0242 */
        /* <DEDUP_REMOVED lines=11> */
[----:B------:R2:W-:Y:S01]  /*13140*/  STL.64 [R1+0x1338], R26 ;  /* 0x0013381a01007387 */ /* 0x0005e20000100a00 */
[----:B------:R-:W-:-:S03]  /*13150*/  ISETP.GE.U32.AND P3, PT, R22, 0x7ffffea0, PT ;  /* 0x7ffffea01600780c */ /* 0x000fc60003f66070 */
[----:B------:R2:W-:Y:S01]  /*13160*/  LDGSTS.E [R2+0x68004], desc[UR8][R26.64], !P6 ;  /* 0x680040001a027fae */ /* 0x0005e2000f121848 */
[----:B-1----:R-:W-:-:S03]  /*13170*/  IMAD.WIDE R38, R229, 0x4, R42 ;  /* 0x00000004e5267825 */ /* 0x002fc600078e022a */
[----:B------:R1:W-:Y:S04]  /*13180*/  STL.64 [R1+0x1320], R20 ;  /* 0x0013201401007387 */ /* 0x0003e80000100a00 */
[----:B------:R1:W-:Y:S01]  /*13190*/  LDGSTS.E [R2+0x6c004], desc[UR8][R20.64], !P6 ;  /* 0x6c00400014027fae */ /* 0x0003e2000f121848 */
[----:B--2---:R-:W-:-:S03]  /*131a0*/  IMAD.WIDE R26, R229, 0x4, R148 ;  /* 0x00000004e51a7825 */ /* 0x004fc600078e0294 */
[----:B------:R-:W-:Y:S01]  /*131b0*/  STL.64 [R1+0x1310], R44 ;  /* 0x0013102c01007387 */ /* 0x000fe20000100a00 */
[----:B----4-:R-:W-:-:S03]  /*131c0*/  VIADD R22, R25, 0xffffff1e ;  /* 0xffffff1e19167836 */ /* 0x010fc60000000000 */
[----:B------:R-:W-:Y:S01]  /*131d0*/  LDGSTS.E [R2+0x60008], desc[UR8][R44.64], !P1 ;  /* 0x600080002c027fae */ /* 0x000fe2000c921848 */
[C---:B------:R-:W-:Y:S01]  /*131e0*/  IMAD.WIDE R42, R229.reuse, 0x4, R186 ;  /* 0x00000004e52a7825 */ /* 0x040fe200078e02ba */
[----:B------:R-:W2:Y:S03]  /*131f0*/  LDC R25, c[0x0][0x230] ;  /* 0x00008c00ff197b82 */ /* 0x000ea60000000800 */
[C---:B-1----:R-:W-:Y:S01]  /*13200*/  IMAD.WIDE R20, R229.reuse, 0x4, R154 ;  /* 0x00000004e5147825 */ /* 0x042fe200078e029a */
[----:B------:R1:W-:Y:S04]  /*13210*/  STL.64 [R1+0x1300], R38 ;  /* 0x0013002601007387 */ /* 0x0003e80000100a00 */
[----:B------:R1:W-:Y:S04]  /*13220*/  LDGSTS.E [R2+0x64008], desc[UR8][R38.64], !P1 ;  /* 0x6400800026027fae */ /* 0x0003e8000c921848 */
[----:B------:R4:W-:Y:S04]  /*13230*/  STL.64 [R1+0x12f0], R26 ;  /* 0x0012f01a01007387 */ /* 0x0009e80000100a00 */
[----:B------:R4:W-:Y:S01]  /*13240*/  LDGSTS.E [R2+0x68008], desc[UR8][R26.64], !P1 ;  /* 0x680080001a027fae */ /* 0x0009e2000c921848 */
[----:B-1----:R-:W-:-:S03]  /*13250*/  IMAD.WIDE R38, R229, 0x4, R48 ;  /* 0x00000004e5267825 */ /* 0x002fc600078e0230 */
[----:B------:R1:W-:Y:S01]  /*13260*/  STL.64 [R1+0x12e0], R20 ;  /* 0x0012e01401007387 */ /* 0x0003e20000100a00 */
[----:B------:R-:W-:-:S03]  /*13270*/  ISETP.GE.U32.AND P4, PT, R22, 0x7ffffe9f, PT ;  /* 0x7ffffe9f1600780c */ /* 0x000fc60003f86070 */
[----:B------:R1:W-:Y:S01]  /*13280*/  LDGSTS.E [R2+0x6c008], desc[UR8][R20.64], !P1 ;  /* 0x6c00800014027fae */ /* 0x0003e2000c921848 */
[----:B----4-:R-:W-:-:S03]  /*13290*/  IMAD.WIDE R26, R229, 0x4, R156 ;  /* 0x00000004e51a7825 */ /* 0x010fc600078e029c */
[----:B------:R4:W-:Y:S04]  /*132a0*/  STL.64 [R1+0x12d0], R42 ;  /* 0x0012d02a01007387 */ /* 0x0009e80000100a00 */
[----:B------:R4:W-:Y:S01]  /*132b0*/  LDGSTS.E [R2+0x6000c], desc[UR8][R42.64], !P0 ;  /* 0x6000c0002a027fae */ /* 0x0009e2000c121848 */
[----:B-1----:R-:W-:-:S03]  /*132c0*/  IMAD.WIDE R20, R229, 0x4, R162 ;  /* 0x00000004e5147825 */ /* 0x002fc600078e02a2 */
[----:B------:R1:W-:Y:S04]  /*132d0*/  STL.64 [R1+0x12c0], R38 ;  /* 0x0012c02601007387 */ /* 0x0003e80000100a00 */
[----:B------:R1:W-:Y:S01]  /*132e0*/  LDGSTS.E [R2+0x6400c], desc[UR8][R38.64], !P0 ;  /* 0x6400c00026027fae */ /* 0x0003e2000c121848 */
[----:B----4-:R-:W-:-:S03]  /*132f0*/  IMAD.WIDE R42, R229, 0x4, R194 ;  /* 0x00000004e52a7825 */ /* 0x010fc600078e02c2 */
[----:B------:R4:W-:Y:S01]  /*13300*/  STL.64 [R1+0x12b0], R26 ;  /* 0x0012b01a01007387 */ /* 0x0009e20000100a00 */
[----:B---3--:R-:W-:Y:S02]  /*13310*/  IADD3 R22, R24, -0xe3, RZ ;  /* 0xffffff1d18167810 */ /* 0x008fe40007ffe0ff */
[----:B------:R-:W3:Y:S01]  /*13320*/  LDC R24, c[0x0][0x230] ;  /* 0x00008c00ff187b82 */ /* 0x000ee20000000800 */
[----:B------:R4:W-:Y:S01]  /*13330*/  LDGSTS.E [R2+0x6800c], desc[UR8][R26.64], !P0 ;  /* 0x6800c0001a027fae */ /* 0x0009e2000c121848 */
[----:B-1----:R-:W-:-:S03]  /*13340*/  IMAD.WIDE R38, R229, 0x4, R54 ;  /* 0x00000004e5267825 */ /* 0x002fc600078e0236 */
[----:B------:R1:W-:Y:S04]  /*13350*/  STL.64 [R1+0x12a8], R20 ;  /* 0x0012a81401007387 */ /* 0x0003e80000100a00 */
[----:B------:R1:W-:Y:S01]  /*13360*/  LDGSTS.E [R2+0x6c00c], desc[UR8][R20.64], !P0 ;  /* 0x6c00c00014027fae */ /* 0x0003e2000c121848 */
[----:B----4-:R-:W-:-:S03]  /*13370*/  IMAD.WIDE R26, R229, 0x4, R72 ;  /* 0x00000004e51a7825 */ /* 0x010fc600078e0248 */
[----:B------:R-:W-:Y:S01]  /*13380*/  STL.64 [R1+0x1298], R42 ;  /* 0x0012982a01007387 */ /* 0x000fe20000100a00 */
[----:B------:R-:W-:-:S03]  /*13390*/  ISETP.GE.U32.AND P5, PT, R22, 0x7ffffe9e, PT ;  /* 0x7ffffe9e1600780c */ /* 0x000fc60003fa6070 */
[----:B------:R-:W-:Y:S01]  /*133a0*/  LDGSTS.E [R2+0x70000], desc[UR8][R42.64], !P3 ;  /* 0x700000002a027fae */ /* 0x000fe2000d921848 */
[----:B-1----:R-:W-:-:S03]  /*133b0*/  IMAD.WIDE R20, R229, 0x4, R188 ;  /* 0x00000004e5147825 */ /* 0x002fc600078e02bc */
[----:B------:R1:W-:Y:S04]  /*133c0*/  STL.64 [R1+0x1288], R38 ;  /* 0x0012882601007387 */ /* 0x0003e80000100a00 */
[----:B------:R1:W-:Y:S04]  /*133d0*/  LDGSTS.E [R2+0x74000], desc[UR8][R38.64], !P3 ;  /* 0x7400000026027fae */ /* 0x0003e8000d921848 */
[----:B------:R4:W-:Y:S04]  /*133e0*/  STL.64 [R1+0x1278], R26 ;  /* 0x0012781a01007387 */ /* 0x0009e80000100a00 */
[----:B------:R4:W-:Y:S01]  /*133f0*/  LDGSTS.E [R2+0x78000], desc[UR8][R26.64], !P3 ;  /* 0x780000001a027fae */ /* 0x0009e2000d921848 */
[----:B-1----:R-:W-:-:S03]  /*13400*/  IMAD.WIDE R38, R229, 0x4, R62 ;  /* 0x00000004e5267825 */ /* 0x002fc600078e023e */
[----:B------:R1:W-:Y:S04]  /*13410*/  STL.64 [R1+0x1268], R20 ;  /* 0x0012681401007387 */ /* 0x0003e80000100a00 */
[----:B------:R1:W-:Y:S01]  /*13420*/  LDGSTS.E [R2+0x7c000], desc[UR8][R20.64], !P3 ;  /* 0x7c00000014027fae */ /* 0x0003e2000d921848 */
[----:B----4-:R-:W-:-:S03]  /*13430*/  IMAD.WIDE R26, R229, 0x4, R190 ;  /* 0x00000004e51a7825 */ /* 0x010fc600078e02be */
[----:B------:R4:W-:Y:S04]  /*13440*/  STL.64 [R1+0x1258], R28 ;  /* 0x0012581c01007387 */ /* 0x0009e80000100a00 */
[----:B------:R-:W-:Y:S01]  /*13450*/  STL.64 [R1+0x1248], R38 ;  /* 0x0012482601007387 */ /* 0x000fe20000100a00 */
[----:B-1----:R-:W-:-:S03]  /*13460*/  IMAD.WIDE R20, R229, 0x4, R196 ;  /* 0x00000004e5147825 */ /* 0x002fc600078e02c4 */
[----:B------:R4:W-:Y:S04]  /*13470*/  LDGSTS.E [R2+0x70004], desc[UR8][R28.64], !P4 ;  /* 0x700040001c027fae */ /* 0x0009e8000e121848 */
[----:B------:R1:W-:Y:S04]  /*13480*/  STL.64 [R1+0x1238], R26 ;  /* 0x0012381a01007387 */ /* 0x0003e80000100a00 */
[----:B------:R-:W-:Y:S04]  /*13490*/  LDGSTS.E [R2+0x74004], desc[UR8][R38.64], !P4 ;  /* 0x7400400026027fae */ /* 0x000fe8000e121848 */
[----:B------:R2:W-:Y:S01]  /*134a0*/  STL.64 [R1+0x1228], R20 ;  /* 0x0012281401007387 */ /* 0x0005e20000100a00 */
[----:B----4-:R-:W-:-:S02]  /*134b0*/  IMAD.WIDE R28, R229, 0x4, R198 ;  /* 0x00000004e51c7825 */ /* 0x010fc400078e02c6 */
[----:B------:R-:W4:Y:S01]  /*134c0*/  LDC R198, c[0x0][0x230] ;  /* 0x00008c00ffc67b82 */ /* 0x000f220000000800 */
[----:B------:R1:W-:Y:S04]  /*134d0*/  LDGSTS.E [R2+0x78004], desc[UR8][R26.64], !P4 ;  /* 0x780040001a027fae */ /* 0x0003e8000e121848 */
[----:B------:R-:W4:Y:S04]  /*134e0*/  LDL.LU.64 R88, [R1+0x40] ;  /* 0x0000400001587983 */ /* 0x000f280000300a00 */
[----:B------:R2:W-:Y:S01]  /*134f0*/  LDGSTS.E [R2+0x7c004], desc[UR8][R20.64], !P4 ;  /* 0x7c00400014027fae */ /* 0x0005e2000e121848 */
[----:B-1----:R-:W-:-:S03]  /*13500*/  IMAD.WIDE R26, R229, 0x4, R64 ;  /* 0x00000004e51a7825 */ /* 0x002fc600078e0240 */
[----:B------:R-:W4:Y:S04]  /*13510*/  LDL.LU.64 R44, [R1+0x38] ;  /* 0x00003800012c7983 */ /* 0x000f280000300a00 */
[----:B------:R-:W4:Y:S01]  /*13520*/  LDL.LU.64 R86, [R1+0x30] ;  /* 0x0000300001567983 */ /* 0x000f220000300a00 */
[----:B--2---:R-:W-:-:S03]  /*13530*/  IMAD.WIDE R20, R229, 0x4, R204 ;  /* 0x00000004e5147825 */ /* 0x004fc600078e02cc */
[----:B------:R-:W2:Y:S04]  /*13540*/  LDL.LU.64 R84, [R1+0x28] ;  /* 0x0000280001547983 */ /* 0x000ea80000300a00 */
[----:B------:R-:W-:Y:S04]  /*13550*/  STL.64 [R1+0x1218], R30 ;  /* 0x0012181e01007387 */ /* 0x000fe80000100a00 */
[----:B------:R1:W-:Y:S04]  /*13560*/  STL.64 [R1+0x1208], R26 ;  /* 0x0012081a01007387 */ /* 0x0003e80000100a00 */
[----:B------:R3:W-:Y:S04]  /*13570*/  LDGSTS.E [R2+0x70008], desc[UR8][R30.64], !P5 ;  /* 0x700080001e027fae */ /* 0x0007e8000e921848 */
[----:B------:R-:W-:Y:S04]  /*13580*/  STL.64 [R1+0x11f8], R28 ;  /* 0x0011f81c01007387 */ /* 0x000fe80000100a00 */
[----:B------:R-:W-:Y:S04]  /*13590*/  LDGSTS.E [R2+0x74008], desc[UR8][R26.64], !P5 ;  /* 0x740080001a027fae */ /* 0x000fe8000e921848 */
[----:B------:R3:W-:Y:S04]  /*135a0*/  STL.64 [R1+0x11e8], R20 ;  /* 0x0011e81401007387 */ /* 0x0007e80000100a00 */
[----:B------:R3:W-:Y:S04]  /*135b0*/  LDGSTS.E [R2+0x78008], desc[UR8][R28.64], !P5 ;  /* 0x780080001c027fae */ /* 0x0007e8000e921848 */
[----:B-1----:R-:W2:Y:S04]  /*135c0*/  LDL.LU.64 R26, [R1+0x20] ;  /* 0x00002000011a7983 */ /* 0x002ea80000300a00 */
[----:B------:R-:W2:Y:S04]  /*135d0*/  LDL.LU.64 R104, [R1+0x18] ;  /* 0x0000180001687983 */ /* 0x000ea80000300a00 */
[----:B------:R-:W2:Y:S04]  /*135e0*/  LDL.LU.64 R80, [R1+0x10] ;  /* 0x0000100001507983 */ /* 0x000ea80000300a00 */
[----:B------:R-:W2:Y:S04]  /*135f0*/  LDL.LU.64 R82, [R1+0x8] ;  /* 0x0000080001527983 */ /* 0x000ea80000300a00 */
[----:B------:R-:W-:Y:S04]  /*13600*/  LDGSTS.E [R2+0x7c008], desc[UR8][R20.64], !P5 ;  /* 0x7c00800014027fae */ /* 0x000fe8000e921848 */
[----:B---3--:R-:W3:Y:S01]  /*13610*/  LDL.LU.64 R20, [R1] ;  /* 0x0000000001147983 */ /* 0x008ee20000300a00 */
[----:B------:R-:W-:-:S02]  /*13620*/  VIADD R22, R23, 0xffffff1c ;  /* 0xffffff1c17167836 */ /* 0x000fc40000000000 */
[----:B------:R-:W1:Y:S03]  /*13630*/  LDC R23, c[0x0][0x230] ;  /* 0x00008c00ff177b82 */ /* 0x000e660000000800 */
[----:B------:R-:W-:Y:S01]  /*13640*/  ISETP.GE.U32.AND P6, PT, R22, 0x7ffffe9d, PT ;  /* 0x7ffffe9d1600780c */ /* 0x000fe20003fc6070 */
[----:B------:R-:W-:-:S04]  /*13650*/  VIADD R22, R25, 0xffffff7b ;  /* 0xffffff7b19167836 */ /* 0x000fc80000000000 */
[----:B------:R-:W1:Y:S01]  /*13660*/  LDC R25, c[0x0][0x230] ;  /* 0x00008c00ff197b82 */ /* 0x000e620000000800 */
[----:B------:R-:W-:Y:S02]  /*13670*/  ISETP.GE.U32.AND P1, PT, R22, 0x7ffffefc, PT ;  /* 0x7ffffefc1600780c */ /* 0x000fe40003f26070 */
[----:B------:R-:W-:-:S05]  /*13680*/  IADD3 R22, R24, -0x86, RZ ;  /* 0xffffff7a18167810 */ /* 0x000fca0007ffe0ff */
[----:B------:R-:W1:Y:S01]  /*13690*/  LDC R24, c[0x0][0x230] ;  /* 0x00008c00ff187b82 */ /* 0x000e620000000800 */
[----:B------:R-:W-:Y:S01]  /*136a0*/  ISETP.GE.U32.AND P0, PT, R22, 0x7ffffefb, PT ;  /* 0x7ffffefb1600780c */ /* 0x000fe20003f06070 */
[----:B-1----:R-:W-:-:S06]  /*136b0*/  VIADD R22, R23, 0xffffff79 ;  /* 0xffffff7917167836 */ /* 0x002fcc0000000000 */
[----:B------:R-:W1:Y:S01]  /*136c0*/  LDC R23, c[0x0][0x230] ;  /* 0x00008c00ff177b82 */ /* 0x000e620000000800 */
[----:B------:R-:W-:Y:S01]  /*136d0*/  ISETP.GE.U32.AND P3, PT, R22, 0x7ffffefa, PT ;  /* 0x7ffffefa1600780c */ /* 0x000fe20003f66070 */
[----:B------:R-:W-:-:S06]  /*136e0*/  VIADD R22, R25, 0xffffff78 ;  /* 0xffffff7819167836 */ /* 0x000fcc0000000000 */
[----:B------:R-:W1:Y:S01]  /*136f0*/  LDC R25, c[0x0][0x230] ;  /* 0x00008c00ff197b82 */ /* 0x000e620000000800 */
[----:B------:R-:W-:Y:S01]  /*13700*/  ISETP.GE.U32.AND P4, PT, R22, 0x7ffffef9, PT ;  /* 0x7ffffef91600780c */ /* 0x000fe20003f86070 */
[----:B------:R-:W-:Y:S01]  /*13710*/  IMAD.WIDE R32, R229, 0x4, R32 ;  /* 0x00000004e5207825 */ /* 0x000fe200078e0220 */
[----:B------:R-:W-:-:S05]  /*13720*/  IADD3 R22, R24, -0xa5, RZ ;  /* 0xffffff5b18167810 */ /* 0x000fca0007ffe0ff */
[----:B------:R-:W2:Y:S01]  /*13730*/  LDC R24, c[0x0][0x230] ;  /* 0x00008c00ff187b82 */ /* 0x000ea20000000800 */
[C---:B------:R-:W-:Y:S01]  /*13740*/  IMAD.WIDE R38, R229.reuse, 0x4, R68 ;  /* 0x00000004e5267825 */ /* 0x040fe200078e0244 */
[----:B------:R-:W-:Y:S01]  /*13750*/  ISETP.GE.U32.AND P5, PT, R22, 0x7ffffedc, PT ;  /* 0x7ffffedc1600780c */ /* 0x000fe20003fa6070 */
[----:B------:R-:W-:Y:S02]  /*13760*/  STL.64 [R1+0x11d8], R32 ;  /* 0x0011d82001007387 */ /* 0x000fe40000100a00 */
[----:B------:R-:W-:Y:S02]  /*13770*/  IMAD.WIDE R30, R229, 0x4, R206 ;  /* 0x00000004e51e7825 */ /* 0x000fe400078e02ce */
[----:B------:R-:W-:Y:S01]  /*13780*/  LDGSTS.E [R2+0x7000c], desc[UR8][R32.64], !P6 ;  /* 0x7000c00020027fae */ /* 0x000fe2000f121848 */
[----:B------:R-:W3:Y:S01]  /*13790*/  LDC R206, c[0x0][0x230] ;  /* 0x00008c00ffce7b82 */ /* 0x000ee20000000800 */
[----:B-1----:R-:W-:Y:S02]  /*137a0*/  VIADD R22, R23, 0xffffff5a ;  /* 0xffffff5a17167836 */ /* 0x002fe40000000000 */
[----:B------:R-:W-:Y:S01]  /*137b0*/  IMAD.WIDE R28, R229, 0x4, R212 ;  /* 0x00000004e51c7825 */ /* 0x000fe200078e02d4 */
[----:B------:R4:W-:Y:S04]  /*137c0*/  STL.64 [R1+0x11c8], R38 ;  /* 0x0011c82601007387 */ /* 0x0009e80000100a00 */
[----:B------:R-:W1:Y:S01]  /*137d0*/  LDC R23, c[0x0][0x230] ;  /* 0x00008c00ff177b82 */ /* 0x000e620000000800 */
[----:B------:R4:W-:Y:S04]  /*137e0*/  LDGSTS.E [R2+0x7400c], desc[UR8][R38.64], !P6 ;  /* 0x7400c00026027fae */ /* 0x0009e8000f121848 */
[----:B------:R4:W-:Y:S04]  /*137f0*/  STL.64 [R1+0x11b8], R30 ;  /* 0x0011b81e01007387 */ /* 0x0009e80000100a00 */
[----:B------:R4:W-:Y:S04]  /*13800*/  LDGSTS.E [R2+0x7800c], desc[UR8][R30.64], !P6 ;  /* 0x7800c0001e027fae */ /* 0x0009e8000f121848 */
[----:B------:R2:W-:Y:S04]  /*13810*/  STL.64 [R1+0x11a8], R28 ;  /* 0x0011a81c01007387 */ /* 0x0005e80000100a00 */
[----:B------:R2:W-:Y:S01]  /*13820*/  LDGSTS.E [R2+0x7c00c], desc[UR8][R28.64], !P6 ;  /* 0x7c00c0001c027fae */ /* 0x0005e2000f121848 */
[----:B------:R-:W-:Y:S01]  /*13830*/  ISETP.GE.U32.AND P6, PT, R22, 0x7ffffedb, PT ;  /* 0x7ffffedb1600780c */ /* 0x000fe20003fc6070 */
[----:B------:R-:W-:-:S02]  /*13840*/  VIADD R22, R25, 0xffffff59 ;  /* 0xffffff5919167836 */ /* 0x000fc40000000000 */
[----:B------:R-:W1:Y:S01]  /*13850*/  LDC R25, c[0x0][0x230] ;  /* 0x00008c00ff197b82 */ /* 0x000e620000000800 */
[----:B----4-:R-:W-:-:S05]  /*13860*/  IMAD.WIDE R38, R229, 0x4, R88 ;  /* 0x00000004e5267825 */ /* 0x010fca00078e0258 */
[----:B------:R-:W-:Y:S01]  /*13870*/  STL.64 [R1+0x1198], R38 ;  /* 0x0011982601007387 */ /* 0x000fe20000100a00 */
[----:B------:R-:W-:-:S03]  /*13880*/  IMAD.WIDE R32, R229, 0x4, R44 ;  /* 0x00000004e5207825 */ /* 0x000fc600078e022c */
[----:B------:R-:W-:Y:S01]  /*13890*/  LDGSTS.E [R4+0x40000], desc[UR8][R38.64], !P1 ;  /* 0x4000000026047fae */ /* 0x000fe2000c921848 */
[----:B------:R-:W-:-:S03]  /*138a0*/  IMAD.WIDE R30, R229, 0x4, R86 ;  /* 0x00000004e51e7825 */ /* 0x000fc600078e0256 */
[----:B------:R4:W-:Y:S01]  /*138b0*/  STL.64 [R1+0x1190], R32 ;  /* 0x0011902001007387 */ /* 0x0009e20000100a00 */
[----:B--2---:R-:W-:-:S03]  /*138c0*/  IMAD.WIDE R28, R229, 0x4, R84 ;  /* 0x00000004e51c7825 */ /* 0x004fc600078e0254 */
[----:B------:R4:W-:Y:S04]  /*138d0*/  LDGSTS.E [R4+0x44000], desc[UR8][R32.64], !P1 ;  /* 0x4400000020047fae */ /* 0x0009e8000c921848 */
[----:B------:R2:W-:Y:S04]  /*138e0*/  STL.64 [R1+0x1188], R30 ;  /* 0x0011881e01007387 */ /* 0x0005e80000100a00 */
[----:B------:R2:W-:Y:S04]  /*138f0*/  LDGSTS.E [R4+0x48000], desc[UR8][R30.64], !P1 ;  /* 0x480000001e047fae */ /* 0x0005e8000c921848 */
[----:B------:R1:W-:Y:S04]  /*13900*/  STL.64 [R1+0x1180], R28 ;  /* 0x0011801c01007387 */ /* 0x0003e80000100a00 */
[----:B------:R1:W-:Y:S01]  /*13910*/  LDGSTS.E [R4+0x4c000], desc[UR8][R28.64], !P1 ;  /* 0x4c0000001c047fae */ /* 0x0003e2000c921848 */
[----:B------:R-:W-:-:S02]  /*13920*/  ISETP.GE.U32.AND P1, PT, R22, 0x7ffffeda, PT ;  /* 0x7ffffeda1600780c */ /* 0x000fc40003f26070 */
[----:B------:R-:W-:Y:S02]  /*13930*/  IADD3 R22, R24, -0xa8, RZ ;  /* 0xffffff5818167810 */ /* 0x000fe40007ffe0ff */
[----:B------:R-:W3:Y:S01]  /*13940*/  LDC R24, c[0x0][0x230] ;  /* 0x00008c00ff187b82 */ /* 0x000ee20000000800 */
[----:B----4-:R-:W-:-:S04]  /*13950*/  IMAD.WIDE R32, R229, 0x4, R26 ;  /* 0x00000004e5207825 */ /* 0x010fc800078e021a */
[C---:B--2---:R-:W-:Y:S01]  /*13960*/  IMAD.WIDE R30, R229.reuse, 0x4, R104 ;  /* 0x00000004e51e7825 */ /* 0x044fe200078e0268 */
[----:B------:R-:W-:Y:S03]  /*13970*/  STL.64 [R1+0x1178], R32 ;  /* 0x0011782001007387 */ /* 0x000fe60000100a00 */
[C---:B-1----:R-:W-:Y:S01]  /*13980*/  IMAD.WIDE R28, R229.reuse, 0x4, R80 ;  /* 0x00000004e51c7825 */ /* 0x042fe200078e0250 */
[----:B------:R-:W-:Y:S03]  /*13990*/  LDGSTS.E [R4+0x40004], desc[UR8][R32.64], !P0 ;  /* 0x4000400020047fae */ /* 0x000fe6000c121848 */
[C---:B------:R-:W-:Y:S01]  /*139a0*/  IMAD.WIDE R26, R229.reuse, 0x4, R82 ;  /* 0x00000004e51a7825 */ /* 0x040fe200078e0252 */
[----:B------:R3:W-:Y:S04]  /*139b0*/  STL.64 [R1+0x1170], R30 ;  /* 0x0011701e01007387 */ /* 0x0007e80000100a00 */
[----:B------:R3:W-:Y:S04]  /*139c0*/  LDGSTS.E [R4+0x44004], desc[UR8][R30.64], !P0 ;  /* 0x440040001e047fae */ /* 0x0007e8000c121848 */
[----:B------:R1:W-:Y:S04]  /*139d0*/  STL.64 [R1+0x1168], R28 ;  /* 0x0011681c01007387 */ /* 0x0003e80000100a00 */
[----:B------:R1:W-:Y:S01]  /*139e0*/  LDGSTS.E [R4+0x48004], desc[UR8][R28.64], !P0 ;  /* 0x480040001c047fae */ /* 0x0003e2000c121848 */
[----:B---3--:R-:W-:-:S03]  /*139f0*/  IMAD.WIDE R30, R229, 0x4, R20 ;  /* 0x00000004e51e7825 */ /* 0x008fc600078e0214 */
[----:B------:R2:W-:Y:S04]  /*13a00*/  STL.64 [R1+0x1160], R26 ;  /* 0x0011601a01007387 */ /* 0x0005e80000100a00 */
[----:B------:R2:W-:Y:S01]  /*13a10*/  LDGSTS.E [R4+0x4c004], desc[UR8][R26.64], !P0 ;  /* 0x4c0040001a047fae */ /* 0x0005e2000c121848 */
[----:B-1----:R-:W-:-:S03]  /*13a20*/  IMAD.WIDE R28, R229, 0x4, R250 ;  /* 0x00000004e51c7825 */ /* 0x002fc600078e02fa */
[----:B------:R1:W-:Y:S01]  /*13a30*/  STL.64 [R1+0x1158], R30 ;  /* 0x0011581e01007387 */ /* 0x0003e20000100a00 */
[----:B------:R-:W-:Y:S01]  /*13a40*/  ISETP.GE.U32.AND P0, PT, R22, 0x7ffffed9, PT ;  /* 0x7ffffed91600780c */ /* 0x000fe20003f06070 */
[C---:B------:R-:W-:Y:S02]  /*13a50*/  IMAD.WIDE R20, R229.reuse, 0x4, R246 ;  /* 0x00000004e5147825 */ /* 0x040fe400078e02f6 */
[----:B------:R1:W-:Y:S02]  /*13a60*/  LDGSTS.E [R4+0x40008], desc[UR8][R30.64], !P3 ;  /* 0x400080001e047fae */ /* 0x0003e4000d921848 */
[----:B--2---:R-:W-:Y:S02]  /*13a70*/  IMAD.WIDE R26, R229, 0x4, R248 ;  /* 0x00000004e51a7825 */ /* 0x004fe400078e02f8 */
[----:B------:R2:W-:Y:S02]  /*13a80*/  STL.64 [R1+0x1150], R28 ;  /* 0x0011501c01007387 */ /* 0x0005e40000100a00 */
[----:B------:R-:W-:-:S02]  /*13a90*/  VIADD R22, R23, 0xffffff3b ;  /* 0xffffff3b17167836 */ /* 0x000fc40000000000 */
        /* <DEDUP_REMOVED lines=8> */
[----:B-1----:R-:W-:-:S03]  /*13b20*/  IMAD.WIDE R26, R229, 0x4, R240 ;  /* 0x00000004e51a7825 */ /* 0x002fc600078e02f0 */
[----:B------:R1:W-:Y:S04]  /*13b30*/  STL.64 [R1+0x1138], R30 ;  /* 0x0011381e01007387 */ /* 0x0003e80000100a00 */
[----:B------:R1:W-:Y:S04]  /*13b40*/  LDGSTS.E [R4+0x4000c], desc[UR8][R30.64], !P4 ;  /* 0x4000c0001e047fae */ /* 0x0003e8000e121848 */
[----:B------:R-:W-:Y:S04]  /*13b50*/  STL.64 [R1+0x1130], R28 ;  /* 0x0011301c01007387 */ /* 0x000fe80000100a00 */
[----:B------:R-:W-:Y:S01]  /*13b60*/  LDGSTS.E [R4+0x4400c], desc[UR8][R28.64], !P4 ;  /* 0x4400c0001c047fae */ /* 0x000fe2000e121848 */
[----:B--2---:R-:W-:-:S03]  /*13b70*/  IMAD.WIDE R20, R229, 0x4, R238 ;  /* 0x00000004e5147825 */ /* 0x004fc600078e02ee */
[----:B------:R2:W-:Y:S04]  /*13b80*/  STL.64 [R1+0x1128], R26 ;  /* 0x0011281a01007387 */ /* 0x0005e80000100a00 */
[----:B------:R2:W-:Y:S01]  /*13b90*/  LDGSTS.E [R4+0x4800c], desc[UR8][R26.64], !P4 ;  /* 0x4800c0001a047fae */ /* 0x0005e2000e121848 */
[----:B------:R-:W-:Y:S01]  /*13ba0*/  IMAD.WIDE R32, R229, 0x4, R130 ;  /* 0x00000004e5207825 */ /* 0x000fe200078e0282 */
[----:B------:R-:W-:-:S03]  /*13bb0*/  ISETP.GE.U32.AND P3, PT, R22, 0x7ffffebc, PT ;  /* 0x7ffffebc1600780c */ /* 0x000fc60003f66070 */
[C---:B-1----:R-:W-:Y:S01]  /*13bc0*/  IMAD.WIDE R30, R229.reuse, 0x4, R34 ;  /* 0x00000004e51e7825 */ /* 0x042fe200078e0222 */
[----:B------:R1:W-:Y:S01]  /*13bd0*/  STL.64 [R1+0x1120], R20 ;  /* 0x0011201401007387 */ /* 0x0003e20000100a00 */
[----:B--2---:R-:W2:Y:S02]  /*13be0*/  LDC R26, c[0x0][0x230] ;  /* 0x00008c00ff1a7b82 */ /* 0x004ea40000000800 */
[----:B------:R-:W-:Y:S01]  /*13bf0*/  IMAD.WIDE R28, R229, 0x4, R110 ;  /* 0x00000004e51c7825 */ /* 0x000fe200078e026e */
[----:B------:R1:W-:Y:S03]  /*13c00*/  LDGSTS.E [R4+0x4c00c], desc[UR8][R20.64], !P4 ;  /* 0x4c00c00014047fae */ /* 0x0003e6000e121848 */
[----:B------:R-:W-:Y:S01]  /*13c10*/  VIADD R22, R25, 0xffffff3a ;  /* 0xffffff3a19167836 */ /* 0x000fe20000000000 */
[----:B------:R4:W-:Y:S01]  /*13c20*/  STL.64 [R1+0x1118], R32 ;  /* 0x0011182001007387 */ /* 0x0009e20000100a00 */
[----:B------:R-:W2:Y:S03]  /*13c30*/  LDC R25, c[0x0][0x230] ;  /* 0x00008c00ff197b82 */ /* 0x000ea60000000800 */
[----:B------:R4:W-:Y:S01]  /*13c40*/  LDGSTS.E [R4+0x50000], desc[UR8][R32.64], !P5 ;  /* 0x5000000020047fae */ /* 0x0009e2000e921848 */
[----:B-1----:R-:W-:-:S03]  /*13c50*/  IMAD.WIDE R20, R229, 0x4, R112 ;  /* 0x00000004e5147825 */ /* 0x002fc600078e0270 */
[----:B------:R1:W-:Y:S01]  /*13c60*/  STL.64 [R1+0x1110], R30 ;  /* 0x0011101e01007387 */ /* 0x0003e20000100a00 */
[----:B------:R-:W-:-:S03]  /*13c70*/  ISETP.GE.U32.AND P4, PT, R22, 0x7ffffebb, PT ;  /* 0x7ffffebb1600780c */ /* 0x000fc60003f86070 */
[----:B------:R1:W-:Y:S01]  /*13c80*/  LDGSTS.E [R4+0x54000], desc[UR8][R30.64], !P5 ;  /* 0x540000001e047fae */ /* 0x0003e2000e921848 */
[----:B----4-:R-:W-:-:S03]  /*13c90*/  IMAD.WIDE R32, R229, 0x4, R152 ;  /* 0x00000004e5207825 */ /* 0x010fc600078e0298 */
[----:B------:R4:W-:Y:S01]  /*13ca0*/  STL.64 [R1+0x1108], R28 ;  /* 0x0011081c01007387 */ /* 0x0009e20000100a00 */
[----:B------:R-:W-:Y:S01]  /*13cb0*/  IADD3 R22, R24, -0xc7, RZ ;  /* 0xffffff3918167810 */ /* 0x000fe20007ffe0ff */
[----:B------:R-:W2:Y:S02]  /*13cc0*/  LDC R152, c[0x0][0x230] ;  /* 0x00008c00ff987b82 */ /* 0x000ea40000000800 */
[----:B------:R4:W-:Y:S01]  /*13cd0*/  LDGSTS.E [R4+0x58000], desc[UR8][R28.64], !P5 ;  /* 0x580000001c047fae */ /* 0x0009e2000e921848 */
[----:B-1----:R-:W-:-:S03]  /*13ce0*/  IMAD.WIDE R30, R229, 0x4, R114 ;  /* 0x00000004e51e7825 */ /* 0x002fc600078e0272 */
[----:B------:R1:W-:Y:S02]  /*13cf0*/  STL.64 [R1+0x1100], R20 ;  /* 0x0011001401007387 */ /* 0x0003e40000100a00 */
[----:B------:R-:W2:Y:S02]  /*13d00*/  LDC R24, c[0x0][0x230] ;  /* 0x00008c00ff187b82 */ /* 0x000ea40000000800 */
[----:B------:R1:W-:Y:S01]  /*13d10*/  LDGSTS.E [R4+0x5c000], desc[UR8][R20.64], !P5 ;  /* 0x5c00000014047fae */ /* 0x0003e2000e921848 */
[----:B----4-:R-:W-:-:S03]  /*13d20*/  IMAD.WIDE R28, R229, 0x4, R116 ;  /* 0x00000004e51c7825 */ /* 0x010fc600078e0274 */
[----:B------:R4:W-:Y:S01]  /*13d30*/  STL.64 [R1+0x10f8], R32 ;  /* 0x0010f82001007387 */ /* 0x0009e20000100a00 */
[----:B------:R-:W-:-:S03]  /*13d40*/  ISETP.GE.U32.AND P5, PT, R22, 0x7ffffeba, PT ;  /* 0x7ffffeba1600780c */ /* 0x000fc60003fa6070 */
[----:B------:R4:W-:Y:S01]  /*13d50*/  LDGSTS.E [R4+0x50004], desc[UR8][R32.64], !P6 ;  /* 0x5000400020047fae */ /* 0x0009e2000f121848 */
[----:B-1----:R-:W-:-:S03]  /*13d60*/  IMAD.WIDE R20, R229, 0x4, R118 ;  /* 0x00000004e5147825 */ /* 0x002fc600078e0276 */
[----:B------:R1:W-:Y:S04]  /*13d70*/  STL.64 [R1+0x10f0], R30 ;  /* 0x0010f01e01007387 */ /* 0x0003e80000100a00 */
[----:B------:R1:W-:Y:S01]  /*13d80*/  LDGSTS.E [R4+0x54004], desc[UR8][R30.64], !P6 ;  /* 0x540040001e047fae */ /* 0x0003e2000f121848 */
[----:B---3--:R-:W-:Y:S02]  /*13d90*/  VIADD R22, R23, 0xffffff38 ;  /* 0xffffff3817167836 */ /* 0x008fe40000000000 */
[C---:B----4-:R-:W-:Y:S01]  /*13da0*/  IMAD.WIDE R32, R229.reuse, 0x4, R160 ;  /* 0x00000004e5207825 */ /* 0x050fe200078e02a0 */
[----:B------:R3:W-:Y:S01]  /*13db0*/  STL.64 [R1+0x10e8], R28 ;  /* 0x0010e81c01007387 */ /* 0x0007e20000100a00 */
[----:B------:R-:W4:Y:S03]  /*13dc0*/  LDC R23, c[0x0][0x230] ;  /* 0x00008c00ff177b82 */ /* 0x000f260000000800 */
[----:B------:R3:W-:Y:S01]  /*13dd0*/  LDGSTS.E [R4+0x58004], desc[UR8][R28.64], !P6 ;  /* 0x580040001c047fae */ /* 0x0007e2000f121848 */
[----:B-1----:R-:W-:-:S03]  /*13de0*/  IMAD.WIDE R30, R229, 0x4, R120 ;  /* 0x00000004e51e7825 */ /* 0x002fc600078e0278 */
[----:B------:R1:W-:Y:S04]  /*13df0*/  STL.64 [R1+0x10e0], R20 ;  /* 0x0010e01401007387 */ /* 0x0003e80000100a00 */
[----:B------:R1:W-:Y:S01]  /*13e00*/  LDGSTS.E [R4+0x5c004], desc[UR8][R20.64], !P6 ;  /* 0x5c00400014047fae */ /* 0x0003e2000f121848 */
[----:B---3--:R-:W-:-:S03]  /*13e10*/  IMAD.WIDE R28, R229, 0x4, R122 ;  /* 0x00000004e51c7825 */ /* 0x008fc600078e027a */
[----:B------:R-:W-:Y:S01]  /*13e20*/  STL.64 [R1+0x10d8], R32 ;  /* 0x0010d82001007387 */ /* 0x000fe20000100a00 */
[----:B------:R-:W-:-:S03]  /*13e30*/  ISETP.GE.U32.AND P6, PT, R22, 0x7ffffeb9, PT ;  /* 0x7ffffeb91600780c */ /* 0x000fc60003fc6070 */
[----:B------:R-:W-:Y:S01]  /*13e40*/  LDGSTS.E [R4+0x50008], desc[UR8][R32.64], !P1 ;  /* 0x5000800020047fae */ /* 0x000fe2000c921848 */
[----:B-1----:R-:W-:-:S03]  /*13e50*/  IMAD.WIDE R20, R229, 0x4, R124 ;  /* 0x00000004e5147825 */ /* 0x002fc600078e027c */
[----:B------:R1:W-:Y:S04]  /*13e60*/  STL.64 [R1+0x10d0], R30 ;  /* 0x0010d01e01007387 */ /* 0x0003e80000100a00 */
[----:B------:R1:W-:Y:S01]  /*13e70*/  LDGSTS.E [R4+0x54008], desc[UR8][R30.64], !P1 ;  /* 0x540080001e047fae */ /* 0x0003e2000c921848 */
[----:B--2---:R-:W-:-:S03]  /*13e80*/  VIADD R22, R26, 0xffffff1b ;  /* 0xffffff1b1a167836 */ /* 0x004fc60000000000 */
[----:B------:R2:W-:Y:S01]  /*13e90*/  STL.64 [R1+0x10c8], R28 ;  /* 0x0010c81c01007387 */ /* 0x0005e20000100a00 */
[C---:B------:R-:W-:Y:S02]  /*13ea0*/  IMAD.WIDE R26, R229.reuse, 0x4, R128 ;  /* 0x00000004e51a7825 */ /* 0x040fe400078e0280 */
[----:B------:R-:W3:Y:S01]  /*13eb0*/  LDC R128, c[0x0][0x230] ;  /* 0x00008c00ff807b82 */ /* 0x000ee20000000800 */
        /* <DEDUP_REMOVED lines=32> */
[----:B------:R1:W-:Y:S01]  /*140c0*/  STL.64 [R1+0xeb8], R28 ;  /* 0x000eb81c01007387 */ /* 0x0003e20000100a00 */
[----:B------:R-:W-:Y:S01]  /*140d0*/  ISETP.GE.U32.AND P1, PT, R22, 0x7ffffe9c, PT ;  /* 0x7ffffe9c1600780c */ /* 0x000fe20003f26070 */
[----:B------:R-:W3:Y:S02]  /*140e0*/  LDC R216, c[0x0][0x230] ;  /* 0x00008c00ffd87b82 */ /* 0x000ee40000000800 */
        /* <DEDUP_REMOVED lines=9> */
[----:B------:R-:W-:Y:S02]  /*14180*/  IADD3 R22, R25, -0xe6, RZ ;  /* 0xffffff1a19167810 */ /* 0x000fe40007ffe0ff */
[----:B------:R-:W3:Y:S01]  /*14190*/  LDC R25, c[0x0][0x230] ;  /* 0x00008c00ff197b82 */ /* 0x000ee20000000800 */
[----:B------:R2:W-:Y:S01]  /*141a0*/  LDGSTS.E [R4+0x60008], desc[UR8][R30.64], !P5 ;  /* 0x600080001e047fae */ /* 0x0005e2000e921848 */
[----:B-1----:R-:W-:-:S03]  /*141b0*/  IMAD.WIDE R20, R229, 0x4, R184 ;  /* 0x00000004e5147825 */ /* 0x002fc600078e02b8 */
[----:B------:R1:W-:Y:S04]  /*141c0*/  STL.64 [R1+0x6a0], R28 ;  /* 0x0006a01c01007387 */ /* 0x0003e80000100a00 */
[----:B------:R1:W-:Y:S01]  /*141d0*/  LDGSTS.E [R4+0x64008], desc[UR8][R28.64], !P5 ;  /* 0x640080001c047fae */ /* 0x0003e2000e921848 */
[----:B--2---:R-:W-:-:S03]  /*141e0*/  IMAD.WIDE R30, R229, 0x4, R60 ;  /* 0x00000004e51e7825 */ /* 0x004fc600078e023c */
[----:B------:R2:W-:Y:S01]  /*141f0*/  STL.64 [R1+0x688], R26 ;  /* 0x0006881a01007387 */ /* 0x0005e20000100a00 */
[----:B------:R-:W-:Y:S01]  /*14200*/  ISETP.GE.U32.AND P0, PT, R22, 0x7ffffe9b, PT ;  /* 0x7ffffe9b1600780c */ /* 0x000fe20003f06070 */
[----:B------:R-:W3:Y:S02]  /*14210*/  LDC R60, c[0x0][0x230] ;  /* 0x00008c00ff3c7b82 */ /* 0x000ee40000000800 */
        /* <DEDUP_REMOVED lines=18> */
[----:B------:R-:W3:Y:S03]  /*14340*/  LDC R214, c[0x0][0x230] ;  /* 0x00008c00ffd67b82 */ /* 0x000ee60000000800 */
[----:B------:R2:W-:Y:S01]  /*14350*/  LDGSTS.E [R4+0x70000], desc[UR8][R30.64], !P1 ;  /* 0x700000001e047fae */ /* 0x0005e2000c921848 */
[----:B-1----:R-:W-:-:S03]  /*14360*/  IMAD.WIDE R20, R229, 0x4, R56 ;  /* 0x00000004e5147825 */ /* 0x002fc600078e0238 */
        /* <DEDUP_REMOVED lines=25> */
[----:B------:R2:W-:Y:S01]  /*14500*/  STL.64 [R1+0x170], R30 ;  /* 0x0001701e01007387 */ /* 0x0005e20000100a00 */
[----:B----4-:R-:W-:-:S03]  /*14510*/  VIADD R22, R23, 0xffffff18 ;  /* 0xffffff1817167836 */ /* 0x010fc60000000000 */
[----:B------:R4:W-:Y:S01]  /*14520*/  STL.64 [R1+0x160], R28 ;  /* 0x0001601c01007387 */ /* 0x0009e20000100a00 */
[----:B------:R-:W4:Y:S01]  /*14530*/  LDC R23, c[0x0][0x230] ;  /* 0x00008c00ff177b82 */ /* 0x000f220000000800 */
[----:B-1----:R-:W-:Y:S02]  /*14540*/  IMAD.WIDE R20, R229, 0x4, R168 ;  /* 0x00000004e5147825 */ /* 0x002fe400078e02a8 */
[----:B------:R1:W-:Y:S04]  /*14550*/  STL.64 [R1+0x150], R26 ;  /* 0x0001501a01007387 */ /* 0x0003e80000100a00 */
[----:B------:R1:W-:Y:S01]  /*14560*/  STL.64 [R1+0x140], R20 ;  /* 0x0001401401007387 */ /* 0x0003e20000100a00 */
[----:B------:R-:W-:-:S03]  /*14570*/  ISETP.GE.U32.AND P4, PT, R22, 0x7ffffe99, PT ;  /* 0x7ffffe991600780c */ /* 0x000fc60003f86070 */
[----:B------:R-:W4:Y:S01]  /*14580*/  LDL.LU.64 R80, [R1+0xa8] ;  /* 0x0000a80001507983 */ /* 0x000f220000300a00 */
[----:B---3--:R-:W-:Y:S01]  /*14590*/  IADD3 R22, R25, -0x89, RZ ;  /* 0xffffff7719167810 */ /* 0x008fe20007ffe0ff */
[----:B------:R-:W-:Y:S01]  /*145a0*/  IMAD.WIDE R34, R229, 0x4, R222 ;  /* 0x00000004e5227825 */ /* 0x000fe200078e02de */
[----:B------:R-:W3:Y:S01]  /*145b0*/  LDC R25, c[0x0][0x230] ;  /* 0x00008c00ff197b82 */ /* 0x000ee20000000800 */
[----:B------:R-:W3:Y:S04]  /*145c0*/  LDL.LU.64 R82, [R1+0xc8] ;  /* 0x0000c80001527983 */ /* 0x000ee80000300a00 */
[----:B------:R2:W-:Y:S04]  /*145d0*/  LDGSTS.E [R4+0x70008], desc[UR8][R30.64], !P3 ;  /* 0x700080001e047fae */ /* 0x0005e8000d921848 */
[----:B------:R4:W-:Y:S01]  /*145e0*/  LDGSTS.E [R4+0x74008], desc[UR8][R28.64], !P3 ;  /* 0x740080001c047fae */ /* 0x0009e2000d921848 */
[----:B------:R-:W-:-:S03]  /*145f0*/  ISETP.GE.U32.AND P5, PT, R22, 0x7ffffef8, PT ;  /* 0x7ffffef81600780c */ /* 0x000fc60003fa6070 */
[----:B------:R1:W-:Y:S01]  /*14600*/  LDGSTS.E [R4+0x78008], desc[UR8][R26.64], !P3 ;  /* 0x780080001a047fae */ /* 0x0003e2000d921848 */
[----:B--2---:R-:W-:-:S03]  /*14610*/  IMAD.WIDE R30, R229, 0x4, R46 ;  /* 0x00000004e51e7825 */ /* 0x004fc600078e022e */
[----:B------:R2:W-:Y:S01]  /*14620*/  LDGSTS.E [R4+0x7c008], desc[UR8][R20.64], !P3 ;  /* 0x7c00800014047fae */ /* 0x0005e2000d921848 */
[----:B----4-:R-:W-:-:S03]  /*14630*/  IMAD.WIDE R28, R229, 0x4, R208 ;  /* 0x00000004e51c7825 */ /* 0x010fc600078e02d0 */
[----:B------:R4:W-:Y:S01]  /*14640*/  STL.64 [R1+0x130], R30 ;  /* 0x0001301e01007387 */ /* 0x0009e20000100a00 */
[----:B-1----:R-:W-:-:S03]  /*14650*/  IMAD.WIDE R26, R229, 0x4, R180 ;  /* 0x00000004e51a7825 */ /* 0x002fc600078e02b4 */
[----:B------:R1:W-:Y:S01]  /*14660*/  STL.64 [R1+0x120], R28 ;  /* 0x0001201c01007387 */ /* 0x0003e20000100a00 */
[----:B--2---:R-:W-:-:S03]  /*14670*/  IMAD.WIDE R20, R229, 0x4, R174 ;  /* 0x00000004e5147825 */ /* 0x004fc600078e02ae */
[----:B------:R4:W-:Y:S04]  /*14680*/  LDGSTS.E [R4+0x7000c], desc[UR8][R30.64], !P4 ;  /* 0x7000c0001e047fae */ /* 0x0009e8000e121848 */
[----:B------:R2:W-:Y:S04]  /*14690*/  STL.64 [R1+0x110], R26 ;  /* 0x0001101a01007387 */ /* 0x0005e80000100a00 */
[----:B------:R1:W-:Y:S04]  /*146a0*/  LDGSTS.E [R4+0x7400c], desc[UR8][R28.64], !P4 ;  /* 0x7400c0001c047fae */ /* 0x0003e8000e121848 */
[----:B------:R2:W-:Y:S01]  /*146b0*/  STL.64 [R1+0x100], R20 ;  /* 0x0001001401007387 */ /* 0x0005e20000100a00 */
[----:B----4-:R-:W-:-:S03]  /*146c0*/  IMAD.WIDE R30, R229, 0x4, R236 ;  /* 0x00000004e51e7825 */ /* 0x010fc600078e02ec */
[----:B------:R2:W-:Y:S04]  /*146d0*/  LDGSTS.E [R4+0x7800c], desc[UR8][R26.64], !P4 ;  /* 0x7800c0001a047fae */ /* 0x0005e8000e121848 */
[----:B------:R-:W4:Y:S01]  /*146e0*/  LDL.LU.64 R94, [R1+0xd8] ;  /* 0x0000d800015e7983 */ /* 0x000f220000300a00 */
[----:B-1----:R-:W-:-:S03]  /*146f0*/  IMAD.WIDE R28, R229, 0x4, R234 ;  /* 0x00000004e51c7825 */ /* 0x002fc600078e02ea */
[----:B------:R1:W-:Y:S04]  /*14700*/  LDGSTS.E [R4+0x7c00c], desc[UR8][R20.64], !P4 ;  /* 0x7c00c00014047fae */ /* 0x0003e8000e121848 */
[----:B------:R-:W4:Y:S01]  /*14710*/  LDL.LU.64 R50, [R1+0xe8] ;  /* 0x0000e80001327983 */ /* 0x000f220000300a00 */
[----:B--2---:R-:W-:-:S03]  /*14720*/  IMAD.WIDE R26, R229, 0x4, R232 ;  /* 0x00000004e51a7825 */ /* 0x004fc600078e02e8 */
[----:B------:R-:W2:Y:S01]  /*14730*/  LDL.LU.64 R92, [R1+0xf8] ;  /* 0x0000f800015c7983 */ /* 0x000ea20000300a00 */
[----:B-1----:R-:W-:-:S03]  /*14740*/  IMAD.WIDE R20, R229, 0x4, R226 ;  /* 0x00000004e5147825 */ /* 0x002fc600078e02e2 */
[----:B------:R-:W2:Y:S04]  /*14750*/  LDL.LU.64 R88, [R1+0x108] ;  /* 0x0001080001587983 */ /* 0x000ea80000300a00 */
[----:B------:R-:W-:Y:S04]  /*14760*/  STL.64 [R1+0xf0], R30 ;  /* 0x0000f01e01007387 */ /* 0x000fe80000100a00 */
[----:B------:R-:W-:Y:S04]  /*14770*/  STL.64 [R1+0xe0], R28 ;  /* 0x0000e01c01007387 */ /* 0x000fe80000100a00 */
[----:B------:R1:W-:Y:S04]  /*14780*/  STL.64 [R1+0xd0], R26 ;  /* 0x0000d01a01007387 */ /* 0x0003e80000100a00 */
[----:B------:R1:W-:Y:S04]  /*14790*/  STL.64 [R1+0xc0], R20 ;  /* 0x0000c01401007387 */ /* 0x0003e80000100a00 */
[----:B------:R-:W-:Y:S04]  /*147a0*/  LDGSTS.E [R5+0x40000], desc[UR8][R30.64], !P5 ;  /* 0x400000001e057fae */ /* 0x000fe8000e921848 */
[----:B------:R-:W2:Y:S04]  /*147b0*/  LDL.LU.64 R44, [R1+0x118] ;  /* 0x00011800012c7983 */ /* 0x000ea80000300a00 */
[----:B------:R-:W-:Y:S04]  /*147c0*/  LDGSTS.E [R5+0x44000], desc[UR8][R28.64], !P5 ;  /* 0x440000001c057fae */ /* 0x000fe8000e921848 */
[----:B------:R1:W-:Y:S04]  /*147d0*/  LDGSTS.E [R5+0x48000], desc[UR8][R26.64], !P5 ;  /* 0x480000001a057fae */ /* 0x0003e8000e921848 */
[----:B------:R-:W2:Y:S04]  /*147e0*/  LDL.LU.64 R84, [R1+0x128] ;  /* 0x0001280001547983 */ /* 0x000ea80000300a00 */
[----:B------:R-:W-:Y:S01]  /*147f0*/  LDGSTS.E [R5+0x4c000], desc[UR8][R20.64], !P5 ;  /* 0x4c00000014057fae */ /* 0x000fe2000e921848 */
[----:B------:R-:W-:Y:S01]  /*14800*/  IMAD.WIDE R32, R229, 0x4, R224 ;  /* 0x00000004e5207825 */ /* 0x000fe200078e02e0 */
[----:B------:R-:W-:Y:S01]  /*14810*/  IADD3 R216, R216, -0xb4, RZ ;  /* 0xffffff4cd8d87810 */ /* 0x000fe20007ffe0ff */
[----:B------:R-:W2:Y:S02]  /*14820*/  LDC R224, c[0x0][0x230] ;  /* 0x00008c00ffe07b82 */ /* 0x000ea40000000800 */
[----:B------:R-:W-:-:S06]  /*14830*/  VIADD R22, R24, 0xffffff76 ;  /* 0xffffff7618167836 */ /* 0x000fcc0000000000 */
[----:B-1----:R-:W1:Y:S01]  /*14840*/  LDC R26, c[0x0][0x230] ;  /* 0x00008c00ff1a7b82 */ /* 0x002e620000000800 */
[----:B------:R-:W2:Y:S01]  /*14850*/  LDL.LU.64 R20, [R1+0x138] ;  /* 0x0001380001147983 */ /* 0x000ea20000300a00 */
[----:B------:R-:W-:-:S03]  /*14860*/  ISETP.GE.U32.AND P6, PT, R22, 0x7ffffef7, PT ;  /* 0x7ffffef71600780c */ /* 0x000fc60003fc6070 */
[----:B------:R4:W-:Y:S01]  /*14870*/  STL.64 [R1+0xb8], R34 ;  /* 0x0000b82201007387 */ /* 0x0009e20000100a00 */
[----:B------:R-:W-:Y:S02]  /*14880*/  VIADD R22, R23, 0xffffff75 ;  /* 0xffffff7517167836 */ /* 0x000fe40000000000 */
[----:B------:R-:W1:Y:S01]  /*14890*/  LDC R24, c[0x0][0x230] ;  /* 0x00008c00ff187b82 */ /* 0x000e620000000800 */
[----:B------:R4:W-:Y:S02]  /*148a0*/  STL.64 [R1+0xb0], R32 ;  /* 0x0000b02001007387 */ /* 0x0009e40000100a00 */
[----:B------:R-:W-:-:S04]  /*148b0*/  ISETP.GE.U32.AND P1, PT, R22, 0x7ffffef6, PT ;  /* 0x7ffffef61600780c */ /* 0x000fc80003f26070 */
[----:B------:R4:W-:Y:S01]  /*148c0*/  LDGSTS.E [R5+0x40004], desc[UR8][R34.64], !P6 ;  /* 0x4000400022057fae */ /* 0x0009e2000f121848 */
[----:B------:R-:W1:Y:S03]  /*148d0*/  LDC R23, c[0x0][0x230] ;  /* 0x00008c00ff177b82 */ /* 0x000e660000000800 */
[----:B------:R4:W-:Y:S05]  /*148e0*/  LDGSTS.E [R5+0x44004], desc[UR8][R32.64], !P6 ;  /* 0x4400400020057fae */ /* 0x0009ea000f121848 */
[----:B------:R-:W1:Y:S01]  /*148f0*/  LDC R27, c[0x0][0x230] ;  /* 0x00008c00ff1b7b82 */ /* 0x000e620000000800 */
[----:B------:R-:W-:-:S05]  /*14900*/  IMAD.WIDE R30, R229, 0x4, R80 ;  /* 0x00000004e51e7825 */ /* 0x000fca00078e0250 */
[----:B------:R2:W-:Y:S01]  /*14910*/  STL.64 [R1+0xa8], R30 ;  /* 0x0000a81e01007387 */ /* 0x0005e20000100a00 */
[----:B---3--:R-:W-:-:S03]  /*14920*/  IMAD.WIDE R28, R229, 0x4, R82 ;  /* 0x00000004e51c7825 */ /* 0x008fc600078e0252 */
[----:B------:R-:W3:Y:S04]  /*14930*/  LDL.LU.64 R90, [R1+0x148] ;  /* 0x00014800015a7983 */ /* 0x000ee80000300a00 */
[----:B------:R1:W-:Y:S04]  /*14940*/  STL.64 [R1+0xa0], R28 ;  /* 0x0000a01c01007387 */ /* 0x0003e80000100a00 */
[----:B------:R-:W3:Y:S04]  /*14950*/  LDL.LU.64 R86, [R1+0x158] ;  /* 0x0001580001567983 */ /* 0x000ee80000300a00 */
[----:B------:R-:W3:Y:S04]  /*14960*/  LDL.LU.64 R104, [R1+0x168] ;  /* 0x0001680001687983 */ /* 0x000ee80000300a00 */
[----:B------:R-:W3:Y:S04]  /*14970*/  LDL.LU.64 R80, [R1+0x178] ;  /* 0x0001780001507983 */ /* 0x000ee80000300a00 */
[----:B------:R-:W3:Y:S04]  /*14980*/  LDL.LU.64 R82, [R1+0x188] ;  /* 0x0001880001527983 */ /* 0x000ee80000300a00 */
[----:B------:R2:W-:Y:S04]  /*14990*/  LDGSTS.E [R5+0x48004], desc[UR8][R30.64], !P6 ;  /* 0x480040001e057fae */ /* 0x0005e8000f121848 */
[----:B------:R1:W-:Y:S01]  /*149a0*/  LDGSTS.E [R5+0x4c004], desc[UR8][R28.64], !P6 ;  /* 0x4c0040001c057fae */ /* 0x0003e2000f121848 */
[----:B----4-:R-:W-:-:S05]  /*149b0*/  IMAD.WIDE R34, R229, 0x4, R94 ;  /* 0x00000004e5227825 */ /* 0x010fca00078e025e */
[----:B------:R4:W-:Y:S01]  /*149c0*/  STL.64 [R1+0x98], R34 ;  /* 0x0000982201007387 */ /* 0x0009e20000100a00 */
[----:B------:R-:W-:-:S03]  /*149d0*/  IMAD.WIDE R32, R229, 0x4, R50 ;  /* 0x00000004e5207825 */ /* 0x000fc600078e0232 */
[----:B------:R4:W-:Y:S01]  /*149e0*/  LDGSTS.E [R5+0x40008], desc[UR8][R34.64], !P1 ;  /* 0x4000800022057fae */ /* 0x0009e2000c921848 */
[----:B--2---:R-:W-:-:S03]  /*149f0*/  IMAD.WIDE R30, R229, 0x4, R92 ;  /* 0x00000004e51e7825 */ /* 0x004fc600078e025c */
[----:B------:R2:W-:Y:S01]  /*14a00*/  STL.64 [R1+0x90], R32 ;  /* 0x0000902001007387 */ /* 0x0005e20000100a00 */
[----:B-1----:R-:W-:-:S03]  /*14a10*/  IMAD.WIDE R28, R229, 0x4, R88 ;  /* 0x00000004e51c7825 */ /* 0x002fc600078e0258 */
[----:B------:R2:W-:Y:S04]  /*14a20*/  LDGSTS.E [R5+0x44008], desc[UR8][R32.64], !P1 ;  /* 0x4400800020057fae */ /* 0x0005e8000c921848 */
[----:B------:R1:W-:Y:S04]  /*14a30*/  STL.64 [R1+0x88], R30 ;  /* 0x0000881e01007387 */ /* 0x0003e80000100a00 */
[----:B------:R3:W-:Y:S04]  /*14a40*/  STL.64 [R1+0x80], R28 ;  /* 0x0000801c01007387 */ /* 0x0007e80000100a00 */
[----:B------:R1:W-:Y:S04]  /*14a50*/  LDGSTS.E [R5+0x48008], desc[UR8][R30.64], !P1 ;  /* 0x480080001e057fae */ /* 0x0003e8000c921848 */
[----:B------:R-:W3:Y:S01]  /*14a60*/  LDL.LU.64 R88, [R1+0x198] ;  /* 0x0001980001587983 */ /* 0x000ee20000300a00 */
[----:B------:R-:W-:-:S02]  /*14a70*/  IADD3 R22, R25, -0x8c, RZ ;  /* 0xffffff7419167810 */ /* 0x000fc40007ffe0ff */
[----:B------:R-:W1:Y:S01]  /*14a80*/  LDC R25, c[0x0][0x230] ;  /* 0x00008c00ff197b82 */ /* 0x000e620000000800 */
[----:B------:R3:W-:Y:S01]  /*14a90*/  LDGSTS.E [R5+0x4c008], desc[UR8][R28.64], !P1 ;  /* 0x4c0080001c057fae */ /* 0x0007e2000c921848 */
[----:B----4-:R-:W-:-:S05]  /*14aa0*/  IMAD.WIDE R34, R229, 0x4, R44 ;  /* 0x00000004e5227825 */ /* 0x010fca00078e022c */
[----:B------:R-:W-:Y:S04]  /*14ab0*/  STL.64 [R1+0x78], R34 ;  /* 0x0000782201007387 */ /* 0x000fe80000100a00 */
[----:B------:R-:W4:Y:S01]  /*14ac0*/  LDL.LU.64 R44, [R1+0x1a0] ;  /* 0x0001a000012c7983 */ /* 0x000f220000300a00 */
[----:B--2---:R-:W-:-:S05]  /*14ad0*/  IMAD.WIDE R32, R229, 0x4, R84 ;  /* 0x00000004e5207825 */ /* 0x004fca00078e0254 */
[----:B------:R-:W-:Y:S04]  /*14ae0*/  STL.64 [R1+0x70], R32 ;  /* 0x0000702001007387 */ /* 0x000fe80000100a00 */
[----:B------:R-:W2:Y:S01]  /*14af0*/  LDL.LU.64 R84, [R1+0x1b0] ;  /* 0x0001b00001547983 */ /* 0x000ea20000300a00 */
[----:B-1----:R-:W-:-:S05]  /*14b00*/  IMAD.WIDE R30, R229, 0x4, R20 ;  /* 0x00000004e51e7825 */ /* 0x002fca00078e0214 */
[----:B------:R1:W-:Y:S04]  /*14b10*/  STL.64 [R1+0x68], R30 ;  /* 0x0000681e01007387 */ /* 0x0003e80000100a00 */
[----:B------:R-:W4:Y:S01]  /*14b20*/  LDL.LU.64 R20, [R1+0x1c0] ;  /* 0x0001c00001147983 */ /* 0x000f220000300a00 */
[----:B------:R-:W-:Y:S01]  /*14b30*/  ISETP.GE.U32.AND P0, PT, R22, 0x7ffffef5, PT ;  /* 0x7ffffef51600780c */ /* 0x000fe20003f06070 */
[----:B------:R-:W-:Y:S02]  /*14b40*/  VIADD R22, R24, 0xffffff57 ;  /* 0xffffff5718167836 */ /* 0x000fe40000000000 */
[----:B------:R-:W1:Y:S03]  /*14b50*/  LDC R24, c[0x0][0x230] ;  /* 0x00008c00ff187b82 */ /* 0x000e660000000800 */
[----:B------:R-:W-:Y:S01]  /*14b60*/  ISETP.GE.U32.AND P3, PT, R22, 0x7ffffed8, PT ;  /* 0x7ffffed81600780c */ /* 0x000fe20003f66070 */
[----:B------:R-:W-:-:S04]  /*14b70*/  VIADD R22, R23, 0xffffff56 ;  /* 0xffffff5617167836 */ /* 0x000fc80000000000 */
[----:B------:R-:W1:Y:S01]  /*14b80*/  LDC R23, c[0x0][0x230] ;  /* 0x00008c00ff177b82 */ /* 0x000e620000000800 */
[----:B------:R-:W-:Y:S01]  /*14b90*/  ISETP.GE.U32.AND P4, PT, R22, 0x7ffffed7, PT ;  /* 0x7ffffed71600780c */ /* 0x000fe20003f86070 */
[----:B------:R-:W-:Y:S01]  /*14ba0*/  LDGSTS.E [R5+0x4000c], desc[UR8][R34.64], !P0 ;  /* 0x4000c00022057fae */ /* 0x000fe2000c121848 */
[----:B------:R-:W-:-:S03]  /*14bb0*/  IADD3 R22, R25, -0xab, RZ ;  /* 0xffffff5519167810 */ /* 0x000fc60007ffe0ff */
[----:B------:R-:W-:Y:S01]  /*14bc0*/  LDGSTS.E [R5+0x4400c], desc[UR8][R32.64], !P0 ;  /* 0x4400c00020057fae */ /* 0x000fe2000c121848 */
[----:B------:R-:W-:Y:S01]  /*14bd0*/  ISETP.GE.U32.AND P5, PT, R22, 0x7ffffed6, PT ;  /* 0x7ffffed61600780c */ /* 0x000fe20003fa6070 */
[----:B------:R-:W4:Y:S02]  /*14be0*/  LDC R25, c[0x0][0x230] ;  /* 0x00008c00ff197b82 */ /* 0x000f240000000800 */
[----:B------:R3:W-:Y:S01]  /*14bf0*/  LDGSTS.E [R5+0x4800c], desc[UR8][R30.64], !P0 ;  /* 0x4800c0001e057fae */ /* 0x0007e2000c121848 */
[----:B-1----:R-:W-:-:S05]  /*14c00*/  VIADD R22, R24, 0xffffff54 ;  /* 0xffffff5418167836 */ /* 0x002fca0000000000 */
[----:B------:R-:W1:Y:S01]  /*14c10*/  LDC R24, c[0x0][0x230] ;  /* 0x00008c00ff187b82 */ /* 0x000e620000000800 */
[----:B------:R-:W-:Y:S01]  /*14c20*/  ISETP.GE.U32.AND P6, PT, R22, 0x7ffffed5, PT ;  /* 0x7ffffed51600780c */ /* 0x000fe20003fc6070 */
[----:B------:R-:W-:-:S05]  /*14c30*/  VIADD R22, R23, 0xffffff37 ;  /* 0xffffff3717167836 */ /* 0x000fca0000000000 */
[----:B------:R-:W-:Y:S02]  /*14c40*/  ISETP.GE.U32.AND P1, PT, R22, 0x7ffffeb8, PT ;  /* 0x7ffffeb81600780c */ /* 0x000fe40003f26070 */
[----:B------:R-:W-:Y:S02]  /*14c50*/  IADD3 R22, R26, -0xca, RZ ;  /* 0xffffff361a167810 */ /* 0x000fe40007ffe0ff */
[----:B------:R-:W1:Y:S01]  /*14c60*/  LDC R26, c[0x0][0x230] ;  /* 0x00008c00ff1a7b82 */ /* 0x000e620000000800 */
[----:B---3--:R-:W-:-:S05]  /*14c70*/  IMAD.WIDE R28, R229, 0x4, R90 ;  /* 0x00000004e51c7825 */ /* 0x008fca00078e025a */
[----:B------:R3:W-:Y:S01]  /*14c80*/  LDGSTS.E [R5+0x4c00c], desc[UR8][R28.64], !P0 ;  /* 0x4c00c0001c057fae */ /* 0x0007e2000c121848 */
[----:B------:R-:W-:Y:S01]  /*14c90*/  ISETP.GE.U32.AND P0, PT, R22, 0x7ffffeb7, PT ;  /* 0x7ffffeb71600780c */ /* 0x000fe20003f06070 */
[C---:B------:R-:W-:Y:S02]  /*14ca0*/  IMAD.WIDE R22, R229.reuse, 0x4, R86 ;  /* 0x00000004e5167825 */ /* 0x040fe400078e0256 */
[----:B------:R3:W-:Y:S02]  /*14cb0*/  STL.64 [R1+0x60], R28 ;  /* 0x0000601c01007387 */ /* 0x0007e40000100a00 */
[C---:B------:R-:W-:Y:S02]  /*14cc0*/  IMAD.WIDE R30, R229.reuse, 0x4, R104 ;  /* 0x00000004e51e7825 */ /* 0x040fe400078e0268 */
[----:B------:R-:W4:Y:S02]  /*14cd0*/  LDL.LU.64 R86, [R1+0x1d0] ;  /* 0x0001d00001567983 */ /* 0x000f240000300a00 */
[----:B------:R-:W-:-:S02]  /*14ce0*/  IMAD.WIDE R32, R229, 0x4, R80 ;  /* 0x00000004e5207825 */ /* 0x000fc400078e0250 */
[----:B------:R-:W4:Y:S04]  /*14cf0*/  LDL.LU.64 R104, [R1+0x1e0] ;  /* 0x0001e00001687983 */ /* 0x000f280000300a00 */
[----:B------:R-:W4:Y:S01]  /*14d00*/  LDL.LU.64 R80, [R1+0x1f0] ;  /* 0x0001f00001507983 */ /* 0x000f220000300a00 */
[C---:B------:R-:W-:Y:S01]  /*14d10*/  IMAD.WIDE R38, R229.reuse, 0x4, R82 ;  /* 0x00000004e5267825 */ /* 0x040fe200078e0252 */
[----:B---3--:R-:W3:Y:S02]  /*14d20*/  LDC R28, c[0x0][0x230] ;  /* 0x00008c00ff1c7b82 */ /* 0x008ee40000000800 */
[----:B------:R-:W3:Y:S04]  /*14d30*/  LDL.LU.64 R82, [R1+0x600] ;  /* 0x0006000001527983 */ /* 0x000ee80000300a00 */
[----:B------:R-:W-:Y:S01]  /*14d40*/  STL.64 [R1+0x20d8], R22 ;  /* 0x0020d81601007387 */ /* 0x000fe20000100a00 */
[----:B------:R-:W-:-:S03]  /*14d50*/  IMAD.WIDE R34, R229, 0x4, R88 ;  /* 0x00000004e5227825 */ /* 0x000fc600078e0258 */
[----:B------:R-:W-:Y:S01]  /*14d60*/  STL.64 [R1+0x20e0], R30 ;  /* 0x0020e01e01007387 */ /* 0x000fe20000100a00 */
[----:B------:R-:W3:Y:S03]  /*14d70*/  LDC R29, c[0x0][0x230] ;  /* 0x00008c00ff1d7b82 */ /* 0x000ee60000000800 */
[----:B------:R-:W-:Y:S04]  /*14d80*/  STL.64 [R1+0x20e8], R32 ;  /* 0x0020e82001007387 */ /* 0x000fe80000100a00 */
[----:B------:R-:W-:Y:S04]  /*14d90*/  STL.64 [R1+0x20f8], R38 ;  /* 0x0020f82601007387 */ /* 0x000fe80000100a00 */
[----:B------:R-:W3:Y:S04]  /*14da0*/  LDL.LU.64 R90, [R1+0x608] ;  /* 0x00060800015a7983 */ /* 0x000ee80000300a00 */
[----:B------:R-:W3:Y:S01]  /*14db0*/  LDL.LU.64 R88, [R1+0x618] ;  /* 0x0006180001587983 */ /* 0x000ee20000300a00 */
[----:B--2---:R-:W-:-:S03]  /*14dc0*/  IMAD.WIDE R40, R229, 0x4, R84 ;  /* 0x00000004e5287825 */ /* 0x004fc600078e0254 */
[----:B------:R-:W-:Y:S04]  /*14dd0*/  LDGSTS.E [R5+0x50000], desc[UR8][R22.64], !P3 ;  /* 0x5000000016057fae */ /* 0x000fe8000d921848 */
[----:B------:R-:W2:Y:S01]  /*14de0*/  LDL.LU.64 R84, [R1+0x620] ;  /* 0x0006200001547983 */ /* 0x000ea20000300a00 */
[----:B----4-:R-:W-:-:S03]  /*14df0*/  IMAD.WIDE R46, R229, 0x4, R20 ;  /* 0x00000004e52e7825 */ /* 0x010fc600078e0214 */
[----:B------:R-:W-:Y:S04]  /*14e00*/  LDGSTS.E [R5+0x54000], desc[UR8][R30.64], !P3 ;  /* 0x540000001e057fae */ /* 0x000fe8000d921848 */
[----:B------:R-:W4:Y:S01]  /*14e10*/  LDL.LU.64 R20, [R1+0x630] ;  /* 0x0006300001147983 */ /* 0x000f220000300a00 */
[----:B------:R-:W-:-:S03]  /*14e20*/  IMAD.WIDE R36, R229, 0x4, R44 ;  /* 0x00000004e5247825 */ /* 0x000fc600078e022c */
[----:B------:R4:W-:Y:S04]  /*14e30*/  STL [R1+0x2100], R35 ;  /* 0x0021002301007387 */ /* 0x0009e80000100800 */
[----:B------:R-:W-:Y:S04]  /*14e40*/  STL.64 [R1+0x2108], R36 ;  /* 0x0021082401007387 */ /* 0x000fe80000100a00 */
[----:B------:R-:W-:Y:S04]  /*14e50*/  STL.64 [R1+0x2110], R40 ;  /* 0x0021102801007387 */ /* 0x000fe80000100a00 */
[----:B------:R-:W-:Y:S01]  /*14e60*/  STL.64 [R1+0x2118], R46 ;  /* 0x0021182e01007387 */ /* 0x000fe20000100a00 */
[----:B-1----:R-:W-:-:S03]  /*14e70*/  VIADD R24, R24, 0xffffff35 ;  /* 0xffffff3518187836 */ /* 0x002fc60000000000 */
[----:B------:R-:W-:Y:S04]  /*14e80*/  LDGSTS.E [R5+0x58000], desc[UR8][R32.64], !P3 ;  /* 0x5800000020057fae */ /* 0x000fe8000d921848 */
[----:B------:R-:W-:Y:S01]  /*14e90*/  LDGSTS.E [R5+0x5c000], desc[UR8][R38.64], !P3 ;  /* 0x5c00000026057fae */ /* 0x000fe2000d921848 */
[----:B------:R-:W-:-:S04]  /*14ea0*/  IMAD.WIDE R42, R229, 0x4, R86 ;  /* 0x00000004e52a7825 */ /* 0x000fc800078e0256 */
[C---:B------:R-:W-:Y:S01]  /*14eb0*/  IMAD.WIDE R44, R229.reuse, 0x4, R104 ;  /* 0x00000004e52c7825 */ /* 0x040fe200078e0268 */
[----:B------:R-:W4:Y:S03]  /*14ec0*/  LDL.LU.64 R86, [R1+0x638] ;  /* 0x0006380001567983 */ /* 0x000f260000300a00 */
[C---:B------:R-:W-:Y:S01]  /*14ed0*/  IMAD.WIDE R48, R229.reuse, 0x4, R80 ;  /* 0x00000004e5307825 */ /* 0x040fe200078e0250 */
[----:B------:R-:W4:Y:S04]  /*14ee0*/  LDL.LU.64 R104, [R1+0x648] ;  /* 0x0006480001687983 */ /* 0x000f280000300a00 */
[----:B------:R-:W4:Y:S01]  /*14ef0*/  LDL.LU.64 R80, [R1+0x650] ;  /* 0x0006500001507983 */ /* 0x000f220000300a00 */
[----:B---3--:R-:W-:-:S03]  /*14f00*/  IMAD.WIDE R54, R229, 0x4, R82 ;  /* 0x00000004e5367825 */ /* 0x008fc600078e0252 */
[----:B------:R-:W3:Y:S04]  /*14f10*/  LDL.LU.64 R82, [R1+0x660] ;  /* 0x0006600001527983 */ /* 0x000ee80000300a00 */
[----:B------:R-:W-:Y:S04]  /*14f20*/  STL.64 [R1+0x2120], R42 ;  /* 0x0021202a01007387 */ /* 0x000fe80000100a00 */
[----:B------:R-:W-:Y:S04]  /*14f30*/  STL.64 [R1+0x2128], R44 ;  /* 0x0021282c01007387 */ /* 0x000fe80000100a00 */
[----:B------:R-:W-:Y:S04]  /*14f40*/  STL.64 [R1+0x2130], R48 ;  /* 0x0021303001007387 */ /* 0x000fe80000100a00 */
[----:B------:R-:W-:Y:S04]  /*14f50*/  STL.64 [R1+0x2138], R54 ;  /* 0x0021383601007387 */ /* 0x000fe80000100a00 */
[----:B------:R-:W3:Y:S01]  /*14f60*/  LDL.LU.64 R96, [R1+0x668] ;  /* 0x0006680001607983 */ /* 0x000ee20000300a00 */
[----:B------:R-:W-:-:S04]  /*14f70*/  IMAD.WIDE R52, R229, 0x4, R88 ;  /* 0x00000004e5347825 */ /* 0x000fc800078e0258 */
[C---:B--2---:R-:W-:Y:S01]  /*14f80*/  IMAD.WIDE R56, R229.reuse, 0x4, R84 ;  /* 0x00000004e5387825 */ /* 0x044fe200078e0254 */
[----:B------:R-:W2:Y:S04]  /*14f90*/  LDL.LU.64 R88, [R1+0x678] ;  /* 0x0006780001587983 */ /* 0x000ea80000300a00 */
[----:B------:R-:W2:Y:S01]  /*14fa0*/  LDL.LU.64 R84, [R1+0x680] ;  /* 0x0006800001547983 */ /* 0x000ea20000300a00 */
[----:B----4-:R-:W-:-:S04]  /*14fb0*/  IMAD.WIDE R92, R229, 0x4, R20 ;  /* 0x00000004e55c7825 */ /* 0x010fc800078e0214 */
[----:B------:R-:W-:Y:S01]  /*14fc0*/  IMAD.WIDE R50, R229, 0x4, R90 ;  /* 0x00000004e5327825 */ /* 0x000fe200078e025a */
[----:B------:R-:W4:Y:S04]  /*14fd0*/  LDL.LU.64 R20, [R1+0x690] ;  /* 0x0006900001147983 */ /* 0x000f280000300a00 */
[----:B------:R-:W-:Y:S04]  /*14fe0*/  STL.64 [R1+0x2140], R50 ;  /* 0x0021403201007387 */ /* 0x000fe80000100a00 */
[----:B------:R-:W-:Y:S04]  /*14ff0*/  STL.64 [R1+0x2148], R52 ;  /* 0x0021483401007387 */ /* 0x000fe80000100a00 */
[----:B------:R-:W-:Y:S04]  /*15000*/  STL.64 [R1+0x2150], R56 ;  /* 0x0021503801007387 */ /* 0x000fe80000100a00 */
[----:B------:R-:W-:Y:S01]  /*15010*/  STL.64 [R1+0x2158], R92 ;  /* 0x0021585c01007387 */ /* 0x000fe20000100a00 */
[----:B------:R-:W-:-:S03]  /*15020*/  ISETP.GE.U32.AND P3, PT, R24, 0x7ffffeb6, PT ;  /* 0x7ffffeb61800780c */ /* 0x000fc60003f66070 */
[----:B------:R1:W-:Y:S01]  /*15030*/  LDGSTS.E [R5+0x50004], desc[UR8][R34.64], !P4 ;  /* 0x5000400022057fae */ /* 0x0003e2000e121848 */
[----:B------:R-:W-:-:S03]  /*15040*/  IMAD.WIDE R58, R229, 0x4, R86 ;  /* 0x00000004e53a7825 */ /* 0x000fc600078e0256 */
[----:B------:R-:W-:Y:S01]  /*15050*/  LDGSTS.E [R5+0x54004], desc[UR8][R36.64], !P4 ;  /* 0x5400400024057fae */ /* 0x000fe2000e121848 */
[----:B-1----:R-:W1:Y:S01]  /*15060*/  LDC R35, c[0x0][0x230] ;  /* 0x00008c00ff237b82 */ /* 0x002e620000000800 */
[C---:B------:R-:W-:Y:S02]  /*15070*/  IMAD.WIDE R90, R229.reuse, 0x4, R104 ;  /* 0x00000004e55a7825 */ /* 0x040fe400078e0268 */
[----:B------:R-:W-:Y:S02]  /*15080*/  LDGSTS.E [R5+0x58004], desc[UR8][R40.64], !P4 ;  /* 0x5800400028057fae */ /* 0x000fe4000e121848 */
[C---:B------:R-:W-:Y:S02]  /*15090*/  IMAD.WIDE R94, R229.reuse, 0x4, R80 ;  /* 0x00000004e55e7825 */ /* 0x040fe400078e0250 */
[----:B------:R-:W4:Y:S04]  /*150a0*/  LDL.LU.64 R104, [R1+0x698] ;  /* 0x0006980001687983 */ /* 0x000f280000300a00 */
        /* <DEDUP_REMOVED lines=9> */
[----:B--2---:R-:W-:-:S03]  /*15140*/  IMAD.WIDE R98, R229, 0x4, R88 ;  /* 0x00000004e5627825 */ /* 0x004fc600078e0258 */
[----:B------:R-:W-:Y:S01]  /*15150*/  LDGSTS.E [R5+0x5c004], desc[UR8][R46.64], !P4 ;  /* 0x5c0040002e057fae */ /* 0x000fe2000e121848 */
[----:B------:R-:W-:-:S03]  /*15160*/  IMAD.WIDE R102, R229, 0x4, R84 ;  /* 0x00000004e5667825 */ /* 0x000fc600078e0254 */
[----:B------:R-:W2:Y:S04]  /*15170*/  LDL.LU.64 R88, [R1+0x6d0] ;  /* 0x0006d00001587983 */ /* 0x000ea80000300a00 */
[----:B------:R-:W2:Y:S01]  /*15180*/  LDL.LU.64 R84, [R1+0x6d8] ;  /* 0x0006d80001547983 */ /* 0x000ea20000300a00 */
[----:B----4-:R-:W-:-:S03]  /*15190*/  IMAD.WIDE R108, R229, 0x4, R20 ;  /* 0x00000004e56c7825 */ /* 0x010fc600078e0214 */
[----:B------:R-:W-:Y:S04]  /*151a0*/  LDGSTS.E [R5+0x50008], desc[UR8][R42.64], !P5 ;  /* 0x500080002a057fae */ /* 0x000fe8000e921848 */
[----:B------:R-:W4:Y:S01]  /*151b0*/  LDL.LU.64 R20, [R1+0x6e0] ;  /* 0x0006e00001147983 */ /* 0x000f220000300a00 */
[----:B------:R-:W-:-:S03]  /*151c0*/  IMAD.WIDE R96, R229, 0x4, R96 ;  /* 0x00000004e5607825 */ /* 0x000fc600078e0260 */
[----:B------:R-:W-:Y:S04]  /*151d0*/  LDGSTS.E [R5+0x54008], desc[UR8][R44.64], !P5 ;  /* 0x540080002c057fae */ /* 0x000fe8000e921848 */
[----:B------:R-:W-:Y:S04]  /*151e0*/  STL.64 [R1+0x2180], R96 ;  /* 0x0021806001007387 */ /* 0x000fe80000100a00 */
[----:B------:R-:W-:Y:S04]  /*151f0*/  STL.64 [R1+0x2188], R98 ;  /* 0x0021886201007387 */ /* 0x000fe80000100a00 */
[----:B------:R-:W-:Y:S04]  /*15200*/  STL.64 [R1+0x2190], R102 ;  /* 0x0021906601007387 */ /* 0x000fe80000100a00 */
[----:B------:R-:W-:Y:S04]  /*15210*/  STL.64 [R1+0x2198], R108 ;  /* 0x0021986c01007387 */ /* 0x000fe80000100a00 */
[----:B------:R-:W4:Y:S01]  /*15220*/  LDL.LU.64 R144, [R1+0x6e8] ;  /* 0x0006e80001907983 */ /* 0x000f220000300a00 */
[----:B------:R-:W-:-:S02]  /*15230*/  VIADD R24, R25, 0xffffff34 ;  /* 0xffffff3419187836 */ /* 0x000fc40000000000 */
[----:B------:R-:W1:Y:S01]  /*15240*/  LDC R25, c[0x0][0x230] ;  /* 0x00008c00ff197b82 */ /* 0x000e620000000800 */
[----:B------:R-:W-:Y:S01]  /*15250*/  LDGSTS.E [R5+0x58008], desc[UR8][R48.64], !P5 ;  /* 0x5800800030057fae */ /* 0x000fe2000e921848 */
[----:B------:R-:W-:-:S04]  /*15260*/  IMAD.WIDE R106, R229, 0x4, R86 ;  /* 0x00000004e56a7825 */ /* 0x000fc800078e0256 */
[C---:B------:R-:W-:Y:S01]  /*15270*/  IMAD.WIDE R110, R229.reuse, 0x4, R80 ;  /* 0x00000004e56e7825 */ /* 0x040fe200078e0250 */
[----:B------:R-:W4:Y:S04]  /*15280*/  LDL.LU.64 R86, [R1+0x6f0] ;  /* 0x0006f00001567983 */ /* 0x000f280000300a00 */
[----:B------:R-:W4:Y:S01]  /*15290*/  LDL.LU.64 R80, [R1+0x6f8] ;  /* 0x0006f80001507983 */ /* 0x000f220000300a00 */
[----:B---3--:R-:W-:-:S03]  /*152a0*/  IMAD.WIDE R116, R229, 0x4, R82 ;  /* 0x00000004e5747825 */ /* 0x008fc600078e0252 */
[----:B------:R-:W3:Y:S01]  /*152b0*/  LDL.LU.64 R82, [R1+0x700] ;  /* 0x0007000001527983 */ /* 0x000ee20000300a00 */
[----:B------:R-:W-:-:S04]  /*152c0*/  IMAD.WIDE R104, R229, 0x4, R104 ;  /* 0x00000004e5687825 */ /* 0x000fc800078e0268 */
[C---:B------:R-:W-:Y:S01]  /*152d0*/  IMAD.WIDE R112, R229.reuse, 0x4, R136 ;  /* 0x00000004e5707825 */ /* 0x040fe200078e0288 */
[----:B------:R-:W-:Y:S04]  /*152e0*/  STL.64 [R1+0x21a0], R104 ;  /* 0x0021a06801007387 */ /* 0x000fe80000100a00 */
[----:B------:R-:W-:Y:S04]  /*152f0*/  STL.64 [R1+0x21a8], R106 ;  /* 0x0021a86a01007387 */ /* 0x000fe80000100a00 */
[----:B------:R-:W-:Y:S04]  /*15300*/  STL.64 [R1+0x21b0], R110 ;  /* 0x0021b06e01007387 */ /* 0x000fe80000100a00 */
[----:B------:R-:W-:Y:S04]  /*15310*/  STL.64 [R1+0x21b8], R116 ;  /* 0x0021b87401007387 */ /* 0x000fe80000100a00 */
[----:B------:R-:W3:Y:S01]  /*15320*/  LDL.LU.64 R136, [R1+0x708] ;  /* 0x0007080001887983 */ /* 0x000ee20000300a00 */
[----:B--2---:R-:W-:-:S04]  /*15330*/  IMAD.WIDE R114, R229, 0x4, R88 ;  /* 0x00000004e5727825 */ /* 0x004fc800078e0258 */
[C---:B------:R-:W-:Y:S01]  /*15340*/  IMAD.WIDE R118, R229.reuse, 0x4, R84 ;  /* 0x00000004e5767825 */ /* 0x040fe200078e0254 */
        /* <DEDUP_REMOVED lines=8> */
[----:B------:R-:W-:Y:S04]  /*153d0*/  STL.64 [R1+0x21d8], R156 ;  /* 0x0021d89c01007387 */ /* 0x000fe80000100a00 */
[----:B------:R-:W4:Y:S01]  /*153e0*/  LDL.LU.64 R144, [R1+0x728] ;  /* 0x0007280001907983 */ /* 0x000f220000300a00 */
[----:B------:R-:W-:-:S03]  /*153f0*/  ISETP.GE.U32.AND P4, PT, R24, 0x7ffffeb5, PT ;  /* 0x7ffffeb51800780c */ /* 0x000fc60003f86070 */
[----:B------:R-:W-:Y:S01]  /*15400*/  LDGSTS.E [R5+0x5c008], desc[UR8][R54.64], !P5 ;  /* 0x5c00800036057fae */ /* 0x000fe2000e921848 */
[----:B------:R-:W-:-:S04]  /*15410*/  IMAD.WIDE R154, R229, 0x4, R86 ;  /* 0x00000004e59a7825 */ /* 0x000fc800078e0256 */
        /* <DEDUP_REMOVED lines=8> */
[----:B------:R-:W-:Y:S01]  /*154a0*/  STL.64 [R1+0x21f8], R164 ;  /* 0x0021f8a401007387 */ /* 0x000fe20000100a00 */
[----:B------:R-:W-:-:S04]  /*154b0*/  IMAD.WIDE R160, R229, 0x4, R136 ;  /* 0x00000004e5a07825 */ /* 0x000fc800078e0288 */
[C---:B--2---:R-:W-:Y:S01]  /*154c0*/  IMAD.WIDE R162, R229.reuse, 0x4, R88 ;  /* 0x00000004e5a27825 */ /* 0x044fe200078e0258 */
[----:B------:R-:W2:Y:S03]  /*154d0*/  LDL.LU.64 R136, [R1+0x748] ;  /* 0x0007480001887983 */ /* 0x000ea60000300a00 */
[C---:B------:R-:W-:Y:S01]  /*154e0*/  IMAD.WIDE R166, R229.reuse, 0x4, R84 ;  /* 0x00000004e5a67825 */ /* 0x040fe200078e0254 */
[----:B------:R-:W2:Y:S04]  /*154f0*/  LDL.LU.64 R88, [R1+0x750] ;  /* 0x0007500001587983 */ /* 0x000ea80000300a00 */
[----:B------:R-:W2:Y:S01]  /*15500*/  LDL.LU.64 R84, [R1+0x758] ;  /* 0x0007580001547983 */ /* 0x000ea20000300a00 */
[----:B----4-:R-:W-:Y:S01]  /*15510*/  IMAD.WIDE R172, R229, 0x4, R20 ;  /* 0x00000004e5ac7825 */ /* 0x010fe200078e0214 */
[----:B------:R-:W-:-:S02]  /*15520*/  IADD3 R24, R28, -0xe9, RZ ;  /* 0xffffff171c187810 */ /* 0x000fc40007ffe0ff */
[----:B------:R-:W4:Y:S01]  /*15530*/  LDL.LU.64 R20, [R1+0x760] ;  /* 0x0007600001147983 */ /* 0x000f220000300a00 */
[----:B------:R-:W1:Y:S01]  /*15540*/  LDC R28, c[0x0][0x230] ;  /* 0x00008c00ff1c7b82 */ /* 0x000e620000000800 */
[----:B------:R-:W-:Y:S01]  /*15550*/  ISETP.GE.U32.AND P5, PT, R24, 0x7ffffe98, PT ;  /* 0x7ffffe981800780c */ /* 0x000fe20003fa6070 */
[----:B------:R-:W-:Y:S01]  /*15560*/  VIADD R24, R27, 0xffffff16 ;  /* 0xffffff161b187836 */ /* 0x000fe20000000000 */
[----:B------:R-:W-:Y:S05]  /*15570*/  LDGSTS.E [R5+0x5000c], desc[UR8][R50.64], !P6 ;  /* 0x5000c00032057fae */ /* 0x000fea000f121848 */
[----:B------:R-:W1:Y:S01]  /*15580*/  LDC R27, c[0x0][0x230] ;  /* 0x00008c00ff1b7b82 */ /* 0x000e620000000800 */
[----:B------:R-:W-:Y:S04]  /*15590*/  LDGSTS.E [R5+0x5400c], desc[UR8][R52.64], !P6 ;  /* 0x5400c00034057fae */ /* 0x000fe8000f121848 */
[----:B------:R-:W-:Y:S04]  /*155a0*/  LDGSTS.E [R5+0x5800c], desc[UR8][R56.64], !P6 ;  /* 0x5800c00038057fae */ /* 0x000fe8000f121848 */
[----:B------:R-:W-:Y:S01]  /*155b0*/  LDGSTS.E [R5+0x5c00c], desc[UR8][R92.64], !P6 ;  /* 0x5c00c0005c057fae */ /* 0x000fe2000f121848 */
[----:B------:R-:W-:Y:S01]  /*155c0*/  ISETP.GE.U32.AND P6, PT, R24, 0x7ffffe97, PT ;  /* 0x7ffffe971800780c */ /* 0x000fe20003fc6070 */
[----:B------:R-:W-:-:S02]  /*155d0*/  VIADD R24, R26, 0xffffff15 ;  /* 0xffffff151a187836 */ /* 0x000fc40000000000 */
[----:B------:R-:W-:Y:S01]  /*155e0*/  LDGSTS.E [R5+0x60000], desc[UR8][R58.64], !P1 ;  /* 0x600000003a057fae */ /* 0x000fe2000c921848 */
[----:B------:R-:W1:Y:S03]  /*155f0*/  LDC R26, c[0x0][0x230] ;  /* 0x00008c00ff1a7b82 */ /* 0x000e660000000800 */
[----:B------:R-:W-:Y:S04]  /*15600*/  LDGSTS.E [R5+0x64000], desc[UR8][R90.64], !P1 ;  /* 0x640000005a057fae */ /* 0x000fe8000c921848 */
[----:B------:R-:W-:Y:S04]  /*15610*/  LDGSTS.E [R5+0x68000], desc[UR8][R94.64], !P1 ;  /* 0x680000005e057fae */ /* 0x000fe8000c921848 */
[----:B------:R-:W-:Y:S01]  /*15620*/  LDGSTS.E [R5+0x6c000], desc[UR8][R100.64], !P1 ;  /* 0x6c00000064057fae */ /* 0x000fe2000c921848 */
[----:B------:R-:W-:-:S02]  /*15630*/  ISETP.GE.U32.AND P1, PT, R24, 0x7ffffe96, PT ;  /* 0x7ffffe961800780c */ /* 0x000fc40003f26070 */
[----:B-1----:R-:W-:Y:S01]  /*15640*/  IADD3 R24, R25, -0xec, RZ ;  /* 0xffffff1419187810 */ /* 0x002fe20007ffe0ff */
[----:B------:R-:W-:Y:S01]  /*15650*/  LDGSTS.E [R5+0x60004], desc[UR8][R96.64], !P0 ;  /* 0x6000400060057fae */ /* 0x000fe2000c121848 */
[----:B------:R-:W1:Y:S03]  /*15660*/  LDC R25, c[0x0][0x230] ;  /* 0x00008c00ff197b82 */ /* 0x000e660000000800 */
[----:B------:R-:W-:Y:S04]  /*15670*/  LDGSTS.E [R5+0x64004], desc[UR8][R98.64], !P0 ;  /* 0x6400400062057fae */ /* 0x000fe8000c121848 */
[----:B------:R-:W-:Y:S04]  /*15680*/  LDGSTS.E [R5+0x68004], desc[UR8][R102.64], !P0 ;  /* 0x6800400066057fae */ /* 0x000fe8000c121848 */
[----:B------:R-:W-:Y:S01]  /*15690*/  LDGSTS.E [R5+0x6c004], desc[UR8][R108.64], !P0 ;  /* 0x6c0040006c057fae */ /* 0x000fe2000c121848 */
[----:B------:R-:W-:Y:S01]  /*156a0*/  ISETP.GE.U32.AND P0, PT, R24, 0x7ffffe95, PT ;  /* 0x7ffffe951800780c */ /* 0x000fe20003f06070 */
[----:B------:R-:W-:-:S02]  /*156b0*/  VIADD R24, R27, 0xffffff73 ;  /* 0xffffff731b187836 */ /* 0x000fc40000000000 */
[----:B------:R-:W1:Y:S01]  /*156c0*/  LDC R27, c[0x0][0x230] ;  /* 0x00008c00ff1b7b82 */ /* 0x000e620000000800 */
[----:B------:R-:W-:Y:S04]  /*156d0*/  LDGSTS.E [R5+0x60008], desc[UR8][R104.64], !P3 ;  /* 0x6000800068057fae */ /* 0x000fe8000d921848 */
[----:B------:R-:W-:Y:S04]  /*156e0*/  LDGSTS.E [R5+0x64008], desc[UR8][R106.64], !P3 ;  /* 0x640080006a057fae */ /* 0x000fe8000d921848 */
[----:B------:R-:W-:Y:S01]  /*156f0*/  LDGSTS.E [R5+0x68008], desc[UR8][R110.64], !P3 ;  /* 0x680080006e057fae */ /* 0x000fe2000d921848 */
[----:B------:R-:W-:-:S03]  /*15700*/  IMAD.WIDE R168, R229, 0x4, R144 ;  /* 0x00000004e5a87825 */ /* 0x000fc600078e0290 */
[----:B------:R-:W-:Y:S01]  /*15710*/  LDGSTS.E [R5+0x6c008], desc[UR8][R116.64], !P3 ;  /* 0x6c00800074057fae */ /* 0x000fe2000d921848 */
[----:B------:R-:W-:Y:S01]  /*15720*/  ISETP.GE.U32.AND P3, PT, R24, 0x7ffffef4, PT ;  /* 0x7ffffef41800780c */ /* 0x000fe20003f66070 */
[----:B------:R-:W-:Y:S02]  /*15730*/  VIADD R24, R26, 0xffffff72 ;  /* 0xffffff721a187836 */ /* 0x000fe40000000000 */
[----:B------:R-:W-:Y:S01]  /*15740*/  STL.64 [R1+0x2200], R160 ;  /* 0x002200a001007387 */ /* 0x000fe20000100a00 */
[----:B------:R-:W4:Y:S03]  /*15750*/  LDC R26, c[0x0][0x230] ;  /* 0x00008c00ff1a7b82 */ /* 0x000f260000000800 */
[----:B------:R-:W-:Y:S04]  /*15760*/  STL.64 [R1+0x2208], R162 ;  /* 0x002208a201007387 */ /* 0x000fe80000100a00 */
[----:B------:R-:W-:Y:S04]  /*15770*/  STL.64 [R1+0x2210], R166 ;  /* 0x002210a601007387 */ /* 0x000fe80000100a00 */
[----:B------:R-:W-:Y:S04]  /*15780*/  LDGSTS.E [R5+0x6000c], desc[UR8][R112.64], !P4 ;  /* 0x6000c00070057fae */ /* 0x000fe8000e121848 */
[----:B------:R-:W-:Y:S04]  /*15790*/  STL.64 [R1+0x2218], R172 ;  /* 0x002218ac01007387 */ /* 0x000fe80000100a00 */
[----:B------:R-:W-:Y:S04]  /*157a0*/  LDGSTS.E [R5+0x6400c], desc[UR8][R114.64], !P4 ;  /* 0x6400c00072057fae */ /* 0x000fe8000e121848 */
[----:B------:R-:W4:Y:S04]  /*157b0*/  LDL.LU.64 R144, [R1+0x768] ;  /* 0x0007680001907983 */ /* 0x000f280000300a00 */
[----:B------:R-:W-:Y:S04]  /*157c0*/  LDGSTS.E [R5+0x6800c], desc[UR8][R118.64], !P4 ;  /* 0x6800c00076057fae */ /* 0x000fe8000e121848 */
[----:B------:R-:W-:Y:S01]  /*157d0*/  LDGSTS.E [R5+0x6c00c], desc[UR8][R156.64], !P4 ;  /* 0x6c00c0009c057fae */ /* 0x000fe2000e121848 */
[----:B------:R-:W-:-:S02]  /*157e0*/  ISETP.GE.U32.AND P4, PT, R24, 0x7ffffef3, PT ;  /* 0x7ffffef31800780c */ /* 0x000fc40003f86070 */
[----:B-1----:R-:W-:Y:S01]  /*157f0*/  IADD3 R24, R25, -0x8f, RZ ;  /* 0xffffff7119187810 */ /* 0x002fe20007ffe0ff */
[----:B------:R-:W-:Y:S04]  /*15800*/  LDGSTS.E [R5+0x70000], desc[UR8][R120.64], !P5 ;  /* 0x7000000078057fae */ /* 0x000fe8000e921848 */
        /* <DEDUP_REMOVED lines=10> */
[----:B------:R-:W-:Y:S01]  /*158b0*/  ISETP.GE.U32.AND P6, PT, R24, 0x7ffffef1, PT ;  /* 0x7ffffef11800780c */ /* 0x000fe20003fc6070 */
[----:B------:R-:W-:-:S02]  /*158c0*/  VIADD R24, R27, 0xffffff53 ;  /* 0xffffff531b187836 */ /* 0x000fc40000000000 */
[----:B------:R-:W-:Y:S01]  /*158d0*/  LDGSTS.E [R5+0x70008], desc[UR8][R168.64], !P1 ;  /* 0x70008000a8057fae */ /* 0x000fe2000c921848 */
[----:B------:R-:W1:Y:S01]  /*158e0*/  LDC R27, c[0x0][0x230] ;  /* 0x00008c00ff1b7b82 */ /* 0x000e620000000800 */
[C---:B------:R-:W-:Y:S02]  /*158f0*/  IMAD.WIDE R170, R229.reuse, 0x4, R86 ;  /* 0x00000004e5aa7825 */ /* 0x040fe400078e0256 */
[----:B------:R-:W4:Y:S02]  /*15900*/  LDL.LU.64 R86, [R1+0x770] ;  /* 0x0007700001567983 */ /* 0x000f240000300a00 */
[C---:B------:R-:W-:Y:S02]  /*15910*/  IMAD.WIDE R174, R229.reuse, 0x4, R80 ;  /* 0x00000004e5ae7825 */ /* 0x040fe400078e0250 */
[----:B------:R-:W4:Y:S02]  /*15920*/  LDL.LU.64 R80, [R1+0x778] ;  /* 0x0007780001507983 */ /* 0x000f240000300a00 */
[----:B---3--:R-:W-:-:S02]  /*15930*/  IMAD.WIDE R180, R229, 0x4, R82 ;  /* 0x00000004e5b47825 */ /* 0x008fc400078e0252 */
[----:B------:R-:W3:Y:S04]  /*15940*/  LDL.LU.64 R82, [R1+0x780] ;  /* 0x0007800001527983 */ /* 0x000ee80000300a00 */
[----:B------:R-:W-:Y:S04]  /*15950*/  STL.64 [R1+0x2220], R168 ;  /* 0x002220a801007387 */ /* 0x000fe80000100a00 */
[----:B------:R-:W-:Y:S04]  /*15960*/  STL.64 [R1+0x2228], R170 ;  /* 0x002228aa01007387 */ /* 0x000fe80000100a00 */
[----:B------:R-:W-:Y:S04]  /*15970*/  STL.64 [R1+0x2230], R174 ;  /* 0x002230ae01007387 */ /* 0x000fe80000100a00 */
[----:B------:R-:W-:Y:S04]  /*15980*/  STL.64 [R1+0x2238], R180 ;  /* 0x002238b401007387 */ /* 0x000fe80000100a00 */
[----:B------:R-:W3:Y:S04]  /*15990*/  LDL.LU.64 R146, [R1+0x788] ;  /* 0x0007880001927983 */ /* 0x000ee80000300a00 */
[----:B------:R-:W3:Y:S04]  /*159a0*/  LDL.LU.64 R140, [R1+0x790] ;  /* 0x00079000018c7983 */ /* 0x000ee80000300a00 */
[----:B------:R-:W3:Y:S04]  /*159b0*/  LDL.LU.64 R66, [R1+0x798] ;  /* 0x0007980001427983 */ /* 0x000ee80000300a00 */
[----:B------:R-:W-:Y:S04]  /*159c0*/  LDGSTS.E [R5+0x74008], desc[UR8][R170.64], !P1 ;  /* 0x74008000aa057fae */ /* 0x000fe8000c921848 */
[----:B------:R-:W-:Y:S04]  /*159d0*/  LDGSTS.E [R5+0x78008], desc[UR8][R174.64], !P1 ;  /* 0x78008000ae057fae */ /* 0x000fe8000c921848 */
[----:B------:R-:W-:Y:S01]  /*159e0*/  LDGSTS.E [R5+0x7c008], desc[UR8][R180.64], !P1 ;  /* 0x7c008000b4057fae */ /* 0x000fe2000c921848 */
[----:B------:R-:W-:Y:S01]  /*159f0*/  ISETP.GE.U32.AND P1, PT, R24, 0x7ffffed4, PT ;  /* 0x7ffffed41800780c */ /* 0x000fe20003f26070 */
[----:B--2---:R-:W-:-:S02]  /*15a00*/  IMAD.WIDE R176, R229, 0x4, R136 ;  /* 0x00000004e5b07825 */ /* 0x004fc400078e0288 */
[----:B------:R-:W2:Y:S02]  /*15a10*/  LDL.LU.64 R136, [R1+0x7a0] ;  /* 0x0007a00001887983 */ /* 0x000ea40000300a00 */
[C---:B------:R-:W-:Y:S02]  /*15a20*/  IMAD.WIDE R178, R229.reuse, 0x4, R88 ;  /* 0x00000004e5b27825 */ /* 0x040fe400078e0258 */
[----:B------:R-:W2:Y:S02]  /*15a30*/  LDL.LU.64 R88, [R1+0x7a8] ;  /* 0x0007a80001587983 */ /* 0x000ea40000300a00 */
[C---:B------:R-:W-:Y:S02]  /*15a40*/  IMAD.WIDE R182, R229.reuse, 0x4, R84 ;  /* 0x00000004e5b67825 */ /* 0x040fe400078e0254 */
[----:B------:R-:W2:Y:S04]  /*15a50*/  LDL.LU.64 R84, [R1+0x7b0] ;  /* 0x0007b00001547983 */ /* 0x000ea80000300a00 */
[----:B------:R-:W-:Y:S04]  /*15a60*/  LDGSTS.E [R5+0x7000c], desc[UR8][R176.64], !P0 ;  /* 0x7000c000b0057fae */ /* 0x000fe8000c121848 */
[----:B------:R-:W-:Y:S04]  /*15a70*/  LDGSTS.E [R5+0x7400c], desc[UR8][R178.64], !P0 ;  /* 0x7400c000b2057fae */ /* 0x000fe8000c121848 */
[----:B------:R-:W-:Y:S01]  /*15a80*/  LDGSTS.E [R5+0x7800c], desc[UR8][R182.64], !P0 ;  /* 0x7800c000b6057fae */ /* 0x000fe2000c121848 */
[----:B----4-:R-:W-:-:S03]  /*15a90*/  IMAD.WIDE R24, R229, 0x4, R20 ;  /* 0x00000004e5187825 */ /* 0x010fc600078e0214 */
[----:B------:R-:W4:Y:S04]  /*15aa0*/  LDL.LU.64 R20, [R1+0x7b8] ;  /* 0x0007b80001147983 */ /* 0x000f280000300a00 */
[----:B------:R-:W-:Y:S04]  /*15ab0*/  STL.64 [R1+0x2240], R176 ;  /* 0x002240b001007387 */ /* 0x000fe80000100a00 */
[----:B------:R-:W-:Y:S04]  /*15ac0*/  STL.64 [R1+0x2248], R178 ;  /* 0x002248b201007387 */ /* 0x000fe80000100a00 */
[----:B------:R-:W-:Y:S04]  /*15ad0*/  STL.64 [R1+0x2250], R182 ;  /* 0x002250b601007387 */ /* 0x000fe80000100a00 */
[----:B------:R-:W-:Y:S04]  /*15ae0*/  STL.64 [R1+0x2260], R4 ;  /* 0x0022600401007387 */ /* 0x000fe80000100a00 */
[----:B------:R1:W-:Y:S04]  /*15af0*/  LDGSTS.E [R5+0x7c00c], desc[UR8][R24.64], !P0 ;  /* 0x7c00c00018057fae */ /* 0x0003e8000c121848 */
[----:B------:R1:W-:Y:S01]  /*15b00*/  STL.64 [R1+0x2258], R24 ;  /* 0x0022581801007387 */ /* 0x0003e20000100a00 */
[----:B------:R-:W-:-:S05]  /*15b10*/  IMAD.WIDE R30, R229, 0x4, R144 ;  /* 0x00000004e51e7825 */ /* 0x000fca00078e0290 */
[----:B------:R3:W-:Y:S04]  /*15b20*/  STL.64 [R1+0x58], R30 ;  /* 0x0000581e01007387 */ /* 0x0007e80000100a00 */
[----:B------:R3:W-:Y:S01]  /*15b30*/  LDGSTS.E [R6+0x40000], desc[UR8][R30.64], !P3 ;  /* 0x400000001e067fae */ /* 0x0007e2000d921848 */
[----:B-1----:R-:W-:-:S04]  /*15b40*/  IMAD.WIDE R24, R229, 0x4, R86 ;  /* 0x00000004e5187825 */ /* 0x002fc800078e0256 */
[C---:B------:R-:W-:Y:S01]  /*15b50*/  IMAD.WIDE R22, R229.reuse, 0x4, R80 ;  /* 0x00000004e5167825 */ /* 0x040fe200078e0250 */
[----:B------:R1:W-:Y:S03]  /*15b60*/  STL.64 [R1+0x50], R24 ;  /* 0x0000501801007387 */ /* 0x0003e60000100a00 */
[C---:B---3--:R-:W-:Y:S01]  /*15b70*/  IMAD.WIDE R4, R229.reuse, 0x4, R82 ;  /* 0x00000004e5047825 */ /* 0x048fe200078e0252 */
[----:B------:R3:W-:Y:S04]  /*15b80*/  STL.64 [R1+0x48], R22 ;  /* 0x0000481601007387 */ /* 0x0007e80000100a00 */
[----:B------:R-:W4:Y:S04]  /*15b90*/  LDL.LU.64 R138, [R1+0x7c0] ;  /* 0x0007c000018a7983 */ /* 0x000f280000300a00 */
[----:B------:R2:W-:Y:S04]  /*15ba0*/  STL.64 [R1+0x40], R4 ;  /* 0x0000400401007387 */ /* 0x0005e80000100a00 */
[----:B------:R1:W-:Y:S04]  /*15bb0*/  LDGSTS.E [R6+0x44000], desc[UR8][R24.64], !P3 ;  /* 0x4400000018067fae */ /* 0x0003e8000d921848 */
[----:B------:R-:W4:Y:S01]  /*15bc0*/  LDL.LU.64 R144, [R1+0x7c8] ;  /* 0x0007c80001907983 */ /* 0x000f220000300a00 */
[----:B------:R-:W-:-:S03]  /*15bd0*/  IMAD.WIDE R30, R229, 0x4, R146 ;  /* 0x00000004e51e7825 */ /* 0x000fc600078e0292 */
[----:B------:R3:W-:Y:S04]  /*15be0*/  LDGSTS.E [R6+0x48000], desc[UR8][R22.64], !P3 ;  /* 0x4800000016067fae */ /* 0x0007e8000d921848 */
[----:B------:R-:W4:Y:S01]  /*15bf0*/  LDL.LU.64 R86, [R1+0x7d0] ;  /* 0x0007d00001567983 */ /* 0x000f220000300a00 */
[----:B-1----:R-:W-:-:S03]  /*15c00*/  IMAD.WIDE R24, R229, 0x4, R140 ;  /* 0x00000004e5187825 */ /* 0x002fc600078e028c */
[----:B------:R2:W-:Y:S04]  /*15c10*/  LDGSTS.E [R6+0x4c000], desc[UR8][R4.64], !P3 ;  /* 0x4c00000004067fae */ /* 0x0005e8000d921848 */
[----:B------:R-:W4:Y:S01]  /*15c20*/  LDL.LU.64 R80, [R1+0x7d8] ;  /* 0x0007d80001507983 */ /* 0x000f220000300a00 */
[----:B---3--:R-:W-:-:S03]  /*15c30*/  IMAD.WIDE R22, R229, 0x4, R66 ;  /* 0x00000004e5167825 */ /* 0x008fc600078e0242 */
[----:B------:R-:W3:Y:S04]  /*15c40*/  LDL.LU.64 R82, [R1+0x7e0] ;  /* 0x0007e00001527983 */ /* 0x000ee80000300a00 */
[----:B------:R1:W-:Y:S04]  /*15c50*/  STL.64 [R1+0x38], R30 ;  /* 0x0000381e01007387 */ /* 0x0003e80000100a00 */
[----:B------:R1:W-:Y:S04]  /*15c60*/  LDGSTS.E [R6+0x40004], desc[UR8][R30.64], !P4 ;  /* 0x400040001e067fae */ /* 0x0003e8000e121848 */
[----:B------:R1:W-:Y:S04]  /*15c70*/  STL.64 [R1+0x30], R24 ;  /* 0x0000301801007387 */ /* 0x0003e80000100a00 */
[----:B------:R1:W-:Y:S04]  /*15c80*/  LDGSTS.E [R6+0x44004], desc[UR8][R24.64], !P4 ;  /* 0x4400400018067fae */ /* 0x0003e8000e121848 */
[----:B------:R4:W-:Y:S04]  /*15c90*/  STL.64 [R1+0x28], R22 ;  /* 0x0000281601007387 */ /* 0x0009e80000100a00 */
[----:B------:R4:W-:Y:S01]  /*15ca0*/  LDGSTS.E [R6+0x48004], desc[UR8][R22.64], !P4 ;  /* 0x4800400016067fae */ /* 0x0009e2000e121848 */
[----:B--2---:R-:W-:-:S04]  /*15cb0*/  IMAD.WIDE R4, R229, 0x4, R136 ;  /* 0x00000004e5047825 */ /* 0x004fc800078e0288 */
[C---:B-1----:R-:W-:Y:S01]  /*15cc0*/  IMAD.WIDE R30, R229.reuse, 0x4, R88 ;  /* 0x00000004e51e7825 */ /* 0x042fe200078e0258 */
[----:B------:R1:W-:Y:S03]  /*15cd0*/  STL.64 [R1+0x20], R4 ;  /* 0x0000200401007387 */ /* 0x0003e60000100a00 */
[----:B------:R-:W-:Y:S01]  /*15ce0*/  IMAD.WIDE R24, R229, 0x4, R84 ;  /* 0x00000004e5187825 */ /* 0x000fe200078e0254 */
[----:B------:R-:W2:Y:S04]  /*15cf0*/  LDL.LU.64 R136, [R1+0x7e8] ;  /* 0x0007e80001887983 */ /* 0x000ea80000300a00 */
[----:B------:R-:W-:Y:S04]  /*15d00*/  STL.64 [R1+0x18], R30 ;  /* 0x0000181e01007387 */ /* 0x000fe80000100a00 */
[----:B------:R-:W2:Y:S04]  /*15d10*/  LDL.LU.64 R88, [R1+0x7f0] ;  /* 0x0007f00001587983 */ /* 0x000ea80000300a00 */
[----:B------:R-:W-:Y:S04]  /*15d20*/  STL.64 [R1+0x10], R24 ;  /* 0x0000101801007387 */ /* 0x000fe80000100a00 */
[----:B------:R-:W2:Y:S01]  /*15d30*/  LDL.LU.64 R84, [R1+0x7f8] ;  /* 0x0007f80001547983 */ /* 0x000ea20000300a00 */
[----:B------:R-:W-:-:S03]  /*15d40*/  IADD3 R26, R26, -0xae, RZ ;  /* 0xffffff521a1a7810 */ /* 0x000fc60007ffe0ff */
[----:B------:R1:W-:Y:S01]  /*15d50*/  LDGSTS.E [R6+0x4c004], desc[UR8][R4.64], !P4 ;  /* 0x4c00400004067fae */ /* 0x0003e2000e121848 */
[----:B----4-:R-:W-:Y:S01]  /*15d60*/  IMAD.WIDE R22, R229, 0x4, R20 ;  /* 0x00000004e5167825 */ /* 0x010fe200078e0214 */
[----:B------:R-:W-:Y:S02]  /*15d70*/  ISETP.GE.U32.AND P0, PT, R26, 0x7ffffed3, PT ;  /* 0x7ffffed31a00780c */ /* 0x000fe40003f06070 */
[----:B------:R-:W-:Y:S04]  /*15d80*/  LDGSTS.E [R6+0x40008], desc[UR8][R30.64], !P5 ;  /* 0x400080001e067fae */ /* 0x000fe8000e921848 */
[----:B------:R4:W-:Y:S04]  /*15d90*/  STL.64 [R1+0x8], R22 ;  /* 0x0000081601007387 */ /* 0x0009e80000100a00 */
[----:B------:R-:W4:Y:S01]  /*15da0*/  LDL.LU.64 R20, [R1+0x800] ;  /* 0x0008000001147983 */ /* 0x000f220000300a00 */
[----:B------:R-:W-:-:S02]  /*15db0*/  VIADD R26, R29, 0xffffff51 ;  /* 0xffffff511d1a7836 */ /* 0x000fc40000000000 */
[----:B------:R-:W4:Y:S01]  /*15dc0*/  LDC R29, c[0x0][0x230] ;  /* 0x00008c00ff1d7b82 */ /* 0x000f220000000800 */
[----:B------:R-:W-:Y:S02]  /*15dd0*/  LDGSTS.E [R6+0x44008], desc[UR8][R24.64], !P5 ;  /* 0x4400800018067fae */ /* 0x000fe4000e921848 */
[----:B------:R-:W-:Y:S01]  /*15de0*/  ISETP.GE.U32.AND P3, PT, R26, 0x7ffffed2, PT ;  /* 0x7ffffed21a00780c */ /* 0x000fe20003f66070 */
[----:B------:R-:W-:Y:S01]  /*15df0*/  VIADD R26, R28, 0xffffff50 ;  /* 0xffffff501c1a7836 */ /* 0x000fe20000000000 */
[----:B------:R-:W-:Y:S03]  /*15e00*/  LDGSTS.E [R6+0x48008], desc[UR8][R22.64], !P5 ;  /* 0x4800800016067fae */ /* 0x000fe6000e921848 */
[----:B------:R-:W4:Y:S01]  /*15e10*/  LDC R28, c[0x0][0x230] ;  /* 0x00008c00ff1c7b82 */ /* 0x000f220000000800 */
[----:B------:R-:W-:Y:S02]  /*15e20*/  ISETP.GE.U32.AND P4, PT, R26, 0x7ffffed1, PT ;  /* 0x7ffffed11a00780c */ /* 0x000fe40003f86070 */
[----:B------:R-:W-:Y:S01]  /*15e30*/  IADD3 R26, R27, -0xcd, RZ ;  /* 0xffffff331b1a7810 */ /* 0x000fe20007ffe0ff */
[----:B-1----:R-:W-:-:S05]  /*15e40*/  IMAD.WIDE R4, R229, 0x4, R138 ;  /* 0x00000004e5047825 */ /* 0x002fca00078e028a */
[----:B------:R-:W-:Y:S04]  /*15e50*/  STL.64 [R1], R4 ;  /* 0x0000000401007387 */ /* 0x000fe80000100a00 */
[----:B------:R-:W4:Y:S01]  /*15e60*/  LDL.LU.64 R66, [R1+0x808] ;  /* 0x0008080001427983 */ /* 0x000f220000300a00 */
[----:B------:R-:W-:-:S03]  /*15e70*/  IMAD.WIDE R250, R229, 0x4, R144 ;  /* 0x00000004e5fa7825 */ /* 0x000fc600078e0290 */
[----:B------:R-:W-:Y:S01]  /*15e80*/  LDGSTS.E [R6+0x4c008], desc[UR8][R4.64], !P5 ;  /* 0x4c00800004067fae */ /* 0x000fe2000e921848 */
[----:B------:R-:W-:-:S03]  /*15e90*/  ISETP.GE.U32.AND P5, PT, R26, 0x7ffffeb4, PT ;  /* 0x7ffffeb41a00780c */ /* 0x000fc60003fa6070 */
[----:B------:R-:W4:Y:S01]  /*15ea0*/  LDL.LU.64 R144, [R1+0x810] ;  /* 0x0008100001907983 */ /* 0x000f220000300a00 */
[----:B------:R-:W-:-:S03]  /*15eb0*/  IMAD.WIDE R248, R229, 0x4, R86 ;  /* 0x00000004e5f87825 */ /* 0x000fc600078e0256 */
[----:B------:R-:W-:Y:S04]  /*15ec0*/  LDGSTS.E [R6+0x4000c], desc[UR8][R250.64], !P6 ;  /* 0x4000c000fa067fae */ /* 0x000fe8000f121848 */
[----:B------:R-:W4:Y:S01]  /*15ed0*/  LDL.LU.64 R86, [R1+0x818] ;  /* 0x0008180001567983 */ /* 0x000f220000300a00 */
[----:B------:R-:W-:Y:S02]  /*15ee0*/  VIADD R26, R60, 0xffffff32 ;  /* 0xffffff323c1a7836 */ /* 0x000fe40000000000 */
[C---:B------:R-:W-:Y:S01]  /*15ef0*/  IMAD.WIDE R246, R229.reuse, 0x4, R80 ;  /* 0x00000004e5f67825 */ /* 0x040fe200078e0250 */
[----:B------:R-:W-:Y:S01]  /*15f00*/  LDGSTS.E [R6+0x4400c], desc[UR8][R248.64], !P6 ;  /* 0x4400c000f8067fae */ /* 0x000fe2000f121848 */
[----:B------:R-:W1:Y:S02]  /*15f10*/  LDC R80, c[0x0][0x230] ;  /* 0x00008c00ff507b82 */ /* 0x000e640000000800 */
[----:B---3--:R-:W-:Y:S01]  /*15f20*/  IMAD.WIDE R244, R229, 0x4, R82 ;  /* 0x00000004e5f47825 */ /* 0x008fe200078e0252 */
[----:B------:R-:W-:Y:S04]  /*15f30*/  LDGSTS.E [R6+0x4800c], desc[UR8][R246.64], !P6 ;  /* 0x4800c000f6067fae */ /* 0x000fe8000f121848 */
[----:B------:R-:W3:Y:S04]  /*15f40*/  LDL.LU.64 R82, [R1+0x820] ;  /* 0x0008200001527983 */ /* 0x000ee80000300a00 */
[----:B------:R-:W-:Y:S04]  /*15f50*/  STL.64 [R1+0x2268], R250 ;  /* 0x002268fa01007387 */ /* 0x000fe80000100a00 */
[----:B------:R-:W-:Y:S04]  /*15f60*/  STL.64 [R1+0x2270], R248 ;  /* 0x002270f801007387 */ /* 0x000fe80000100a00 */
[----:B------:R-:W-:Y:S04]  /*15f70*/  STL.64 [R1+0x2278], R246 ;  /* 0x002278f601007387 */ /* 0x000fe80000100a00 */
[----:B------:R-:W-:Y:S01]  /*15f80*/  LDGSTS.E [R6+0x4c00c], desc[UR8][R244.64], !P6 ;  /* 0x4c00c000f4067fae */ /* 0x000fe2000f121848 */
[----:B------:R-:W-:-:S03]  /*15f90*/  ISETP.GE.U32.AND P6, PT, R26, 0x7ffffeb3, PT ;  /* 0x7ffffeb31a00780c */ /* 0x000fc60003fc6070 */
[----:B------:R-:W-:Y:S04]  /*15fa0*/  STL.64 [R1+0x2280], R244 ;  /* 0x002280f401007387 */ /* 0x000fe80000100a00 */
[----:B------:R-:W3:Y:S01]  /*15fb0*/  LDL.LU.64 R138, [R1+0x828] ;  /* 0x00082800018a7983 */ /* 0x000ee20000300a00 */
[----:B--2---:R-:W-:-:S03]  /*15fc0*/  IMAD.WIDE R26, R229, 0x4, R136 ;  /* 0x00000004e51a7825 */ /* 0x004fc600078e0288 */
[----:B------:R-:W2:Y:S01]  /*15fd0*/  LDL.LU.64 R136, [R1+0x830] ;  /* 0x0008300001887983 */ /* 0x000ea20000300a00 */
[----:B------:R-:W-:-:S03]  /*15fe0*/  IMAD.WIDE R62, R229, 0x4, R84 ;  /* 0x00000004e53e7825 */ /* 0x000fc600078e0254 */
[----:B------:R-:W-:Y:S04]  /*15ff0*/  LDGSTS.E [R6+0x50000], desc[UR8][R26.64], !P1 ;  /* 0x500000001a067fae */ /* 0x000fe8000c921848 */
[----:B------:R-:W2:Y:S01]  /*16000*/  LDL.LU.64 R84, [R1+0x838] ;  /* 0x0008380001547983 */ /* 0x000ea20000300a00 */
[----:B----4-:R-:W-:-:S03]  /*16010*/  IMAD.WIDE R68, R229, 0x4, R20 ;  /* 0x00000004e5447825 */ /* 0x010fc600078e0214 */
[----:B------:R-:W4:Y:S01]  /*16020*/  LDL.LU.64 R20, [R1+0x840] ;  /* 0x0008400001147983 */ /* 0x000f220000300a00 */
[----:B------:R-:W-:-:S03]  /*16030*/  IMAD.WIDE R60, R229, 0x4, R88 ;  /* 0x00000004e53c7825 */ /* 0x000fc600078e0258 */
[----:B------:R-:W-:Y:S01]  /*16040*/  STL.64 [R1+0x2288], R26 ;  /* 0x0022881a01007387 */ /* 0x000fe20000100a00 */
[----:B------:R-:W1:Y:S03]  /*16050*/  LDC R88, c[0x0][0x230] ;  /* 0x00008c00ff587b82 */ /* 0x000e660000000800 */
[----:B------:R-:W-:Y:S04]  /*16060*/  STL.64 [R1+0x2290], R60 ;  /* 0x0022903c01007387 */ /* 0x000fe80000100a00 */
[----:B------:R-:W-:Y:S04]  /*16070*/  STL.64 [R1+0x2298], R62 ;  /* 0x0022983e01007387 */ /* 0x000fe80000100a00 */
[----:B------:R-:W-:Y:S04]  /*16080*/  STL.64 [R1+0x22a0], R68 ;  /* 0x0022a04401007387 */ /* 0x000fe80000100a00 */
[----:B------:R-:W4:Y:S01]  /*16090*/  LDL.LU.64 R140, [R1+0x848] ;  /* 0x00084800018c7983 */ /* 0x000f220000300a00 */
[----:B------:R-:W-:-:S03]  /*160a0*/  VIADD R28, R28, 0xffffff31 ;  /* 0xffffff311c1c7836 */ /* 0x000fc60000000000 */
[----:B------:R-:W-:Y:S04]  /*160b0*/  LDGSTS.E [R6+0x54000], desc[UR8][R60.64], !P1 ;  /* 0x540000003c067fae */ /* 0x000fe8000c921848 */
[----:B------:R-:W-:Y:S04]  /*160c0*/  LDGSTS.E [R6+0x58000], desc[UR8][R62.64], !P1 ;  /* 0x580000003e067fae */ /* 0x000fe8000c921848 */
[----:B------:R-:W-:Y:S01]  /*160d0*/  LDGSTS.E [R6+0x5c000], desc[UR8][R68.64], !P1 ;  /* 0x5c00000044067fae */ /* 0x000fe2000c921848 */
[----:B------:R-:W-:-:S04]  /*160e0*/  IMAD.WIDE R64, R229, 0x4, R66 ;  /* 0x00000004e5407825 */ /* 0x000fc800078e0242 */
[----:B------:R-:W-:-:S04]  /*160f0*/  IMAD.WIDE R70, R229, 0x4, R86 ;  /* 0x00000004e5467825 */ /* 0x000fc800078e0256 */
[----:B---3--:R-:W-:-:S04]  /*16100*/  IMAD.WIDE R76, R229, 0x4, R82 ;  /* 0x00000004e54c7825 */ /* 0x008fc800078e0252 */
[C---:B------:R-:W-:Y:S01]  /*16110*/  IMAD.WIDE R72, R229.reuse, 0x4, R138 ;  /* 0x00000004e5487825 */ /* 0x040fe200078e028a */
[----:B------:R-:W3:Y:S03]  /*16120*/  LDL.LU.64 R82, [R1+0x850] ;  /* 0x0008500001527983 */ /* 0x000ee60000300a00 */
[C---:B------:R-:W-:Y:S01]  /*16130*/  IMAD.WIDE R66, R229.reuse, 0x4, R144 ;  /* 0x00000004e5427825 */ /* 0x040fe200078e0290 */
[----:B------:R-:W3:Y:S04]  /*16140*/  LDL.LU.64 R86, [R1+0x858] ;  /* 0x0008580001567983 */ /* 0x000ee80000300a00 */
[----:B------:R-:W3:Y:S04]  /*16150*/  LDL.LU.64 R144, [R1+0x860] ;  /* 0x0008600001907983 */ /* 0x000ee80000300a00 */
[----:B------:R-:W-:Y:S04]  /*16160*/  STL.64 [R1+0x22b0], R64 ;  /* 0x0022b04001007387 */ /* 0x000fe80000100a00 */
[----:B------:R-:W-:Y:S04]  /*16170*/  STL.64 [R1+0x22b8], R66 ;  /* 0x0022b84201007387 */ /* 0x000fe80000100a00 */
[----:B------:R-:W-:Y:S01]  /*16180*/  STL.64 [R1+0x22c0], R70 ;  /* 0x0022c04601007387 */ /* 0x000fe20000100a00 */
[----:B--2---:R-:W-:-:S03]  /*16190*/  IMAD.WIDE R74, R229, 0x4, R136 ;  /* 0x00000004e54a7825 */ /* 0x004fc600078e0288 */
[----:B------:R-:W-:Y:S04]  /*161a0*/  STL.64 [R1+0x22c8], R76 ;  /* 0x0022c84c01007387 */ /* 0x000fe80000100a00 */
[----:B------:R-:W2:Y:S04]  /*161b0*/  LDL.LU.64 R148, [R1+0x868] ;  /* 0x0008680001947983 */ /* 0x000ea80000300a00 */
[----:B------:R-:W2:Y:S04]  /*161c0*/  LDL.LU.64 R138, [R1+0x870] ;  /* 0x00087000018a7983 */ /* 0x000ea80000300a00 */
[----:B------:R-:W2:Y:S01]  /*161d0*/  LDL.LU.64 R136, [R1+0x878] ;  /* 0x0008780001887983 */ /* 0x000ea20000300a00 */
[----:B------:R-:W-:Y:S01]  /*161e0*/  IMAD.WIDE R78, R229, 0x4, R84 ;  /* 0x00000004e54e7825 */ /* 0x000fe200078e0254 */
[----:B------:R-:W-:-:S02]  /*161f0*/  ISETP.GE.U32.AND P1, PT, R28, 0x7ffffeb2, PT ;  /* 0x7ffffeb21c00780c */ /* 0x000fc40003f26070 */
[----:B------:R-:W-:Y:S01]  /*16200*/  LDGSTS.E [R6+0x50004], desc[UR8][R64.64], !P0 ;  /* 0x5000400040067fae */ /* 0x000fe2000c121848 */
[----:B----4-:R-:W-:Y:S01]  /*16210*/  IMAD.WIDE R84, R229, 0x4, R20 ;  /* 0x00000004e5547825 */ /* 0x010fe200078e0214 */
[----:B------:R-:W-:Y:S02]  /*16220*/  IADD3 R28, R29, -0xd0, RZ ;  /* 0xffffff301d1c7810 */ /* 0x000fe40007ffe0ff */
[----:B------:R-:W4:Y:S01]  /*16230*/  LDL.LU.64 R20, [R1+0x880] ;  /* 0x0008800001147983 */ /* 0x000f220000300a00 */
[----:B------:R-:W4:Y:S03]  /*16240*/  LDC R29, c[0x0][0x230] ;  /* 0x00008c00ff1d7b82 */ /* 0x000f260000000800 */
[----:B------:R-:W-:Y:S04]  /*16250*/  STL.64 [R1+0x22d0], R72 ;  /* 0x0022d04801007387 */ /* 0x000fe80000100a00 */
[----:B------:R-:W-:Y:S04]  /*16260*/  STL.64 [R1+0x22d8], R74 ;  /* 0x0022d84a01007387 */ /* 0x000fe80000100a00 */
[----:B------:R-:W-:Y:S04]  /*16270*/  LDGSTS.E [R6+0x54004], desc[UR8][R66.64], !P0 ;  /* 0x5400400042067fae */ /* 0x000fe8000c121848 */
[----:B------:R-:W-:Y:S04]  /*16280*/  STL.64 [R1+0x22e0], R78 ;  /* 0x0022e04e01007387 */ /* 0x000fe80000100a00 */
[----:B------:R-:W-:Y:S04]  /*16290*/  LDGSTS.E [R6+0x58004], desc[UR8][R70.64], !P0 ;  /* 0x5800400046067fae */ /* 0x000fe8000c121848 */
[----:B------:R-:W-:Y:S04]  /*162a0*/  STL.64 [R1+0x22e8], R84 ;  /* 0x0022e85401007387 */ /* 0x000fe80000100a00 */
[----:B------:R-:W-:Y:S01]  /*162b0*/  LDGSTS.E [R6+0x5c004], desc[UR8][R76.64], !P0 ;  /* 0x5c0040004c067fae */ /* 0x000fe2000c121848 */
[----:B------:R-:W-:Y:S01]  /*162c0*/  ISETP.GE.U32.AND P0, PT, R28, 0x7ffffeb1, PT ;  /* 0x7ffffeb11c00780c */ /* 0x000fe20003f06070 */
[----:B-1----:R-:W-:-:S02]  /*162d0*/  VIADD R28, R80, 0xffffff13 ;  /* 0xffffff13501c7836 */ /* 0x002fc40000000000 */
[----:B------:R-:W4:Y:S01]  /*162e0*/  LDL.LU.64 R194, [R1+0x888] ;  /* 0x0008880001c27983 */ /* 0x000f220000300a00 */
[----:B------:R-:W-:-:S03]  /*162f0*/  IMAD.WIDE R80, R229, 0x4, R140 ;  /* 0x00000004e5507825 */ /* 0x000fc600078e028c */
[----:B------:R-:W4:Y:S04]  /*16300*/  LDL.LU.64 R186, [R1+0x890] ;  /* 0x0008900001ba7983 */ /* 0x000f280000300a00 */
[----:B------:R-:W4:Y:S04]  /*16310*/  LDL.LU.64 R146, [R1+0x898] ;  /* 0x0008980001927983 */ /* 0x000f280000300a00 */
[----:B------:R-:W-:Y:S04]  /*16320*/  LDGSTS.E [R6+0x50008], desc[UR8][R72.64], !P3 ;  /* 0x5000800048067fae */ /* 0x000fe8000d921848 */
[----:B------:R-:W4:Y:S04]  /*16330*/  LDL.LU.64 R140, [R1+0x8a0] ;  /* 0x0008a000018c7983 */ /* 0x000f280000300a00 */
[----:B------:R-:W-:Y:S04]  /*16340*/  LDGSTS.E [R6+0x54008], desc[UR8][R74.64], !P3 ;  /* 0x540080004a067fae */ /* 0x000fe8000d921848 */
[----:B------:R-:W-:Y:S04]  /*16350*/  STL.64 [R1+0x22f0], R80 ;  /* 0x0022f05001007387 */ /* 0x000fe80000100a00 */
[----:B------:R-:W-:Y:S04]  /*16360*/  LDGSTS.E [R6+0x58008], desc[UR8][R78.64], !P3 ;  /* 0x580080004e067fae */ /* 0x000fe8000d921848 */
[----:B------:R-:W-:Y:S01]  /*16370*/  LDGSTS.E [R6+0x5c008], desc[UR8][R84.64], !P3 ;  /* 0x5c00800054067fae */ /* 0x000fe2000d921848 */
[----:B------:R-:W-:Y:S01]  /*16380*/  ISETP.GE.U32.AND P3, PT, R28, 0x7ffffe94, PT ;  /* 0x7ffffe941c00780c */ /* 0x000fe20003f66070 */
[----:B------:R-:W-:-:S02]  /*16390*/  VIADD R28, R88, 0xffffff12 ;  /* 0xffffff12581c7836 */ /* 0x000fc40000000000 */
[----:B------:R-:W-:Y:S01]  /*163a0*/  LDGSTS.E [R6+0x5000c], desc[UR8][R80.64], !P4 ;  /* 0x5000c00050067fae */ /* 0x000fe2000e121848 */
[----:B---3--:R-:W-:-:S04]  /*163b0*/  IMAD.WIDE R82, R229, 0x4, R82 ;  /* 0x00000004e5527825 */ /* 0x008fc800078e0252 */
[C---:B------:R-:W-:Y:S01]  /*163c0*/  IMAD.WIDE R86, R229.reuse, 0x4, R86 ;  /* 0x00000004e5567825 */ /* 0x040fe200078e0256 */
[----:B------:R-:W-:Y:S03]  /*163d0*/  STL.64 [R1+0x22f8], R82 ;  /* 0x0022f85201007387 */ /* 0x000fe60000100a00 */
[C---:B------:R-:W-:Y:S01]  /*163e0*/  IMAD.WIDE R124, R229.reuse, 0x4, R144 ;  /* 0x00000004e57c7825 */ /* 0x040fe200078e0290 */
[----:B------:R-:W-:Y:S01]  /*163f0*/  STL.64 [R1+0x2300], R86 ;  /* 0x0023005601007387 */ /* 0x000fe20000100a00 */
[----:B------:R-:W1:Y:S03]  /*16400*/  LDC R144, c[0x0][0x230] ;  /* 0x00008c00ff907b82 */ /* 0x000e660000000800 */
[----:B------:R-:W-:Y:S04]  /*16410*/  STL.64 [R1+0x2308], R124 ;  /* 0x0023087c01007387 */ /* 0x000fe80000100a00 */
[----:B------:R-:W-:Y:S04]  /*16420*/  LDGSTS.E [R6+0x5400c], desc[UR8][R82.64], !P4 ;  /* 0x5400c00052067fae */ /* 0x000fe8000e121848 */
[----:B------:R-:W-:Y:S04]  /*16430*/  LDGSTS.E [R6+0x5800c], desc[UR8][R86.64], !P4 ;  /* 0x5800c00056067fae */ /* 0x000fe8000e121848 */
[----:B------:R-:W-:Y:S01]  /*16440*/  LDGSTS.E [R6+0x5c00c], desc[UR8][R124.64], !P4 ;  /* 0x5c00c0007c067fae */ /* 0x000fe2000e121848 */
[----:B--2---:R-:W-:-:S04]  /*16450*/  IMAD.WIDE R88, R229, 0x4, R148 ;  /* 0x00000004e5587825 */ /* 0x004fc800078e0294 */
[----:B------:R-:W-:-:S04]  /*16460*/  IMAD.WIDE R122, R229, 0x4, R138 ;  /* 0x00000004e57a7825 */ /* 0x000fc800078e028a */
[----:B------:R-:W-:-:S04]  /*16470*/  IMAD.WIDE R126, R229, 0x4, R136 ;  /* 0x00000004e57e7825 */ /* 0x000fc800078e0288 */
[----:B----4-:R-:W-:Y:S01]  /*16480*/  IMAD.WIDE R132, R229, 0x4, R20 ;  /* 0x00000004e5847825 */ /* 0x010fe200078e0214 */
[----:B------:R-:W2:Y:S04]  /*16490*/  LDL.LU.64 R136, [R1+0x8a8] ;  /* 0x0008a80001887983 */ /* 0x000ea80000300a00 */
[----:B------:R-:W3:Y:S04]  /*164a0*/  LDL.LU.64 R138, [R1+0x8b0] ;  /* 0x0008b000018a7983 */ /* 0x000ee80000300a00 */
[----:B------:R-:W4:Y:S04]  /*164b0*/  LDL.LU.64 R148, [R1+0x8b8] ;  /* 0x0008b80001947983 */ /* 0x000f280000300a00 */
[----:B------:R-:W2:Y:S04]  /*164c0*/  LDL.LU.64 R20, [R1+0x8c0] ;  /* 0x0008c00001147983 */ /* 0x000ea80000300a00 */
[----:B------:R-:W-:Y:S01]  /*164d0*/  STL.64 [R1+0x2310], R88 ;  /* 0x0023105801007387 */ /* 0x000fe20000100a00 */
[----:B------:R-:W-:-:S03]  /*164e0*/  ISETP.GE.U32.AND P4, PT, R28, 0x7ffffe93, PT ;  /* 0x7ffffe931c00780c */ /* 0x000fc60003f86070 */
[----:B------:R-:W-:Y:S01]  /*164f0*/  STL.64 [R1+0x2318], R122 ;  /* 0x0023187a01007387 */ /* 0x000fe20000100a00 */
[----:B------:R-:W-:-:S03]  /*16500*/  IADD3 R28, R128, -0xef, RZ ;  /* 0xffffff11801c7810 */ /* 0x000fc60007ffe0ff */
[----:B------:R-:W-:Y:S04]  /*16510*/  STL.64 [R1+0x2320], R126 ;  /* 0x0023207e01007387 */ /* 0x000fe80000100a00 */
[----:B------:R-:W-:Y:S04]  /*16520*/  STL.64 [R1+0x2328], R132 ;  /* 0x0023288401007387 */ /* 0x000fe80000100a00 */
[----:B------:R-:W3:Y:S01]  /*16530*/  LDL.LU.64 R196, [R1+0x8c8] ;  /* 0x0008c80001c47983 */ /* 0x000ee20000300a00 */
[----:B------:R-:W-:-:S03]  /*16540*/  IMAD.WIDE R128, R229, 0x4, R194 ;  /* 0x00000004e5807825 */ /* 0x000fc600078e02c2 */
[----:B------:R-:W-:Y:S01]  /*16550*/  LDGSTS.E [R6+0x60000], desc[UR8][R88.64], !P5 ;  /* 0x6000000058067fae */ /* 0x000fe2000e921848 */
[----:B------:R-:W-:-:S03]  /*16560*/  IMAD.WIDE R134, R229, 0x4, R146 ;  /* 0x00000004e5867825 */ /* 0x000fc600078e0292 */
[----:B------:R-:W-:Y:S04]  /*16570*/  LDGSTS.E [R6+0x64000], desc[UR8][R122.64], !P5 ;  /* 0x640000007a067fae */ /* 0x000fe8000e921848 */
[----:B------:R-:W3:Y:S01]  /*16580*/  LDL.LU.64 R146, [R1+0x8d0] ;  /* 0x0008d00001927983 */ /* 0x000ee20000300a00 */
[----:B------:R-:W-:-:S03]  /*16590*/  IMAD.WIDE R130, R229, 0x4, R186 ;  /* 0x00000004e5827825 */ /* 0x000fc600078e02ba */
[----:B------:R-:W3:Y:S01]  /*165a0*/  LDL.LU.64 R190, [R1+0x8d8] ;  /* 0x0008d80001be7983 */ /* 0x000ee20000300a00 */
[----:B------:R-:W-:-:S03]  /*165b0*/  IMAD.WIDE R140, R229, 0x4, R140 ;  /* 0x00000004e58c7825 */ /* 0x000fc600078e028c */
        /* <DEDUP_REMOVED lines=9> */
[----:B------:R-:W-:Y:S01]  /*16650*/  LDGSTS.E [R6+0x6c000], desc[UR8][R132.64], !P5 ;  /* 0x6c00000084067fae */ /* 0x000fe2000e921848 */
[----:B----4-:R-:W-:Y:S01]  /*16660*/  IMAD.WIDE R142, R229, 0x4, R148 ;  /* 0x00000004e58e7825 */ /* 0x010fe200078e0294 */
[----:B------:R-:W-:-:S02]  /*16670*/  ISETP.GE.U32.AND P5, PT, R28, 0x7ffffe92, PT ;  /* 0x7ffffe921c00780c */ /* 0x000fc40003fa6070 */
[----:B------:R-:W-:Y:S01]  /*16680*/  LDGSTS.E [R6+0x60004], desc[UR8][R128.64], !P6 ;  /* 0x6000400080067fae */ /* 0x000fe2000f121848 */
[----:B--2---:R-:W-:-:S03]  /*16690*/  IMAD.WIDE R148, R229, 0x4, R20 ;  /* 0x00000004e5947825 */ /* 0x004fc600078e0214 */
[----:B------:R-:W2:Y:S01]  /*166a0*/  LDL.LU.64 R20, [R1+0x900] ;  /* 0x0009000001147983 */ /* 0x000ea20000300a00 */
[----:B------:R-:W-:-:S03]  /*166b0*/  IMAD.WIDE R136, R229, 0x4, R136 ;  /* 0x00000004e5887825 */ /* 0x000fc600078e0288 */
[----:B------:R-:W-:Y:S01]  /*166c0*/  LDGSTS.E [R6+0x64004], desc[UR8][R130.64], !P6 ;  /* 0x6400400082067fae */ /* 0x000fe2000f121848 */
[----:B------:R-:W-:Y:S02]  /*166d0*/  VIADD R28, R29, 0xffffff10 ;  /* 0xffffff101d1c7836 */ /* 0x000fe40000000000 */
[----:B---3--:R-:W-:Y:S01]  /*166e0*/  IMAD.WIDE R138, R229, 0x4, R138 ;  /* 0x00000004e58a7825 */ /* 0x008fe200078e028a */
[----:B------:R-:W-:Y:S01]  /*166f0*/  LDGSTS.E [R6+0x68004], desc[UR8][R134.64], !P6 ;  /* 0x6800400086067fae */ /* 0x000fe2000f121848 */
[----:B------:R-:W3:Y:S03]  /*16700*/  LDC R29, c[0x0][0x230] ;  /* 0x00008c00ff1d7b82 */ /* 0x000ee60000000800 */
[----:B------:R-:W-:Y:S01]  /*16710*/  LDGSTS.E [R6+0x6c004], desc[UR8][R140.64], !P6 ;  /* 0x6c0040008c067fae */ /* 0x000fe2000f121848 */
[----:B------:R-:W-:Y:S01]  /*16720*/  ISETP.GE.U32.AND P6, PT, R28, 0x7ffffe91, PT ;  /* 0x7ffffe911c00780c */ /* 0x000fe20003fc6070 */
[----:B-1----:R-:W-:-:S02]  /*16730*/  VIADD R28, R144, 0xffffff6f ;  /* 0xffffff6f901c7836 */ /* 0x002fc40000000000 */
[----:B------:R-:W-:Y:S01]  /*16740*/  STL.64 [R1+0x2350], R136 ;  /* 0x0023508801007387 */ /* 0x000fe20000100a00 */
[----:B------:R-:W-:-:S03]  /*16750*/  IMAD.WIDE R144, R229, 0x4, R196 ;  /* 0x00000004e5907825 */ /* 0x000fc600078e02c4 */
[----:B------:R-:W-:Y:S04]  /*16760*/  STL.64 [R1+0x2358], R138 ;  /* 0x0023588a01007387 */ /* 0x000fe80000100a00 */
[----:B------:R-:W-:Y:S04]  /*16770*/  STL.64 [R1+0x2360], R142 ;  /* 0x0023608e01007387 */ /* 0x000fe80000100a00 */
[----:B------:R-:W-:Y:S01]  /*16780*/  STL.64 [R1+0x2368], R148 ;  /* 0x0023689401007387 */ /* 0x000fe20000100a00 */
[----:B------:R-:W-:-:S03]  /*16790*/  IMAD.WIDE R146, R229, 0x4, R146 ;  /* 0x00000004e5927825 */ /* 0x000fc600078e0292 */
[----:B------:R-:W-:Y:S01]  /*167a0*/  LDGSTS.E [R6+0x60008], desc[UR8][R136.64], !P1 ;  /* 0x6000800088067fae */ /* 0x000fe2000c921848 */
[----:B------:R-:W-:-:S03]  /*167b0*/  IMAD.WIDE R150, R229, 0x4, R190 ;  /* 0x00000004e5967825 */ /* 0x000fc600078e02be */
[----:B------:R-:W4:Y:S01]  /*167c0*/  LDL.LU.64 R190, [R1+0x908] ;  /* 0x0009080001be7983 */ /* 0x000f220000300a00 */
[----:B------:R-:W-:-:S03]  /*167d0*/  IMAD.WIDE R186, R229, 0x4, R186 ;  /* 0x00000004e5ba7825 */ /* 0x000fc600078e02ba */
[----:B------:R-:W4:Y:S04]  /*167e0*/  LDL.LU.64 R238, [R1+0x910] ;  /* 0x0009100001ee7983 */ /* 0x000f280000300a00 */
[----:B------:R-:W4:Y:S04]  /*167f0*/  LDL.LU.64 R196, [R1+0x918] ;  /* 0x0009180001c47983 */ /* 0x000f280000300a00 */
[----:B------:R-:W4:Y:S04]  /*16800*/  LDL.LU.64 R212, [R1+0x920] ;  /* 0x0009200001d47983 */ /* 0x000f280000300a00 */
[----:B------:R-:W-:Y:S04]  /*16810*/  STL.64 [R1+0x2370], R144 ;  /* 0x0023709001007387 */ /* 0x000fe80000100a00 */
[----:B------:R-:W-:Y:S04]  /*16820*/  LDGSTS.E [R6+0x64008], desc[UR8][R138.64], !P1 ;  /* 0x640080008a067fae */ /* 0x000fe8000c921848 */
[----:B------:R-:W-:Y:S01]  /*16830*/  STL.64 [R1+0x2378], R146 ;  /* 0x0023789201007387 */ /* 0x000fe20000100a00 */
[----:B------:R-:W-:-:S03]  /*16840*/  IMAD.WIDE R184, R229, 0x4, R188 ;  /* 0x00000004e5b87825 */ /* 0x000fc600078e02bc */
[----:B------:R-:W-:Y:S04]  /*16850*/  LDGSTS.E [R6+0x68008], desc[UR8][R142.64], !P1 ;  /* 0x680080008e067fae */ /* 0x000fe8000c921848 */
[----:B------:R-:W-:Y:S01]  /*16860*/  STL.64 [R1+0x2380], R150 ;  /* 0x0023809601007387 */ /* 0x000fe20000100a00 */
[----:B------:R-:W-:-:S03]  /*16870*/  IMAD.WIDE R188, R229, 0x4, R194 ;  /* 0x00000004e5bc7825 */ /* 0x000fc600078e02c2 */
[----:B------:R-:W-:Y:S01]  /*16880*/  LDGSTS.E [R6+0x6c008], desc[UR8][R148.64], !P1 ;  /* 0x6c00800094067fae */ /* 0x000fe2000c921848 */
[----:B------:R-:W-:-:S03]  /*16890*/  ISETP.GE.U32.AND P1, PT, R28, 0x7ffffef0, PT ;  /* 0x7ffffef01c00780c */ /* 0x000fc60003f26070 */
[----:B------:R-:W-:Y:S01]  /*168a0*/  STL.64 [R1+0x2388], R186 ;  /* 0x002388ba01007387 */ /* 0x000fe20000100a00 */
[----:B------:R-:W-:Y:S01]  /*168b0*/  IADD3 R28, R152, -0x92, RZ ;  /* 0xffffff6e981c7810 */ /* 0x000fe20007ffe0ff */
[C---:B------:R-:W-:Y:S02]  /*168c0*/  IMAD.WIDE R152, R229.reuse, 0x4, R204 ;  /* 0x00000004e5987825 */ /* 0x040fe400078e02cc */
[----:B------:R-:W4:Y:S04]  /*168d0*/  LDL.LU.64 R240, [R1+0x928] ;  /* 0x0009280001f07983 */ /* 0x000f280000300a00 */
[----:B------:R-:W4:Y:S04]  /*168e0*/  LDL.LU.64 R242, [R1+0x930] ;  /* 0x0009300001f27983 */ /* 0x000f280000300a00 */
[----:B------:R-:W4:Y:S04]  /*168f0*/  LDL.LU.64 R204, [R1+0x938] ;  /* 0x0009380001cc7983 */ /* 0x000f280000300a00 */
[----:B------:R-:W-:Y:S04]  /*16900*/  LDGSTS.E [R6+0x6000c], desc[UR8][R144.64], !P0 ;  /* 0x6000c00090067fae */ /* 0x000fe8000c121848 */
[----:B------:R-:W-:Y:S04]  /*16910*/  LDGSTS.E [R6+0x6400c], desc[UR8][R146.64], !P0 ;  /* 0x6400c00092067fae */ /* 0x000fe8000c121848 */
[----:B------:R-:W-:Y:S04]  /*16920*/  LDGSTS.E [R6+0x6800c], desc[UR8][R150.64], !P0 ;  /* 0x6800c00096067fae */ /* 0x000fe8000c121848 */
[----:B------:R-:W-:Y:S01]  /*16930*/  LDGSTS.E [R6+0x6c00c], desc[UR8][R186.64], !P0 ;  /* 0x6c00c000ba067fae */ /* 0x000fe2000c121848 */
[----:B--2---:R-:W-:Y:S01]  /*16940*/  IMAD.WIDE R194, R229, 0x4, R20 ;  /* 0x00000004e5c27825 */ /* 0x004fe200078e0214 */
[----:B------:R-:W-:-:S02]  /*16950*/  ISETP.GE.U32.AND P0, PT, R28, 0x7ffffeef, PT ;  /* 0x7ffffeef1c00780c */ /* 0x000fc40003f06070 */
[----:B------:R-:W2:Y:S04]  /*16960*/  LDL.LU.64 R20, [R1+0x940] ;  /* 0x0009400001147983 */ /* 0x000ea80000300a00 */
[----:B------:R-:W-:Y:S04]  /*16970*/  STL.64 [R1+0x2390], R152 ;  /* 0x0023909801007387 */ /* 0x000fe80000100a00 */
[----:B------:R-:W-:Y:S01]  /*16980*/  STL.64 [R1+0x2398], R184 ;  /* 0x002398b801007387 */ /* 0x000fe20000100a00 */
[----:B---3--:R-:W-:-:S03]  /*16990*/  VIADD R28, R29, 0xffffff6d ;  /* 0xffffff6d1d1c7836 */ /* 0x008fc60000000000 */
[----:B------:R-:W-:Y:S04]  /*169a0*/  STL.64 [R1+0x23a8], R188 ;  /* 0x0023a8bc01007387 */ /* 0x000fe80000100a00 */
[----:B------:R-:W-:Y:S04]  /*169b0*/  STL.64 [R1+0x23b0], R194 ;  /* 0x0023b0c201007387 */ /* 0x000fe80000100a00 */
[----:B------:R-:W3:Y:S04]  /*169c0*/  LDL.LU.64 R208, [R1+0x948] ;  /* 0x0009480001d07983 */ /* 0x000ee80000300a00 */
[----:B------:R-:W3:Y:S04]  /*169d0*/  LDL.LU.64 R218, [R1+0x950] ;  /* 0x0009500001da7983 */ /* 0x000ee80000300a00 */
[----:B------:R-:W-:Y:S04]  /*169e0*/  LDGSTS.E [R6+0x70000], desc[UR8][R152.64], !P3 ;  /* 0x7000000098067fae */ /* 0x000fe8000d921848 */
[----:B------:R-:W-:Y:S01]  /*169f0*/  LDGSTS.E [R6+0x74000], desc[UR8][R184.64], !P3 ;  /* 0x74000000b8067fae */ /* 0x000fe2000d921848 */
[----:B----4-:R-:W-:-:S03]  /*16a00*/  IMAD.WIDE R190, R229, 0x4, R190 ;  /* 0x00000004e5be7825 */ /* 0x010fc600078e02be */
[----:B------:R-:W-:Y:S01]  /*16a10*/  LDGSTS.E [R6+0x78000], desc[UR8][R188.64], !P3 ;  /* 0x78000000bc067fae */ /* 0x000fe2000d921848 */
[----:B------:R-:W-:-:S03]  /*16a20*/  IMAD.WIDE R192, R229, 0x4, R238 ;  /* 0x00000004e5c07825 */ /* 0x000fc600078e02ee */
[----:B------:R-:W-:Y:S01]  /*16a30*/  LDGSTS.E [R6+0x7c000], desc[UR8][R194.64], !P3 ;  /* 0x7c000000c2067fae */ /* 0x000fe2000d921848 */
[----:B------:R-:W-:-:S04]  /*16a40*/  IMAD.WIDE R196, R229, 0x4, R196 ;  /* 0x00000004e5c47825 */ /* 0x000fc800078e02c4 */
[----:B------:R-:W-:Y:S01]  /*16a50*/  IMAD.WIDE R202, R229, 0x4, R212 ;  /* 0x00000004e5ca7825 */ /* 0x000fe200078e02d4 */
[----:B------:R-:W-:Y:S01]  /*16a60*/  ISETP.GE.U32.AND P3, PT, R28, 0x7ffffeee, PT ;  /* 0x7ffffeee1c00780c */ /* 0x000fe20003f66070 */
[----:B------:R-:W4:Y:S04]  /*16a70*/  LDL.LU.64 R212, [R1+0x958] ;  /* 0x0009580001d47983 */ /* 0x000f280000300a00 */
[----:B------:R-:W4:Y:S01]  /*16a80*/  LDL.LU.64 R220, [R1+0x960] ;  /* 0x0009600001dc7983 */ /* 0x000f220000300a00 */
[----:B------:R-:W-:-:S03]  /*16a90*/  VIADD R28, R198, 0xffffff6c ;  /* 0xffffff6cc61c7836 */ /* 0x000fc60000000000 */
[----:B------:R-:W-:Y:S04]  /*16aa0*/  STL.64 [R1+0x23b8], R190 ;  /* 0x0023b8be01007387 */ /* 0x000fe80000100a00 */
[----:B------:R-:W-:Y:S04]  /*16ab0*/  STL.64 [R1+0x23c0], R192 ;  /* 0x0023c0c001007387 */ /* 0x000fe80000100a00 */
[----:B------:R-:W-:Y:S04]  /*16ac0*/  STL.64 [R1+0x23c8], R196 ;  /* 0x0023c8c401007387 */ /* 0x000fe80000100a00 */
[----:B------:R-:W-:Y:S04]  /*16ad0*/  STL.64 [R1+0x23d0], R202 ;  /* 0x0023d0ca01007387 */ /* 0x000fe80000100a00 */
[----:B------:R-:W-:Y:S04]  /*16ae0*/  LDGSTS.E [R6+0x70004], desc[UR8][R190.64], !P4 ;  /* 0x70004000be067fae */ /* 0x000fe8000e121848 */
[----:B------:R-:W-:Y:S01]  /*16af0*/  LDGSTS.E [R6+0x74004], desc[UR8][R192.64], !P4 ;  /* 0x74004000c0067fae */ /* 0x000fe2000e121848 */
[----:B------:R-:W-:-:S03]  /*16b00*/  IMAD.WIDE R198, R229, 0x4, R240 ;  /* 0x00000004e5c67825 */ /* 0x000fc600078e02f0 */
[----:B------:R-:W-:Y:S01]  /*16b10*/  LDGSTS.E [R6+0x78004], desc[UR8][R196.64], !P4 ;  /* 0x78004000c4067fae */ /* 0x000fe2000e121848 */
[----:B------:R-:W-:-:S03]  /*16b20*/  IMAD.WIDE R200, R229, 0x4, R242 ;  /* 0x00000004e5c87825 */ /* 0x000fc600078e02f2 */
[----:B------:R-:W4:Y:S04]  /*16b30*/  LDL.LU.64 R242, [R1+0x968] ;  /* 0x0009680001f27983 */ /* 0x000f280000300a00 */
[----:B------:R-:W4:Y:S04]  /*16b40*/  LDL.LU.64 R240, [R1+0x970] ;  /* 0x0009700001f07983 */ /* 0x000f280000300a00 */
[----:B------:R-:W4:Y:S01]  /*16b50*/  LDL.LU.64 R238, [R1+0x978] ;  /* 0x0009780001ee7983 */ /* 0x000f220000300a00 */
[----:B------:R-:W-:-:S03]  /*16b60*/  IMAD.WIDE R204, R229, 0x4, R204 ;  /* 0x00000004e5cc7825 */ /* 0x000fc600078e02cc */
[----:B------:R-:W-:Y:S01]  /*16b70*/  LDGSTS.E [R6+0x7c004], desc[UR8][R202.64], !P4 ;  /* 0x7c004000ca067fae */ /* 0x000fe2000e121848 */
[C---:B--2---:R-:W-:Y:S01]  /*16b80*/  IMAD.WIDE R210, R229.reuse, 0x4, R20 ;  /* 0x00000004e5d27825 */ /* 0x044fe200078e0214 */
[----:B------:R-:W-:Y:S02]  /*16b90*/  ISETP.GE.U32.AND P4, PT, R28, 0x7ffffeed, PT ;  /* 0x7ffffeed1c00780c */ /* 0x000fe40003f86070 */
[----:B------:R-:W2:Y:S04]  /*16ba0*/  LDL.LU.64 R20, [R1+0x980] ;  /* 0x0009800001147983 */ /* 0x000ea80000300a00 */
[----:B------:R-:W-:Y:S04]  /*16bb0*/  STL.64 [R1+0x23d8], R198 ;  /* 0x0023d8c601007387 */ /* 0x000fe80000100a00 */
[----:B------:R-:W-:Y:S04]  /*16bc0*/  STL.64 [R1+0x23e0], R200 ;  /* 0x0023e0c801007387 */ /* 0x000fe80000100a00 */
[----:B------:R-:W-:Y:S04]  /*16bd0*/  STL.64 [R1+0x23e8], R204 ;  /* 0x0023e8cc01007387 */ /* 0x000fe80000100a00 */
[----:B------:R-:W-:Y:S04]  /*16be0*/  STL.64 [R1+0x23f0], R210 ;  /* 0x0023f0d201007387 */ /* 0x000fe80000100a00 */
[----:B------:R-:W2:Y:S04]  /*16bf0*/  LDL.LU.64 R234, [R1+0x988] ;  /* 0x0009880001ea7983 */ /* 0x000ea80000300a00 */
[----:B------:R-:W2:Y:S04]  /*16c00*/  LDL.LU.64 R232, [R1+0x990] ;  /* 0x0009900001e87983 */ /* 0x000ea80000300a00 */
[----:B------:R-:W2:Y:S04]  /*16c10*/  LDL.LU.64 R226, [R1+0x998] ;  /* 0x0009980001e27983 */ /* 0x000ea80000300a00 */
[----:B------:R-:W2:Y:S01]  /*16c20*/  LDL.LU.64 R22, [R1+0x9a0] ;  /* 0x0009a00001167983 */ /* 0x000ea20000300a00 */
[----:B------:R-:W-:Y:S01]  /*16c30*/  IADD3 R28, R206, -0xb1, RZ ;  /* 0xffffff4fce1c7810 */ /* 0x000fe20007ffe0ff */
[----:B---3--:R-:W-:-:S02]  /*16c40*/  IMAD.WIDE R206, R229, 0x4, R208 ;  /* 0x00000004e5ce7825 */ /* 0x008fc400078e02d0 */
[----:B------:R-:W-:Y:S02]  /*16c50*/  LDGSTS.E [R6+0x70008], desc[UR8][R198.64], !P5 ;  /* 0x70008000c6067fae */ /* 0x000fe4000e921848 */
[C---:B------:R-:W-:Y:S02]  /*16c60*/  IMAD.WIDE R208, R229.reuse, 0x4, R218 ;  /* 0x00000004e5d07825 */ /* 0x040fe400078e02da */
[----:B------:R-:W-:Y:S04]  /*16c70*/  LDGSTS.E [R6+0x74008], desc[UR8][R200.64], !P5 ;  /* 0x74008000c8067fae */ /* 0x000fe8000e921848 */
[----:B------:R-:W-:Y:S01]  /*16c80*/  LDGSTS.E [R6+0x78008], desc[UR8][R204.64], !P5 ;  /* 0x78008000cc067fae */ /* 0x000fe2000e921848 */
[----:B----4-:R-:W-:-:S03]  /*16c90*/  IMAD.WIDE R212, R229, 0x4, R212 ;  /* 0x00000004e5d47825 */ /* 0x010fc600078e02d4 */
[----:B------:R-:W-:Y:S01]  /*16ca0*/  LDGSTS.E [R6+0x7c008], desc[UR8][R210.64], !P5 ;  /* 0x7c008000d2067fae */ /* 0x000fe2000e921848 */
[----:B------:R-:W-:Y:S01]  /*16cb0*/  ISETP.GE.U32.AND P5, PT, R28, 0x7ffffed0, PT ;  /* 0x7ffffed01c00780c */ /* 0x000fe20003fa6070 */
[----:B------:R-:W-:Y:S02]  /*16cc0*/  IMAD.WIDE R28, R229, 0x4, R220 ;  /* 0x00000004e51c7825 */ /* 0x000fe400078e02dc */
[----:B------:R-:W-:Y:S04]  /*16cd0*/  STL.64 [R1+0x23f8], R206 ;  /* 0x0023f8ce01007387 */ /* 0x000fe80000100a00 */
[----:B------:R-:W-:Y:S04]  /*16ce0*/  STL.64 [R1+0x2400], R208 ;  /* 0x002400d001007387 */ /* 0x000fe80000100a00 */
[----:B------:R-:W-:Y:S04]  /*16cf0*/  STL.64 [R1+0x2408], R212 ;  /* 0x002408d401007387 */ /* 0x000fe80000100a00 */
[----:B------:R1:W-:Y:S04]  /*16d00*/  STL.64 [R1+0x2410], R28 ;  /* 0x0024101c01007387 */ /* 0x0003e80000100a00 */
[----:B------:R-:W3:Y:S04]  /*16d10*/  LDL.LU.64 R222, [R1+0x9a8] ;  /* 0x0009a80001de7983 */ /* 0x000ee80000300a00 */
[----:B------:R-:W4:Y:S01]  /*16d20*/  LDL.LU.64 R218, [R1+0x9b0] ;  /* 0x0009b00001da7983 */ /* 0x000f220000300a00 */
[----:B------:R-:W-:-:S03]  /*16d30*/  VIADD R214, R214, 0xffffff4e ;  /* 0xffffff4ed6d67836 */ /* 0x000fc60000000000 */
[----:B------:R-:W4:Y:S04]  /*16d40*/  LDL.LU.64 R220, [R1+0x9b8] ;  /* 0x0009b80001dc7983 */ /* 0x000f280000300a00 */
[----:B------:R-:W-:Y:S01]  /*16d50*/  LDGSTS.E [R6+0x7000c], desc[UR8][R206.64], !P6 ;  /* 0x7000c000ce067fae */ /* 0x000fe2000f121848 */
[----:B------:R-:W-:-:S03]  /*16d60*/  IMAD.WIDE R242, R229, 0x4, R242 ;  /* 0x00000004e5f27825 */ /* 0x000fc600078e02f2 */
[----:B------:R-:W-:Y:S01]  /*16d70*/  LDGSTS.E [R6+0x7400c], desc[UR8][R208.64], !P6 ;  /* 0x7400c000d0067fae */ /* 0x000fe2000f121848 */
[----:B------:R-:W-:-:S03]  /*16d80*/  IMAD.WIDE R240, R229, 0x4, R240 ;  /* 0x00000004e5f07825 */ /* 0x000fc600078e02f0 */
[----:B------:R-:W-:Y:S01]  /*16d90*/  LDGSTS.E [R6+0x7800c], desc[UR8][R212.64], !P6 ;  /* 0x7800c000d4067fae */ /* 0x000fe2000f121848 */
[----:B------:R-:W-:-:S03]  /*16da0*/  IMAD.WIDE R238, R229, 0x4, R238 ;  /* 0x00000004e5ee7825 */ /* 0x000fc600078e02ee */
[----:B------:R1:W-:Y:S01]  /*16db0*/  LDGSTS.E [R6+0x7c00c], desc[UR8][R28.64], !P6 ;  /* 0x7c00c0001c067fae */ /* 0x0003e2000f121848 */
[----:B------:R-:W-:Y:S01]  /*16dc0*/  ISETP.GE.U32.AND P6, PT, R214, 0x7ffffecf, PT ;  /* 0x7ffffecfd600780c */ /* 0x000fe20003fc6070 */
[----:B------:R-:W-:Y:S02]  /*16dd0*/  VIADD R214, R215, 0xffffff4d ;  /* 0xffffff4dd7d67836 */ /* 0x000fe40000000000 */
[----:B------:R-:W-:Y:S04]  /*16de0*/  LDGSTS.E [R12+0x40000], desc[UR8][R242.64], !P1 ;  /* 0x40000000f20c7fae */ /* 0x000fe8000c921848 */
[----:B------:R-:W-:Y:S04]  /*16df0*/  LDGSTS.E [R12+0x44000], desc[UR8][R240.64], !P1 ;  /* 0x44000000f00c7fae */ /* 0x000fe8000c921848 */
[----:B------:R-:W-:Y:S01]  /*16e00*/  LDGSTS.E [R12+0x48000], desc[UR8][R238.64], !P1 ;  /* 0x48000000ee0c7fae */ /* 0x000fe2000c921848 */
[----:B------:R-:W-:Y:S01]  /*16e10*/  VIADD R224, R224, 0xffffff2f ;  /* 0xffffff2fe0e07836 */ /* 0x000fe20000000000 */
[----:B-1----:R-:W1:Y:S01]  /*16e20*/  LDC R28, c[0x0][0x230] ;  /* 0x00008c00ff1c7b82 */ /* 0x002e620000000800 */
[----:B--2---:R-:W-:-:S02]  /*16e30*/  IMAD.WIDE R236, R229, 0x4, R20 ;  /* 0x00000004e5ec7825 */ /* 0x004fc400078e0214 */
[----:B------:R-:W2:Y:S04]  /*16e40*/  LDL.LU.64 R20, [R1+0x9c0] ;  /* 0x0009c00001147983 */ /* 0x000ea80000300a00 */
[----:B------:R-:W-:Y:S04]  /*16e50*/  STL.64 [R1+0x2418], R242 ;  /* 0x002418f201007387 */ /* 0x000fe80000100a00 */
[----:B------:R-:W-:Y:S04]  /*16e60*/  STL.64 [R1+0x2420], R240 ;  /* 0x002420f001007387 */ /* 0x000fe80000100a00 */
[----:B------:R-:W-:Y:S04]  /*16e70*/  STL.64 [R1+0x2428], R238 ;  /* 0x002428ee01007387 */ /* 0x000fe80000100a00 */
[----:B------:R-:W-:Y:S04]  /*16e80*/  STL.64 [R1+0x2430], R236 ;  /* 0x002430ec01007387 */ /* 0x000fe80000100a00 */
[----:B------:R-:W2:Y:S04]  /*16e90*/  LDL.LU.64 R40, [R1+0x9c8] ;  /* 0x0009c80001287983 */ /* 0x000ea80000300a00 */
[----:B------:R-:W-:Y:S01]  /*16ea0*/  LDGSTS.E [R12+0x4c000], desc[UR8][R236.64], !P1 ;  /* 0x4c000000ec0c7fae */ /* 0x000fe2000c921848 */
[----:B------:R-:W-:-:S03]  /*16eb0*/  ISETP.GE.U32.AND P1, PT, R214, 0x7ffffece, PT ;  /* 0x7ffffeced600780c */ /* 0x000fc60003f26070 */
[----:B------:R-:W2:Y:S01]  /*16ec0*/  LDL.LU.64 R36, [R1+0x9d0] ;  /* 0x0009d00001247983 */ /* 0x000ea20000300a00 */
[----:B------:R-:W-:-:S03]  /*16ed0*/  IMAD.WIDE R214, R229, 0x4, R22 ;  /* 0x00000004e5d67825 */ /* 0x000fc600078e0216 */
[----:B------:R-:W2:Y:S04]  /*16ee0*/  LDL.LU.64 R30, [R1+0x9d8] ;  /* 0x0009d800011e7983 */ /* 0x000ea80000300a00 */
[----:B------:R-:W2:Y:S01]  /*16ef0*/  LDL.LU.64 R22, [R1+0x9e0] ;  /* 0x0009e00001167983 */ /* 0x000ea20000300a00 */
[----:B------:R-:W-:-:S04]  /*16f00*/  IMAD.WIDE R234, R229, 0x4, R234 ;  /* 0x00000004e5ea7825 */ /* 0x000fc800078e02ea */
[C---:B------:R-:W-:Y:S01]  /*16f10*/  IMAD.WIDE R232, R229.reuse, 0x4, R232 ;  /* 0x00000004e5e87825 */ /* 0x040fe200078e02e8 */
[----:B------:R-:W-:Y:S03]  /*16f20*/  LDGSTS.E [R12+0x40004], desc[UR8][R234.64], !P0 ;  /* 0x40004000ea0c7fae */ /* 0x000fe6000c121848 */
[----:B------:R-:W-:Y:S01]  /*16f30*/  IMAD.WIDE R226, R229, 0x4, R226 ;  /* 0x00000004e5e27825 */ /* 0x000fe200078e02e2 */
[----:B------:R-:W-:Y:S04]  /*16f40*/  LDGSTS.E [R12+0x44004], desc[UR8][R232.64], !P0 ;  /* 0x44004000e80c7fae */ /* 0x000fe8000c121848 */
[----:B------:R-:W-:Y:S04]  /*16f50*/  LDGSTS.E [R12+0x48004], desc[UR8][R226.64], !P0 ;  /* 0x48004000e20c7fae */ /* 0x000fe8000c121848 */
[----:B------:R-:W-:Y:S04]  /*16f60*/  STL.64 [R1+0x2438], R234 ;  /* 0x002438ea01007387 */ /* 0x000fe80000100a00 */
[----:B------:R-:W-:Y:S01]  /*16f70*/  LDGSTS.E [R12+0x4c004], desc[UR8][R214.64], !P0 ;  /* 0x4c004000d60c7fae */ /* 0x000fe2000c121848 */
[----:B------:R-:W-:-:S03]  /*16f80*/  ISETP.GE.U32.AND P0, PT, R216, 0x7ffffecd, PT ;  /* 0x7ffffecdd800780c */ /* 0x000fc60003f06070 */
[----:B------:R-:W-:Y:S04]  /*16f90*/  STL.64 [R1+0x2440], R232 ;  /* 0x002440e801007387 */ /* 0x000fe80000100a00 */
[----:B------:R-:W-:Y:S01]  /*16fa0*/  STL.64 [R1+0x2448], R226 ;  /* 0x002448e201007387 */ /* 0x000fe20000100a00 */
[----:B---3--:R-:W-:-:S03]  /*16fb0*/  IMAD.WIDE R216, R229, 0x4, R222 ;  /* 0x00000004e5d87825 */ /* 0x008fc600078e02de */
[----:B------:R-:W-:Y:S01]  /*16fc0*/  STL.64 [R1+0x2450], R214 ;  /* 0x002450d601007387 */ /* 0x000fe20000100a00 */
[----:B----4-:R-:W-:-:S03]  /*16fd0*/  IMAD.WIDE R218, R229, 0x4, R218 ;  /* 0x00000004e5da7825 */ /* 0x010fc600078e02da */
[----:B------:R-:W-:Y:S01]  /*16fe0*/  LDGSTS.E [R12+0x40008], desc[UR8][R216.64], !P3 ;  /* 0x40008000d80c7fae */ /* 0x000fe2000d921848 */
[----:B------:R-:W-:-:S03]  /*16ff0*/  IMAD.WIDE R220, R229, 0x4, R220 ;  /* 0x00000004e5dc7825 */ /* 0x000fc600078e02dc */
[----:B------:R-:W-:Y:S04]  /*17000*/  LDGSTS.E [R12+0x44008], desc[UR8][R218.64], !P3 ;  /* 0x44008000da0c7fae */ /* 0x000fe8000d921848 */
[----:B------:R-:W-:Y:S01]  /*17010*/  LDGSTS.E [R12+0x48008], desc[UR8][R220.64], !P3 ;  /* 0x48008000dc0c7fae */ /* 0x000fe2000d921848 */
[----:B--2---:R-:W-:-:S03]  /*17020*/  IMAD.WIDE R222, R229, 0x4, R20 ;  /* 0x00000004e5de7825 */ /* 0x004fc600078e0214 */
[----:B------:R-:W2:Y:S04]  /*17030*/  LDL.LU.64 R20, [R1+0x9e8] ;  /* 0x0009e80001147983 */ /* 0x000ea80000300a00 */
[----:B------:R-:W3:Y:S04]  /*17040*/  LDL.LU.64 R54, [R1+0x9f0] ;  /* 0x0009f00001367983 */ /* 0x000ee80000300a00 */
[----:B------:R-:W4:Y:S04]  /*17050*/  LDL.LU.64 R48, [R1+0x9f8] ;  /* 0x0009f80001307983 */ /* 0x000f280000300a00 */
[----:B------:R-:W4:Y:S04]  /*17060*/  LDL.LU.64 R44, [R1+0xa00] ;  /* 0x000a0000012c7983 */ /* 0x000f280000300a00 */
[----:B------:R-:W4:Y:S04]  /*17070*/  LDL.LU.64 R38, [R1+0xa08] ;  /* 0x000a080001267983 */ /* 0x000f280000300a00 */
[----:B------:R-:W4:Y:S04]  /*17080*/  LDL.LU.64 R32, [R1+0xa10] ;  /* 0x000a100001207983 */ /* 0x000f280000300a00 */
[----:B------:R-:W-:Y:S01]  /*17090*/  STL.64 [R1+0x2458], R216 ;  /* 0x002458d801007387 */ /* 0x000fe20000100a00 */
[----:B------:R-:W-:-:S03]  /*170a0*/  IMAD.WIDE R26, R229, 0x4, R36 ;  /* 0x00000004e51a7825 */ /* 0x000fc600078e0224 */
[----:B------:R-:W-:Y:S04]  /*170b0*/  STL.64 [R1+0x2460], R218 ;  /* 0x002460da01007387 */ /* 0x000fe80000100a00 */
[----:B------:R-:W-:Y:S01]  /*170c0*/  STL.64 [R1+0x2468], R220 ;  /* 0x002468dc01007387 */ /* 0x000fe20000100a00 */
[----:B------:R-:W-:-:S03]  /*170d0*/  IMAD.WIDE R4, R229, 0x4, R22 ;  /* 0x00000004e5047825 */ /* 0x000fc600078e0216 */
[----:B------:R-:W-:Y:S01]  /*170e0*/  STL.64 [R1+0x2470], R222 ;  /* 0x002470de01007387 */ /* 0x000fe20000100a00 */
[----:B------:R-:W-:-:S03]  /*170f0*/  IMAD.WIDE R24, R229, 0x4, R30 ;  /* 0x00000004e5187825 */ /* 0x000fc600078e021e */
[----:B------:R-:W4:Y:S04]  /*17100*/  LDL.LU.64 R22, [R1+0xa18] ;  /* 0x000a180001167983 */ /* 0x000f280000300a00 */
[----:B------:R3:W-:Y:S04]  /*17110*/  STL.64 [R1+0xc8], R26 ;  /* 0x0000c81a01007387 */ /* 0x0007e80000100a00 */
[----:B------:R-:W4:Y:S04]  /*17120*/  LDL.LU.64 R30, [R1+0xa20] ;  /* 0x000a2000011e7983 */ /* 0x000f280000300a00 */
[----:B------:R-:W-:Y:S01]  /*17130*/  LDGSTS.E [R12+0x4c008], desc[UR8][R222.64], !P3 ;  /* 0x4c008000de0c7fae */ /* 0x000fe2000d921848 */
[----:B------:R-:W-:Y:S01]  /*17140*/  ISETP.GE.U32.AND P3, PT, R224, 0x7ffffeb0, PT ;  /* 0x7ffffeb0e000780c */ /* 0x000fe20003f66070 */
[----:B------:R-:W-:-:S02]  /*17150*/  IMAD.WIDE R224, R229, 0x4, R40 ;  /* 0x00000004e5e07825 */ /* 0x000fc400078e0228 */
[----:B------:R4:W-:Y:S04]  /*17160*/  STL.64 [R1+0xd8], R24 ;  /* 0x0000d81801007387 */ /* 0x0009e80000100a00 */
[----:B------:R1:W-:Y:S04]  /*17170*/  STL.64 [R1+0xe8], R4 ;  /* 0x0000e80401007387 */ /* 0x0003e80000100a00 */
[----:B------:R-:W-:Y:S04]  /*17180*/  LDGSTS.E [R12+0x4000c], desc[UR8][R224.64], !P4 ;  /* 0x4000c000e00c7fae */ /* 0x000fe8000e121848 */
[----:B------:R-:W-:Y:S04]  /*17190*/  STL.64 [R1+0x2480], R224 ;  /* 0x002480e001007387 */ /* 0x000fe80000100a00 */
[----:B------:R3:W-:Y:S04]  /*171a0*/  LDGSTS.E [R12+0x4400c], desc[UR8][R26.64], !P4 ;  /* 0x4400c0001a0c7fae */ /* 0x0007e8000e121848 */
[----:B------:R-:W4:Y:S04]  /*171b0*/  LDL.LU.64 R42, [R1+0xa28] ;  /* 0x000a2800012a7983 */ /* 0x000f280000300a00 */
[----:B------:R4:W-:Y:S04]  /*171c0*/  LDGSTS.E [R12+0x4800c], desc[UR8][R24.64], !P4 ;  /* 0x4800c000180c7fae */ /* 0x0009e8000e121848 */
[----:B------:R-:W4:Y:S04]  /*171d0*/  LDL.LU.64 R46, [R1+0xa30] ;  /* 0x000a3000012e7983 */ /* 0x000f280000300a00 */
[----:B------:R1:W-:Y:S01]  /*171e0*/  LDGSTS.E [R12+0x4c00c], desc[UR8][R4.64], !P4 ;  /* 0x4c00c000040c7fae */ /* 0x0003e2000e121848 */
[----:B--2---:R-:W-:-:S03]  /*171f0*/  IMAD.WIDE R36, R229, 0x4, R20 ;  /* 0x00000004e5247825 */ /* 0x004fc600078e0214 */
[----:B------:R-:W2:Y:S01]  /*17200*/  LDL.LU.64 R20, [R1+0xa38] ;  /* 0x000a380001147983 */ /* 0x000ea20000300a00 */
[----:B---3--:R-:W-:-:S03]  /*17210*/  IMAD.WIDE R26, R229, 0x4, R54 ;  /* 0x00000004e51a7825 */ /* 0x008fc600078e0236 */
[----:B------:R-:W-:Y:S01]  /*17220*/  STL.64 [R1+0xf8], R36 ;  /* 0x0000f82401007387 */ /* 0x000fe20000100a00 */
[----:B----4-:R-:W-:-:S03]  /*17230*/  IMAD.WIDE R24, R229, 0x4, R48 ;  /* 0x00000004e5187825 */ /* 0x010fc600078e0230 */
[----:B------:R-:W3:Y:S01]  /*17240*/  LDL.LU.64 R40, [R1+0xa40] ;  /* 0x000a400001287983 */ /* 0x000ee20000300a00 */
[----:B-1----:R-:W-:-:S03]  /*17250*/  IMAD.WIDE R4, R229, 0x4, R44 ;  /* 0x00000004e5047825 */ /* 0x002fc600078e022c */
[----:B------:R-:W-:Y:S04]  /*17260*/  LDGSTS.E [R12+0x50000], desc[UR8][R36.64], !P5 ;  /* 0x50000000240c7fae */ /* 0x000fe8000e921848 */
[----:B------:R1:W-:Y:S04]  /*17270*/  STL.64 [R1+0x108], R26 ;  /* 0x0001081a01007387 */ /* 0x0003e80000100a00 */
[----:B------:R1:W-:Y:S04]  /*17280*/  LDGSTS.E [R12+0x54000], desc[UR8][R26.64], !P5 ;  /* 0x540000001a0c7fae */ /* 0x0003e8000e921848 */
[----:B------:R4:W-:Y:S04]  /*17290*/  STL.64 [R1+0x118], R24 ;  /* 0x0001181801007387 */ /* 0x0009e80000100a00 */
[----:B------:R4:W-:Y:S01]  /*172a0*/  STL.64 [R1+0x128], R4 ;  /* 0x0001280401007387 */ /* 0x0009e20000100a00 */
[----:B-1----:R-:W-:-:S03]  /*172b0*/  IMAD.WIDE R26, R229, 0x4, R38 ;  /* 0x00000004e51a7825 */ /* 0x002fc600078e0226 */
[----:B------:R-:W3:Y:S04]  /*172c0*/  LDL.LU.64 R48, [R1+0xa48] ;  /* 0x000a480001307983 */ /* 0x000ee80000300a00 */
[----:B------:R-:W3:Y:S01]  /*172d0*/  LDL.LU.64 R36, [R1+0xa50] ;  /* 0x000a500001247983 */ /* 0x000ee20000300a00 */
[----:B------:R-:W-:-:S03]  /*172e0*/  IMAD.WIDE R22, R229, 0x4, R22 ;  /* 0x00000004e5167825 */ /* 0x000fc600078e0216 */
[----:B------:R4:W-:Y:S04]  /*172f0*/  LDGSTS.E [R12+0x58000], desc[UR8][R24.64], !P5 ;  /* 0x58000000180c7fae */ /* 0x0009e8000e921848 */
[----:B------:R1:W-:Y:S04]  /*17300*/  STL.64 [R1+0x138], R26 ;  /* 0x0001381a01007387 */ /* 0x0003e80000100a00 */
[----:B------:R-:W3:Y:S01]  /*17310*/  LDL.LU.64 R38, [R1+0xa58] ;  /* 0x000a580001267983 */ /* 0x000ee20000300a00 */
[----:B----4-:R-:W-:-:S03]  /*17320*/  IMAD.WIDE R24, R229, 0x4, R32 ;  /* 0x00000004e5187825 */ /* 0x010fc600078e0220 */
[----:B------:R4:W-:Y:S04]  /*17330*/  LDGSTS.E [R12+0x5c000], desc[UR8][R4.64], !P5 ;  /* 0x5c000000040c7fae */ /* 0x0009e8000e921848 */
[----:B------:R-:W-:Y:S04]  /*17340*/  STL.64 [R1+0x148], R24 ;  /* 0x0001481801007387 */ /* 0x000fe80000100a00 */
[----:B------:R-:W3:Y:S01]  /*17350*/  LDL.LU.64 R32, [R1+0xa60] ;  /* 0x000a600001207983 */ /* 0x000ee20000300a00 */
[----:B----4-:R-:W-:-:S03]  /*17360*/  IMAD.WIDE R4, R229, 0x4, R30 ;  /* 0x00000004e5047825 */ /* 0x010fc600078e021e */
[----:B------:R4:W-:Y:S04]  /*17370*/  STL.64 [R1+0x158], R22 ;  /* 0x0001581601007387 */ /* 0x0009e80000100a00 */
[----:B------:R3:W-:Y:S04]  /*17380*/  STL.64 [R1+0x168], R4 ;  /* 0x0001680401007387 */ /* 0x0007e80000100a00 */
[----:B------:R-:W3:Y:S04]  /*17390*/  LDL.LU.64 R30, [R1+0xa68] ;  /* 0x000a6800011e7983 */ /* 0x000ee80000300a00 */
[----:B------:R1:W-:Y:S04]  /*173a0*/  LDGSTS.E [R12+0x50004], desc[UR8][R26.64], !P6 ;  /* 0x500040001a0c7fae */ /* 0x0003e8000f121848 */
[----:B------:R4:W-:Y:S04]  /*173b0*/  LDGSTS.E [R12+0x54004], desc[UR8][R24.64], !P6 ;  /* 0x54004000180c7fae */ /* 0x0009e8000f121848 */
[----:B------:R-:W-:Y:S01]  /*173c0*/  LDGSTS.E [R12+0x58004], desc[UR8][R22.64], !P6 ;  /* 0x58004000160c7fae */ /* 0x000fe2000f121848 */
[----:B------:R-:W-:-:S02]  /*173d0*/  VIADD R228, R228, 0xffffff2e ;  /* 0xffffff2ee4e47836 */ /* 0x000fc40000000000 */
[C---:B-1----:R-:W-:Y:S01]  /*173e0*/  IMAD.WIDE R26, R229.reuse, 0x4, R42 ;  /* 0x00000004e51a7825 */ /* 0x042fe200078e022a */
[----:B------:R3:W-:Y:S04]  /*173f0*/  LDGSTS.E [R12+0x5c004], desc[UR8][R4.64], !P6 ;  /* 0x5c004000040c7fae */ /* 0x0007e8000f121848 */
[----:B----4-:R-:W4:Y:S01]  /*17400*/  LDL.LU.64 R22, [R1+0xa70] ;  /* 0x000a700001167983 */ /* 0x010f220000300a00 */
[----:B------:R-:W-:Y:S02]  /*17410*/  ISETP.GE.U32.AND P4, PT, R228, 0x7ffffeaf, PT ;  /* 0x7ffffeafe400780c */ /* 0x000fe40003f86070 */
[----:B------:R-:W-:Y:S01]  /*17420*/  IADD3 R228, R252, -0xd3, RZ ;  /* 0xffffff2dfce47810 */ /* 0x000fe20007ffe0ff */
[----:B------:R-:W-:Y:S01]  /*17430*/  IMAD.WIDE R24, R229, 0x4, R46 ;  /* 0x00000004e5187825 */ /* 0x000fe200078e022e */
[----:B------:R-:W-:Y:S01]  /*17440*/  STL.64 [R1+0x178], R26 ;  /* 0x0001781a01007387 */ /* 0x000fe20000100a00 */
[----:B------:R-:W1:Y:S01]  /*17450*/  LDC R252, c[0x0][0x230] ;  /* 0x00008c00fffc7b82 */ /* 0x000e620000000800 */
[----:B------:R-:W-:Y:S01]  /*17460*/  ISETP.GE.U32.AND P5, PT, R228, 0x7ffffeae, PT ;  /* 0x7ffffeaee400780c */ /* 0x000fe20003fa6070 */
[----:B------:R-:W-:Y:S01]  /*17470*/  VIADD R228, R231, 0xffffff2c ;  /* 0xffffff2ce7e47836 */ /* 0x000fe20000000000 */
[----:B------:R-:W-:Y:S04]  /*17480*/  STL.64 [R1+0x188], R24 ;  /* 0x0001881801007387 */ /* 0x000fe80000100a00 */
[----:B------:R-:W-:Y:S01]  /*17490*/  ISETP.GE.U32.AND P6, PT, R228, 0x7ffffead, PT ;  /* 0x7ffffeade400780c */ /* 0x000fe20003fc6070 */
[----:B------:R-:W4:Y:S01]  /*174a0*/  LDL.LU.64 R44, [R1+0xa78] ;  /* 0x000a7800012c7983 */ /* 0x000f220000300a00 */
[----:B------:R-:W-:Y:S01]  /*174b0*/  VIADD R228, R28, 0xffffff0f ;  /* 0xffffff0f1ce47836 */ /* 0x000fe20000000000 */
[----:B------:R-:W1:Y:S02]  /*174c0*/  LDC R231, c[0x0][0x230] ;  /* 0x00008c00ffe77b82 */ /* 0x000e640000000800 */
[----:B------:R3:W-:Y:S04]  /*174d0*/  LDGSTS.E [R12+0x50008], desc[UR8][R26.64], !P1 ;  /* 0x500080001a0c7fae */ /* 0x0007e8000c921848 */
[----:B------:R1:W-:Y:S01]  /*174e0*/  LDGSTS.E [R12+0x54008], desc[UR8][R24.64], !P1 ;  /* 0x54008000180c7fae */ /* 0x0003e2000c921848 */
[----:B--2---:R-:W-:-:S05]  /*174f0*/  IMAD.WIDE R20, R229, 0x4, R20 ;  /* 0x00000004e5147825 */ /* 0x004fca00078e0214 */
[----:B------:R2:W-:Y:S01]  /*17500*/  STL.64 [R1+0x198], R20 ;  /* 0x0001981401007387 */ /* 0x0005e20000100a00 */
[----:B---3--:R-:W-:-:S03]  /*17510*/  IMAD.WIDE R4, R229, 0x4, R40 ;  /* 0x00000004e5047825 */ /* 0x008fc600078e0228 */
[----:B------:R-:W3:Y:S04]  /*17520*/  LDL.LU.64 R42, [R1+0xa80] ;  /* 0x000a8000012a7983 */ /* 0x000ee80000300a00 */
[----:B------:R1:W-:Y:S04]  /*17530*/  STL.64 [R1+0x1a0], R4 ;  /* 0x0001a00401007387 */ /* 0x0003e80000100a00 */
[----:B------:R-:W3:Y:S04]  /*17540*/  LDL.LU.64 R46, [R1+0xa88] ;  /* 0x000a8800012e7983 */ /* 0x000ee80000300a00 */
[----:B------:R-:W-:Y:S04]  /*17550*/  LDGSTS.E [R12+0x58008], desc[UR8][R20.64], !P1 ;  /* 0x58008000140c7fae */ /* 0x000fe8000c921848 */
[----:B------:R-:W3:Y:S04]  /*17560*/  LDL.LU.64 R40, [R1+0xa90] ;  /* 0x000a900001287983 */ /* 0x000ee80000300a00 */
[----:B------:R1:W-:Y:S01]  /*17570*/  LDGSTS.E [R12+0x5c008], desc[UR8][R4.64], !P1 ;  /* 0x5c008000040c7fae */ /* 0x0003e2000c921848 */
[----:B------:R-:W-:-:S03]  /*17580*/  IMAD.WIDE R28, R229, 0x4, R48 ;  /* 0x00000004e51c7825 */ /* 0x000fc600078e0230 */
[----:B--2---:R-:W2:Y:S01]  /*17590*/  LDL.LU.64 R20, [R1+0xa98] ;  /* 0x000a980001147983 */ /* 0x004ea20000300a00 */
[----:B------:R-:W-:-:S03]  /*175a0*/  IMAD.WIDE R26, R229, 0x4, R36 ;  /* 0x00000004e51a7825 */ /* 0x000fc600078e0224 */
[----:B------:R1:W-:Y:S04]  /*175b0*/  STL.64 [R1+0x1b0], R28 ;  /* 0x0001b01c01007387 */ /* 0x0003e80000100a00 */
[----:B------:R4:W-:Y:S04]  /*175c0*/  STL.64 [R1+0x1c0], R26 ;  /* 0x0001c01a01007387 */ /* 0x0009e80000100a00 */
[----:B------:R1:W-:Y:S02]  /*175d0*/  LDGSTS.E [R12+0x5000c], desc[UR8][R28.64], !P0 ;  /* 0x5000c0001c0c7fae */ /* 0x0003e4000c121848 */
[----:B-1----:R-:W-:-:S02]  /*175e0*/  IMAD.WIDE R24, R229, 0x4, R38 ;  /* 0x00000004e5187825 */ /* 0x002fc400078e0226 */
[----:B------:R4:W-:Y:S04]  /*175f0*/  LDGSTS.E [R12+0x5400c], desc[UR8][R26.64], !P0 ;  /* 0x5400c0001a0c7fae */ /* 0x0009e8000c121848 */
[----:B------:R1:W-:Y:S04]  /*17600*/  STL.64 [R1+0x1d0], R24 ;  /* 0x0001d01801007387 */ /* 0x0003e80000100a00 */
[----:B------:R-:W2:Y:S01]  /*17610*/  LDL.LU.64 R36, [R1+0xaa0] ;  /* 0x000aa00001247983 */ /* 0x000ea20000300a00 */
[----:B------:R-:W-:-:S03]  /*17620*/  IMAD.WIDE R4, R229, 0x4, R32 ;  /* 0x00000004e5047825 */ /* 0x000fc600078e0220 */
[----:B------:R1:W-:Y:S04]  /*17630*/  LDGSTS.E [R12+0x5800c], desc[UR8][R24.64], !P0 ;  /* 0x5800c000180c7fae */ /* 0x0003e8000c121848 */
[----:B------:R3:W-:Y:S04]  /*17640*/  STL.64 [R1+0x1e0], R4 ;  /* 0x0001e00401007387 */ /* 0x0007e80000100a00 */
[----:B------:R-:W2:Y:S01]  /*17650*/  LDL.LU.64 R38, [R1+0xaa8] ;  /* 0x000aa80001267983 */ /* 0x000ea20000300a00 */
[----:B------:R-:W-:-:S03]  /*17660*/  IMAD.WIDE R28, R229, 0x4, R30 ;  /* 0x00000004e51c7825 */ /* 0x000fc600078e021e */
[----:B------:R-:W2:Y:S04]  /*17670*/  LDL.LU.64 R32, [R1+0xab0] ;  /* 0x000ab00001207983 */ /* 0x000ea80000300a00 */
[----:B------:R-:W-:Y:S04]  /*17680*/  STL.64 [R1+0x1f0], R28 ;  /* 0x0001f01c01007387 */ /* 0x000fe80000100a00 */
[----:B------:R3:W-:Y:S04]  /*17690*/  LDGSTS.E [R12+0x5c00c], desc[UR8][R4.64], !P0 ;  /* 0x5c00c000040c7fae */ /* 0x0007e8000c121848 */
[----:B------:R-:W-:Y:S01]  /*176a0*/  LDGSTS.E [R12+0x60000], desc[UR8][R28.64], !P3 ;  /* 0x600000001c0c7fae */ /* 0x000fe2000d921848 */
[----:B----4-:R-:W-:-:S03]  /*176b0*/  IMAD.WIDE R26, R229, 0x4, R22 ;  /* 0x00000004e51a7825 */ /* 0x010fc600078e0216 */
[----:B------:R-:W4:Y:S04]  /*176c0*/  LDL.LU.64 R22, [R1+0xab8] ;  /* 0x000ab80001167983 */ /* 0x000f280000300a00 */
[----:B------:R3:W-:Y:S04]  /*176d0*/  STL.64 [R1+0x648], R26 ;  /* 0x0006481a01007387 */ /* 0x0007e80000100a00 */
[----:B------:R-:W4:Y:S01]  /*176e0*/  LDL.LU.64 R30, [R1+0xac0] ;  /* 0x000ac000011e7983 */ /* 0x000f220000300a00 */
[----:B-1----:R-:W-:-:S03]  /*176f0*/  IMAD.WIDE R24, R229, 0x4, R44 ;  /* 0x00000004e5187825 */ /* 0x002fc600078e022c */
[----:B------:R1:W-:Y:S04]  /*17700*/  LDGSTS.E [R12+0x64000], desc[UR8][R26.64], !P3 ;  /* 0x640000001a0c7fae */ /* 0x0003e8000d921848 */
[----:B------:R1:W-:Y:S04]  /*17710*/  STL.64 [R1+0x660], R24 ;  /* 0x0006601801007387 */ /* 0x0003e80000100a00 */
[----:B------:R1:W-:Y:S01]  /*17720*/  LDGSTS.E [R12+0x68000], desc[UR8][R24.64], !P3 ;  /* 0x68000000180c7fae */ /* 0x0003e2000d921848 */
[----:B---3--:R-:W-:-:S05]  /*17730*/  IMAD.WIDE R4, R229, 0x4, R42 ;  /* 0x00000004e5047825 */ /* 0x008fca00078e022a */
[----:B------:R3:W-:Y:S01]  /*17740*/  STL.64 [R1+0x668], R4 ;  /* 0x0006680401007387 */ /* 0x0007e20000100a00 */
[----:B-1----:R-:W-:-:S03]  /*17750*/  IMAD.WIDE R26, R229, 0x4, R46 ;  /* 0x00000004e51a7825 */ /* 0x002fc600078e022e */
[----:B------:R-:W4:Y:S04]  /*17760*/  LDL.LU.64 R54, [R1+0xac8] ;  /* 0x000ac80001367983 */ /* 0x000f280000300a00 */
[----:B------:R3:W-:Y:S01]  /*17770*/  LDGSTS.E [R12+0x6c000], desc[UR8][R4.64], !P3 ;  /* 0x6c000000040c7fae */ /* 0x0007e2000d921848 */
[----:B------:R-:W-:-:S03]  /*17780*/  IMAD.WIDE R24, R229, 0x4, R40 ;  /* 0x00000004e5187825 */ /* 0x000fc600078e0228 */
[----:B------:R1:W-:Y:S04]  /*17790*/  STL.64 [R1+0x678], R26 ;  /* 0x0006781a01007387 */ /* 0x0003e80000100a00 */
[----:B------:R-:W4:Y:S01]  /*177a0*/  LDL.LU.64 R48, [R1+0xad0] ;  /* 0x000ad00001307983 */ /* 0x000f220000300a00 */
[----:B--2---:R-:W-:-:S03]  /*177b0*/  IMAD.WIDE R20, R229, 0x4, R20 ;  /* 0x00000004e5147825 */ /* 0x004fc600078e0214 */
[----:B------:R2:W-:Y:S04]  /*177c0*/  STL.64 [R1+0x690], R24 ;  /* 0x0006901801007387 */ /* 0x0005e80000100a00 */
[----:B------:R-:W4:Y:S04]  /*177d0*/  LDL.LU.64 R44, [R1+0xad8] ;  /* 0x000ad800012c7983 */ /* 0x000f280000300a00 */
[----:B------:R2:W-:Y:S04]  /*177e0*/  STL.64 [R1+0x698], R20 ;  /* 0x0006981401007387 */ /* 0x0005e80000100a00 */
[----:B------:R-:W4:Y:S04]  /*177f0*/  LDL.LU.64 R42, [R1+0xae0] ;  /* 0x000ae000012a7983 */ /* 0x000f280000300a00 */
[----:B------:R1:W-:Y:S04]  /*17800*/  LDGSTS.E [R12+0x60004], desc[UR8][R26.64], !P4 ;  /* 0x600040001a0c7fae */ /* 0x0003e8000e121848 */
[----:B------:R2:W-:Y:S01]  /*17810*/  LDGSTS.E [R12+0x64004], desc[UR8][R24.64], !P4 ;  /* 0x64004000180c7fae */ /* 0x0005e2000e121848 */
[----:B---3--:R-:W-:-:S03]  /*17820*/  IMAD.WIDE R4, R229, 0x4, R36 ;  /* 0x00000004e5047825 */ /* 0x008fc600078e0224 */
[----:B------:R-:W-:Y:S04]  /*17830*/  LDGSTS.E [R12+0x68004], desc[UR8][R20.64], !P4 ;  /* 0x68004000140c7fae */ /* 0x000fe8000e121848 */
[----:B------:R3:W-:Y:S04]  /*17840*/  STL.64 [R1+0x6a8], R4 ;  /* 0x0006a80401007387 */ /* 0x0007e80000100a00 */
[----:B------:R-:W3:Y:S01]  /*17850*/  LDL.LU.64 R46, [R1+0xae8] ;  /* 0x000ae800012e7983 */ /* 0x000ee20000300a00 */
[----:B-1----:R-:W-:-:S03]  /*17860*/  IMAD.WIDE R26, R229, 0x4, R38 ;  /* 0x00000004e51a7825 */ /* 0x002fc600078e0226 */
[----:B------:R-:W3:Y:S01]  /*17870*/  LDL.LU.64 R40, [R1+0xaf0] ;  /* 0x000af00001287983 */ /* 0x000ee20000300a00 */
[----:B--2---:R-:W-:-:S03]  /*17880*/  IMAD.WIDE R24, R229, 0x4, R32 ;  /* 0x00000004e5187825 */ /* 0x004fc600078e0220 */
[----:B------:R-:W2:Y:S04]  /*17890*/  LDL.LU.64 R20, [R1+0xaf8] ;  /* 0x000af80001147983 */ /* 0x000ea80000300a00 */
[----:B------:R-:W-:Y:S04]  /*178a0*/  STL.64 [R1+0x6b0], R26 ;  /* 0x0006b01a01007387 */ /* 0x000fe80000100a00 */
[----:B------:R-:W-:Y:S04]  /*178b0*/  STL.64 [R1+0x6c0], R24 ;  /* 0x0006c01801007387 */ /* 0x000fe80000100a00 */
[----:B------:R3:W-:Y:S04]  /*178c0*/  LDGSTS.E [R12+0x6c004], desc[UR8][R4.64], !P4 ;  /* 0x6c004000040c7fae */ /* 0x0007e8000e121848 */
[----:B------:R1:W-:Y:S04]  /*178d0*/  LDGSTS.E [R12+0x60008], desc[UR8][R26.64], !P5 ;  /* 0x600080001a0c7fae */ /* 0x0003e8000e921848 */
[----:B------:R1:W-:Y:S01]  /*178e0*/  LDGSTS.E [R12+0x64008], desc[UR8][R24.64], !P5 ;  /* 0x64008000180c7fae */ /* 0x0003e2000e921848 */
[----:B----4-:R-:W-:-:S05]  /*178f0*/  IMAD.WIDE R22, R229, 0x4, R22 ;  /* 0x00000004e5167825 */ /* 0x010fca00078e0216 */
[----:B------:R4:W-:Y:S04]  /*17900*/  STL.64 [R1+0x6c8], R22 ;  /* 0x0006c81601007387 */ /* 0x0009e80000100a00 */
[----:B------:R-:W2:Y:S01]  /*17910*/  LDL.LU.64 R36, [R1+0xb00] ;  /* 0x000b000001247983 */ /* 0x000ea20000300a00 */
[----:B---3--:R-:W-:-:S03]  /*17920*/  IMAD.WIDE R4, R229, 0x4, R30 ;  /* 0x00000004e5047825 */ /* 0x008fc600078e021e */
[----:B------:R-:W-:Y:S04]  /*17930*/  LDGSTS.E [R12+0x68008], desc[UR8][R22.64], !P5 ;  /* 0x68008000160c7fae */ /* 0x000fe8000e921848 */
[----:B------:R3:W-:Y:S04]  /*17940*/  STL.64 [R1+0x6d0], R4 ;  /* 0x0006d00401007387 */ /* 0x0007e80000100a00 */
[----:B------:R-:W2:Y:S04]  /*17950*/  LDL.LU.64 R38, [R1+0xb08] ;  /* 0x000b080001267983 */ /* 0x000ea80000300a00 */
[----:B------:R-:W2:Y:S04]  /*17960*/  LDL.LU.64 R32, [R1+0xb10] ;  /* 0x000b100001207983 */ /* 0x000ea80000300a00 */
[----:B----4-:R-:W4:Y:S01]  /*17970*/  LDL.LU.64 R22, [R1+0xb18] ;  /* 0x000b180001167983 */ /* 0x010f220000300a00 */
[----:B------:R-:W-:-:S03]  /*17980*/  ISETP.GE.U32.AND P1, PT, R228, 0x7ffffe90, PT ;  /* 0x7ffffe90e400780c */ /* 0x000fc60003f26070 */
[----:B------:R-:W4:Y:S04]  /*17990*/  LDL.LU.64 R30, [R1+0xb20] ;  /* 0x000b2000011e7983 */ /* 0x000f280000300a00 */
[----:B------:R3:W-:Y:S01]  /*179a0*/  LDGSTS.E [R12+0x6c008], desc[UR8][R4.64], !P5 ;  /* 0x6c008000040c7fae */ /* 0x0007e2000e921848 */
[----:B------:R-:W-:-:S05]  /*179b0*/  IMAD.WIDE R28, R229, 0x4, R54 ;  /* 0x00000004e51c7825 */ /* 0x000fca00078e0236 */
[----:B------:R-:W-:Y:S04]  /*179c0*/  STL.64 [R1+0x6d8], R28 ;  /* 0x0006d81c01007387 */ /* 0x000fe80000100a00 */
[----:B------:R-:W-:Y:S01]  /*179d0*/  LDGSTS.E [R12+0x6000c], desc[UR8][R28.64], !P6 ;  /* 0x6000c0001c0c7fae */ /* 0x000fe2000f121848 */
[----:B-1----:R-:W-:-:S05]  /*179e0*/  IMAD.WIDE R26, R229, 0x4, R48 ;  /* 0x00000004e51a7825 */ /* 0x002fca00078e0230 */
[----:B------:R1:W-:Y:S01]  /*179f0*/  STL.64 [R1+0x6e0], R26 ;  /* 0x0006e01a01007387 */ /* 0x0003e20000100a00 */
[----:B------:R-:W-:-:S03]  /*17a00*/  IMAD.WIDE R24, R229, 0x4, R44 ;  /* 0x00000004e5187825 */ /* 0x000fc600078e022c */
[----:B------:R1:W-:Y:S04]  /*17a10*/  LDGSTS.E [R12+0x6400c], desc[UR8][R26.64], !P6 ;  /* 0x6400c0001a0c7fae */ /* 0x0003e8000f121848 */
[----:B------:R1:W-:Y:S01]  /*17a20*/  STL.64 [R1+0x6e8], R24 ;  /* 0x0006e81801007387 */ /* 0x0003e20000100a00 */
[----:B---3--:R-:W-:-:S03]  /*17a30*/  IMAD.WIDE R4, R229, 0x4, R42 ;  /* 0x00000004e5047825 */ /* 0x008fc600078e022a */
[----:B------:R3:W-:Y:S04]  /*17a40*/  LDGSTS.E [R12+0x6800c], desc[UR8][R24.64], !P6 ;  /* 0x6800c000180c7fae */ /* 0x0007e8000f121848 */
[----:B------:R2:W-:Y:S04]  /*17a50*/  STL.64 [R1+0x6f0], R4 ;  /* 0x0006f00401007387 */ /* 0x0005e80000100a00 */
[----:B------:R-:W4:Y:S04]  /*17a60*/  LDL.LU.64 R54, [R1+0xb28] ;  /* 0x000b280001367983 */ /* 0x000f280000300a00 */
[----:B------:R2:W-:Y:S01]  /*17a70*/  LDGSTS.E [R12+0x6c00c], desc[UR8][R4.64], !P6 ;  /* 0x6c00c000040c7fae */ /* 0x0005e2000f121848 */
[----:B-1----:R-:W-:-:S04]  /*17a80*/  IMAD.WIDE R26, R229, 0x4, R46 ;  /* 0x00000004e51a7825 */ /* 0x002fc800078e022e */
[C---:B---3--:R-:W-:Y:S01]  /*17a90*/  IMAD.WIDE R24, R229.reuse, 0x4, R40 ;  /* 0x00000004e5187825 */ /* 0x048fe200078e0228 */
[----:B------:R-:W-:Y:S03]  /*17aa0*/  STL.64 [R1+0x6f8], R26 ;  /* 0x0006f81a01007387 */ /* 0x000fe60000100a00 */
[C---:B--2---:R-:W-:Y:S01]  /*17ab0*/  IMAD.WIDE R20, R229.reuse, 0x4, R20 ;  /* 0x00000004e5147825 */ /* 0x044fe200078e0214 */
[----:B------:R-:W2:Y:S04]  /*17ac0*/  LDL.LU.64 R42, [R1+0xb30] ;  /* 0x000b3000012a7983 */ /* 0x000ea80000300a00 */
[----:B------:R-:W-:Y:S04]  /*17ad0*/  STL.64 [R1+0x700], R24 ;  /* 0x0007001801007387 */ /* 0x000fe80000100a00 */
[----:B------:R-:W3:Y:S04]  /*17ae0*/  LDL.LU.64 R46, [R1+0xb38] ;  /* 0x000b3800012e7983 */ /* 0x000ee80000300a00 */
[----:B------:R1:W-:Y:S04]  /*17af0*/  STL.64 [R1+0x708], R20 ;  /* 0x0007081401007387 */ /* 0x0003e80000100a00 */
[----:B------:R-:W3:Y:S04]  /*17b00*/  LDL.LU.64 R40, [R1+0xb40] ;  /* 0x000b400001287983 */ /* 0x000ee80000300a00 */
[----:B------:R1:W-:Y:S04]  /*17b10*/  LDGSTS.E [R12+0x70000], desc[UR8][R26.64], !P1 ;  /* 0x700000001a0c7fae */ /* 0x0003e8000c921848 */
[----:B------:R1:W-:Y:S04]  /*17b20*/  LDGSTS.E [R12+0x74000], desc[UR8][R24.64], !P1 ;  /* 0x74000000180c7fae */ /* 0x0003e8000c921848 */
[----:B------:R-:W-:Y:S01]  /*17b30*/  LDGSTS.E [R12+0x78000], desc[UR8][R20.64], !P1 ;  /* 0x78000000140c7fae */ /* 0x000fe2000c921848 */
[----:B------:R-:W-:-:S05]  /*17b40*/  IMAD.WIDE R4, R229, 0x4, R36 ;  /* 0x00000004e5047825 */ /* 0x000fca00078e0224 */
[----:B------:R4:W-:Y:S04]  /*17b50*/  STL.64 [R1+0x710], R4 ;  /* 0x0007100401007387 */ /* 0x0009e80000100a00 */
[----:B-1----:R-:W3:Y:S01]  /*17b60*/  LDL.LU.64 R20, [R1+0xb48] ;  /* 0x000b480001147983 */ /* 0x002ee20000300a00 */
[----:B------:R-:W-:Y:S01]  /*17b70*/  IADD3 R228, R7, -0xf2, RZ ;  /* 0xffffff0e07e47810 */ /* 0x000fe20007ffe0ff */
[C---:B------:R-:W-:Y:S02]  /*17b80*/  IMAD.WIDE R26, R229.reuse, 0x4, R38 ;  /* 0x00000004e51a7825 */ /* 0x040fe400078e0226 */
[----:B------:R1:W-:Y:S01]  /*17b90*/  LDGSTS.E [R12+0x7c000], desc[UR8][R4.64], !P1 ;  /* 0x7c000000040c7fae */ /* 0x0003e2000c921848 */
[----:B------:R-:W-:Y:S01]  /*17ba0*/  ISETP.GE.U32.AND P0, PT, R228, 0x7ffffe8f, PT ;  /* 0x7ffffe8fe400780c */ /* 0x000fe20003f06070 */
[----:B------:R-:W3:Y:S01]  /*17bb0*/  LDC R7, c[0x0][0x230] ;  /* 0x00008c00ff077b82 */ /* 0x000ee20000000800 */
[C---:B------:R-:W-:Y:S01]  /*17bc0*/  IMAD.WIDE R24, R229.reuse, 0x4, R32 ;  /* 0x00000004e5187825 */ /* 0x040fe200078e0220 */
[----:B------:R-:W-:Y:S03]  /*17bd0*/  STL.64 [R1+0x718], R26 ;  /* 0x0007181a01007387 */ /* 0x000fe60000100a00 */
[C---:B----4-:R-:W-:Y:S01]  /*17be0*/  IMAD.WIDE R22, R229.reuse, 0x4, R22 ;  /* 0x00000004e5167825 */ /* 0x050fe200078e0216 */
[----:B------:R-:W4:Y:S03]  /*17bf0*/  LDL.LU.64 R48, [R1+0xb50] ;  /* 0x000b500001307983 */ /* 0x000f260000300a00 */
[----:B------:R-:W-:Y:S01]  /*17c00*/  VIADD R228, R252, 0xffffff0d ;  /* 0xffffff0dfce47836 */ /* 0x000fe20000000000 */
[----:B------:R-:W-:Y:S01]  /*17c10*/  STL.64 [R1+0x720], R24 ;  /* 0x0007201801007387 */ /* 0x000fe20000100a00 */
[----:B-1----:R-:W-:Y:S01]  /*17c20*/  IMAD.WIDE R4, R229, 0x4, R30 ;  /* 0x00000004e5047825 */ /* 0x002fe200078e021e */
[----:B------:R-:W1:Y:S02]  /*17c30*/  LDC R252, c[0x0][0x230] ;  /* 0x00008c00fffc7b82 */ /* 0x000e640000000800 */
[----:B------:R-:W4:Y:S01]  /*17c40*/  LDL.LU.64 R44, [R1+0xb58] ;  /* 0x000b5800012c7983 */ /* 0x000f220000300a00 */
[----:B------:R-:W-:-:S03]  /*17c50*/  ISETP.GE.U32.AND P3, PT, R228, 0x7ffffe8e, PT ;  /* 0x7ffffe8ee400780c */ /* 0x000fc60003f66070 */
[----:B------:R1:W-:Y:S04]  /*17c60*/  STL.64 [R1+0x728], R22 ;  /* 0x0007281601007387 */ /* 0x0003e80000100a00 */
[----:B------:R-:W4:Y:S04]  /*17c70*/  LDL.LU.64 R36, [R1+0xb60] ;  /* 0x000b600001247983 */ /* 0x000f280000300a00 */
[----:B------:R3:W-:Y:S04]  /*17c80*/  STL.64 [R1+0x730], R4 ;  /* 0x0007300401007387 */ /* 0x0007e80000100a00 */
[----:B------:R-:W4:Y:S04]  /*17c90*/  LDL.LU.64 R38, [R1+0xb68] ;  /* 0x000b680001267983 */ /* 0x000f280000300a00 */
[----:B------:R2:W-:Y:S04]  /*17ca0*/  LDGSTS.E [R12+0x70004], desc[UR8][R26.64], !P0 ;  /* 0x700040001a0c7fae */ /* 0x0005e8000c121848 */
[----:B------:R-:W4:Y:S04]  /*17cb0*/  LDL.LU.64 R32, [R1+0xb70] ;  /* 0x000b700001207983 */ /* 0x000f280000300a00 */
[----:B------:R3:W-:Y:S04]  /*17cc0*/  LDGSTS.E [R12+0x74004], desc[UR8][R24.64], !P0 ;  /* 0x74004000180c7fae */ /* 0x0007e8000c121848 */
[----:B------:R-:W-:Y:S04]  /*17cd0*/  LDGSTS.E [R12+0x78004], desc[UR8][R22.64], !P0 ;  /* 0x78004000160c7fae */ /* 0x000fe8000c121848 */
[----:B------:R3:W-:Y:S04]  /*17ce0*/  LDGSTS.E [R12+0x7c004], desc[UR8][R4.64], !P0 ;  /* 0x7c004000040c7fae */ /* 0x0007e8000c121848 */
[----:B-1----:R-:W4:Y:S04]  /*17cf0*/  LDL.LU.64 R22, [R1+0xb78] ;  /* 0x000b780001167983 */ /* 0x002f280000300a00 */
[----:B------:R-:W4:Y:S01]  /*17d00*/  LDL.LU.64 R30, [R1+0xb80] ;  /* 0x000b8000011e7983 */ /* 0x000f220000300a00 */
[----:B------:R-:W-:-:S05]  /*17d10*/  IMAD.WIDE R28, R229, 0x4, R54 ;  /* 0x00000004e51c7825 */ /* 0x000fca00078e0236 */
[----:B------:R1:W-:Y:S04]  /*17d20*/  STL.64 [R1+0x738], R28 ;  /* 0x0007381c01007387 */ /* 0x0003e80000100a00 */
[----:B------:R1:W-:Y:S01]  /*17d30*/  LDGSTS.E [R12+0x70008], desc[UR8][R28.64], !P3 ;  /* 0x700080001c0c7fae */ /* 0x0003e2000d921848 */
[----:B--2---:R-:W-:-:S04]  /*17d40*/  IMAD.WIDE R26, R229, 0x4, R42 ;  /* 0x00000004e51a7825 */ /* 0x004fc800078e022a */
[C---:B---3--:R-:W-:Y:S01]  /*17d50*/  IMAD.WIDE R24, R229.reuse, 0x4, R46 ;  /* 0x00000004e5187825 */ /* 0x048fe200078e022e */
[----:B------:R4:W-:Y:S03]  /*17d60*/  STL.64 [R1+0x740], R26 ;  /* 0x0007401a01007387 */ /* 0x0009e60000100a00 */
[----:B------:R-:W-:Y:S01]  /*17d70*/  IMAD.WIDE R4, R229, 0x4, R40 ;  /* 0x00000004e5047825 */ /* 0x000fe200078e0228 */
[----:B------:R2:W-:Y:S04]  /*17d80*/  STL.64 [R1+0x748], R24 ;  /* 0x0007481801007387 */ /* 0x0005e80000100a00 */
[----:B------:R3:W-:Y:S04]  /*17d90*/  STL.64 [R1+0x750], R4 ;  /* 0x0007500401007387 */ /* 0x0007e80000100a00 */
[----:B------:R-:W3:Y:S04]  /*17da0*/  LDL.LU.64 R42, [R1+0xb88] ;  /* 0x000b8800012a7983 */ /* 0x000ee80000300a00 */
[----:B------:R-:W3:Y:S04]  /*17db0*/  LDL.LU.64 R46, [R1+0xb90] ;  /* 0x000b9000012e7983 */ /* 0x000ee80000300a00 */
[----:B------:R-:W3:Y:S01]  /*17dc0*/  LDL.LU.64 R40, [R1+0xb98] ;  /* 0x000b980001287983 */ /* 0x000ee20000300a00 */
[----:B------:R-:W-:-:S02]  /*17dd0*/  VIADD R228, R231, 0xffffff0c ;  /* 0xffffff0ce7e47836 */ /* 0x000fc40000000000 */
[----:B------:R-:W3:Y:S01]  /*17de0*/  LDC R231, c[0x0][0x230] ;  /* 0x00008c00ffe77b82 */ /* 0x000ee20000000800 */
[----:B------:R4:W-:Y:S01]  /*17df0*/  LDGSTS.E [R12+0x74008], desc[UR8][R26.64], !P3 ;  /* 0x740080001a0c7fae */ /* 0x0009e2000d921848 */
[C---:B-1----:R-:W-:Y:S01]  /*17e00*/  IMAD.WIDE R28, R229.reuse, 0x4, R20 ;  /* 0x00000004e51c7825 */ /* 0x042fe200078e0214 */
[----:B------:R-:W-:Y:S02]  /*17e10*/  ISETP.GE.U32.AND P4, PT, R228, 0x7ffffe8d, PT ;  /* 0x7ffffe8de400780c */ /* 0x000fe40003f86070 */
[----:B------:R2:W-:Y:S04]  /*17e20*/  LDGSTS.E [R12+0x78008], desc[UR8][R24.64], !P3 ;  /* 0x78008000180c7fae */ /* 0x0005e8000d921848 */
[----:B------:R-:W-:Y:S04]  /*17e30*/  STL.64 [R1+0x758], R28 ;  /* 0x0007581c01007387 */ /* 0x000fe80000100a00 */
[----:B------:R-:W3:Y:S01]  /*17e40*/  LDL.LU.64 R20, [R1+0xba0] ;  /* 0x000ba00001147983 */ /* 0x000ee20000300a00 */
[----:B----4-:R-:W-:Y:S01]  /*17e50*/  IMAD.WIDE R26, R229, 0x4, R48 ;  /* 0x00000004e51a7825 */ /* 0x010fe200078e0230 */
[----:B------:R-:W-:-:S02]  /*17e60*/  IADD3 R228, R7, -0x95, RZ ;  /* 0xffffff6b07e47810 */ /* 0x000fc40007ffe0ff */
[----:B------:R3:W-:Y:S01]  /*17e70*/  LDGSTS.E [R12+0x7c008], desc[UR8][R4.64], !P3 ;  /* 0x7c008000040c7fae */ /* 0x0007e2000d921848 */
[----:B------:R-:W1:Y:S03]  /*17e80*/  LDC R7, c[0x0][0x230] ;  /* 0x00008c00ff077b82 */ /* 0x000e660000000800 */
[----:B------:R-:W-:Y:S01]  /*17e90*/  LDGSTS.E [R12+0x7000c], desc[UR8][R28.64], !P4 ;  /* 0x7000c0001c0c7fae */ /* 0x000fe2000e121848 */
[----:B--2---:R-:W-:-:S03]  /*17ea0*/  IMAD.WIDE R24, R229, 0x4, R44 ;  /* 0x00000004e5187825 */ /* 0x004fc600078e022c */
[----:B------:R2:W-:Y:S01]  /*17eb0*/  STL.64 [R1+0x760], R26 ;  /* 0x0007601a01007387 */ /* 0x0005e20000100a00 */
[----:B------:R-:W-:-:S03]  /*17ec0*/  ISETP.GE.U32.AND P5, PT, R228, 0x7ffffeec, PT ;  /* 0x7ffffeece400780c */ /* 0x000fc60003fa6070 */
[----:B------:R2:W-:Y:S01]  /*17ed0*/  LDGSTS.E [R12+0x7400c], desc[UR8][R26.64], !P4 ;  /* 0x7400c0001a0c7fae */ /* 0x0005e2000e121848 */
[----:B---3--:R-:W-:-:S03]  /*17ee0*/  IMAD.WIDE R4, R229, 0x4, R36 ;  /* 0x00000004e5047825 */ /* 0x008fc600078e0224 */
[----:B------:R3:W-:Y:S04]  /*17ef0*/  STL.64 [R1+0x768], R24 ;  /* 0x0007681801007387 */ /* 0x0007e80000100a00 */
[----:B------:R3:W-:Y:S01]  /*17f00*/  LDGSTS.E [R12+0x7800c], desc[UR8][R24.64], !P4 ;  /* 0x7800c000180c7fae */ /* 0x0007e2000e121848 */
[----:B--2---:R-:W-:-:S03]  /*17f10*/  IMAD.WIDE R26, R229, 0x4, R38 ;  /* 0x00000004e51a7825 */ /* 0x004fc600078e0226 */
[----:B------:R2:W-:Y:S04]  /*17f20*/  STL.64 [R1+0x770], R4 ;  /* 0x0007700401007387 */ /* 0x0005e80000100a00 */
[----:B------:R-:W4:Y:S01]  /*17f30*/  LDL.LU.64 R36, [R1+0xba8] ;  /* 0x000ba80001247983 */ /* 0x000f220000300a00 */
[----:B---3--:R-:W-:-:S03]  /*17f40*/  IMAD.WIDE R24, R229, 0x4, R32 ;  /* 0x00000004e5187825 */ /* 0x008fc600078e0220 */
[----:B------:R-:W-:Y:S04]  /*17f50*/  STL.64 [R1+0x778], R26 ;  /* 0x0007781a01007387 */ /* 0x000fe80000100a00 */
[----:B------:R-:W3:Y:S04]  /*17f60*/  LDL.LU.64 R48, [R1+0xbb0] ;  /* 0x000bb00001307983 */ /* 0x000ee80000300a00 */
[----:B------:R2:W-:Y:S04]  /*17f70*/  LDGSTS.E [R12+0x7c00c], desc[UR8][R4.64], !P4 ;  /* 0x7c00c000040c7fae */ /* 0x0005e8000e121848 */
[----:B------:R-:W-:Y:S04]  /*17f80*/  STL.64 [R1+0x780], R24 ;  /* 0x0007801801007387 */ /* 0x000fe80000100a00 */
[----:B------:R-:W3:Y:S01]  /*17f90*/  LDL.LU.64 R38, [R1+0xbb8] ;  /* 0x000bb80001267983 */ /* 0x000ee20000300a00 */
[----:B------:R-:W-:-:S03]  /*17fa0*/  IMAD.WIDE R22, R229, 0x4, R22 ;  /* 0x00000004e5167825 */ /* 0x000fc600078e0216 */
[----:B------:R1:W-:Y:S01]  /*17fb0*/  LDGSTS.E [R13+0x40000], desc[UR8][R26.64], !P5 ;  /* 0x400000001a0d7fae */ /* 0x0003e2000e921848 */
[----:B--2---:R-:W-:-:S03]  /*17fc0*/  IMAD.WIDE R4, R229, 0x4, R30 ;  /* 0x00000004e5047825 */ /* 0x004fc600078e021e */
[----:B------:R2:W-:Y:S04]  /*17fd0*/  STL.64 [R1+0x788], R22 ;  /* 0x0007881601007387 */ /* 0x0005e80000100a00 */
[----:B------:R-:W3:Y:S04]  /*17fe0*/  LDL.LU.64 R32, [R1+0xbc0] ;  /* 0x000bc00001207983 */ /* 0x000ee80000300a00 */
[----:B------:R1:W-:Y:S04]  /*17ff0*/  STL.64 [R1+0x790], R4 ;  /* 0x0007900401007387 */ /* 0x0003e80000100a00 */
[----:B------:R-:W3:Y:S04]  /*18000*/  LDL.LU.64 R30, [R1+0xbc8] ;  /* 0x000bc800011e7983 */ /* 0x000ee80000300a00 */
[----:B------:R-:W-:Y:S04]  /*18010*/  LDGSTS.E [R13+0x44000], desc[UR8][R24.64], !P5 ;  /* 0x44000000180d7fae */ /* 0x000fe8000e921848 */
[----:B------:R-:W-:Y:S04]  /*18020*/  LDGSTS.E [R13+0x48000], desc[UR8][R22.64], !P5 ;  /* 0x48000000160d7fae */ /* 0x000fe8000e921848 */
[----:B------:R1:W-:Y:S04]  /*18030*/  LDGSTS.E [R13+0x4c000], desc[UR8][R4.64], !P5 ;  /* 0x4c000000040d7fae */ /* 0x0003e8000e921848 */
[----:B--2---:R-:W2:Y:S01]  /*18040*/  LDL.LU.64 R22, [R1+0xbd0] ;  /* 0x000bd00001167983 */ /* 0x004ea20000300a00 */
[----:B------:R-:W-:-:S04]  /*18050*/  IMAD.WIDE R28, R229, 0x4, R42 ;  /* 0x00000004e51c7825 */ /* 0x000fc800078e022a */
[C---:B-1----:R-:W-:Y:S01]  /*18060*/  IMAD.WIDE R26, R229.reuse, 0x4, R46 ;  /* 0x00000004e51a7825 */ /* 0x042fe200078e022e */
[----:B------:R4:W-:Y:S03]  /*18070*/  STL.64 [R1+0x798], R28 ;  /* 0x0007981c01007387 */ /* 0x0009e60000100a00 */
[----:B------:R-:W-:Y:S02]  /*18080*/  IMAD.WIDE R4, R229, 0x4, R20 ;  /* 0x00000004e5047825 */ /* 0x000fe400078e0214 */
[----:B------:R-:W2:Y:S04]  /*18090*/  LDL.LU.64 R20, [R1+0xbd8] ;  /* 0x000bd80001147983 */ /* 0x000ea80000300a00 */
[----:B------:R3:W-:Y:S04]  /*180a0*/  STL.64 [R1+0x7a0], R26 ;  /* 0x0007a01a01007387 */ /* 0x0007e80000100a00 */
[----:B------:R-:W2:Y:S01]  /*180b0*/  LDL.LU.64 R44, [R1+0xbe0] ;  /* 0x000be000012c7983 */ /* 0x000ea20000300a00 */
[----:B------:R-:W-:-:S02]  /*180c0*/  VIADD R228, R252, 0xffffff6a ;  /* 0xffffff6afce47836 */ /* 0x000fc40000000000 */
[----:B------:R-:W-:Y:S01]  /*180d0*/  IMAD.WIDE R24, R229, 0x4, R40 ;  /* 0x00000004e5187825 */ /* 0x000fe200078e0228 */
[----:B------:R-:W1:Y:S02]  /*180e0*/  LDC R252, c[0x0][0x230] ;  /* 0x00008c00fffc7b82 */ /* 0x000e640000000800 */
[----:B------:R-:W-:Y:S02]  /*180f0*/  ISETP.GE.U32.AND P6, PT, R228, 0x7ffffeeb, PT ;  /* 0x7ffffeebe400780c */ /* 0x000fe40003fc6070 */
[----:B------:R-:W-:-:S04]  /*18100*/  IADD3 R228, R231, -0x97, RZ ;  /* 0xffffff69e7e47810 */ /* 0x000fc80007ffe0ff */
[----:B------:R-:W-:Y:S01]  /*18110*/  ISETP.GE.U32.AND P1, PT, R228, 0x7ffffeea, PT ;  /* 0x7ffffeeae400780c */ /* 0x000fe20003f26070 */
[----:B------:R3:W-:Y:S01]  /*18120*/  STL.64 [R1+0x7a8], R24 ;  /* 0x0007a81801007387 */ /* 0x0007e20000100a00 */
[----:B------:R-:W-:Y:S01]  /*18130*/  VIADD R228, R7, 0xffffff68 ;  /* 0xffffff6807e47836 */ /* 0x000fe20000000000 */
[----:B------:R-:W1:Y:S02]  /*18140*/  LDC R231, c[0x0][0x230] ;  /* 0x00008c00ffe77b82 */ /* 0x000e640000000800 */
[----:B------:R3:W-:Y:S04]  /*18150*/  STL.64 [R1+0x7b0], R4 ;  /* 0x0007b00401007387 */ /* 0x0007e80000100a00 */
[----:B------:R4:W-:Y:S02]  /*18160*/  LDGSTS.E [R13+0x40004], desc[UR8][R28.64], !P6 ;  /* 0x400040001c0d7fae */ /* 0x0009e4000f121848 */
[----:B------:R-:W1:Y:S02]  /*18170*/  LDC R7, c[0x0][0x230] ;  /* 0x00008c00ff077b82 */ /* 0x000e640000000800 */
[----:B------:R3:W-:Y:S04]  /*18180*/  LDGSTS.E [R13+0x44004], desc[UR8][R26.64], !P6 ;  /* 0x440040001a0d7fae */ /* 0x0007e8000f121848 */
[----:B------:R3:W-:Y:S01]  /*18190*/  LDGSTS.E [R13+0x48004], desc[UR8][R24.64], !P6 ;  /* 0x48004000180d7fae */ /* 0x0007e2000f121848 */
[----:B----4-:R-:W-:-:S03]  /*181a0*/  IMAD.WIDE R28, R229, 0x4, R36 ;  /* 0x00000004e51c7825 */ /* 0x010fc600078e0224 */
[----:B------:R-:W4:Y:S01]  /*181b0*/  LDL.LU.64 R42, [R1+0xbe8] ;  /* 0x000be800012a7983 */ /* 0x000f220000300a00 */
[----:B---3--:R-:W-:-:S03]  /*181c0*/  IMAD.WIDE R26, R229, 0x4, R48 ;  /* 0x00000004e51a7825 */ /* 0x008fc600078e0230 */
[----:B------:R-:W3:Y:S04]  /*181d0*/  LDL.LU.64 R46, [R1+0xbf0] ;  /* 0x000bf000012e7983 */ /* 0x000ee80000300a00 */
[----:B------:R-:W3:Y:S01]  /*181e0*/  LDL.LU.64 R40, [R1+0xbf8] ;  /* 0x000bf80001287983 */ /* 0x000ee20000300a00 */
[----:B------:R-:W-:-:S03]  /*181f0*/  IMAD.WIDE R24, R229, 0x4, R38 ;  /* 0x00000004e5187825 */ /* 0x000fc600078e0226 */
[----:B------:R1:W-:Y:S01]  /*18200*/  LDGSTS.E [R13+0x4c004], desc[UR8][R4.64], !P6 ;  /* 0x4c004000040d7fae */ /* 0x0003e2000f121848 */
[----:B------:R-:W-:-:S03]  /*18210*/  ISETP.GE.U32.AND P0, PT, R228, 0x7ffffee9, PT ;  /* 0x7ffffee9e400780c */ /* 0x000fc60003f06070 */
[----:B------:R-:W-:Y:S04]  /*18220*/  STL.64 [R1+0x7b8], R28 ;  /* 0x0007b81c01007387 */ /* 0x000fe80000100a00 */
[----:B------:R-:W3:Y:S01]  /*18230*/  LDL.LU.64 R36, [R1+0xc00] ;  /* 0x000c000001247983 */ /* 0x000ee20000300a00 */
[----:B-1----:R-:W-:-:S03]  /*18240*/  IMAD.WIDE R4, R229, 0x4, R32 ;  /* 0x00000004e5047825 */ /* 0x002fc600078e0220 */
[----:B------:R-:W-:Y:S04]  /*18250*/  LDGSTS.E [R13+0x40008], desc[UR8][R28.64], !P1 ;  /* 0x400080001c0d7fae */ /* 0x000fe8000c921848 */
[----:B------:R-:W-:Y:S04]  /*18260*/  STL.64 [R1+0x7c0], R26 ;  /* 0x0007c01a01007387 */ /* 0x000fe80000100a00 */
[----:B------:R-:W-:Y:S04]  /*18270*/  LDGSTS.E [R13+0x44008], desc[UR8][R26.64], !P1 ;  /* 0x440080001a0d7fae */ /* 0x000fe8000c921848 */
[----:B------:R1:W-:Y:S04]  /*18280*/  STL.64 [R1+0x7c8], R24 ;  /* 0x0007c81801007387 */ /* 0x0003e80000100a00 */
[----:B------:R1:W-:Y:S04]  /*18290*/  LDGSTS.E [R13+0x48008], desc[UR8][R24.64], !P1 ;  /* 0x48008000180d7fae */ /* 0x0003e8000c921848 */
[----:B------:R2:W-:Y:S04]  /*182a0*/  STL.64 [R1+0x7d0], R4 ;  /* 0x0007d00401007387 */ /* 0x0005e80000100a00 */
[----:B------:R-:W3:Y:S01]  /*182b0*/  LDL.LU.64 R48, [R1+0xc08] ;  /* 0x000c080001307983 */ /* 0x000ee20000300a00 */
[----:B-1----:R-:W-:-:S03]  /*182c0*/  IMAD.WIDE R24, R229, 0x4, R30 ;  /* 0x00000004e5187825 */ /* 0x002fc600078e021e */
[----:B------:R-:W3:Y:S01]  /*182d0*/  LDL.LU.64 R38, [R1+0xc10] ;  /* 0x000c100001267983 */ /* 0x000ee20000300a00 */
[----:B--2---:R-:W-:-:S03]  /*182e0*/  IMAD.WIDE R22, R229, 0x4, R22 ;  /* 0x00000004e5167825 */ /* 0x004fc600078e0216 */
[----:B------:R-:W-:Y:S04]  /*182f0*/  STL.64 [R1+0x7d8], R24 ;  /* 0x0007d81801007387 */ /* 0x000fe80000100a00 */
[----:B------:R-:W2:Y:S04]  /*18300*/  LDL.LU.64 R32, [R1+0xc18] ;  /* 0x000c180001207983 */ /* 0x000ea80000300a00 */
[----:B------:R1:W-:Y:S04]  /*18310*/  LDGSTS.E [R13+0x4c008], desc[UR8][R4.64], !P1 ;  /* 0x4c008000040d7fae */ /* 0x0003e8000c921848 */
[----:B------:R1:W-:Y:S04]  /*18320*/  STL.64 [R1+0x7e0], R22 ;  /* 0x0007e01601007387 */ /* 0x0003e80000100a00 */
[----:B------:R-:W2:Y:S04]  /*18330*/  LDL.LU.64 R30, [R1+0xc20] ;  /* 0x000c2000011e7983 */ /* 0x000ea80000300a00 */
[----:B------:R3:W-:Y:S04]  /*18340*/  LDGSTS.E [R13+0x4000c], desc[UR8][R24.64], !P0 ;  /* 0x4000c000180d7fae */ /* 0x0007e8000c121848 */
[----:B------:R-:W-:Y:S01]  /*18350*/  LDGSTS.E [R13+0x4400c], desc[UR8][R22.64], !P0 ;  /* 0x4400c000160d7fae */ /* 0x000fe2000c121848 */
[----:B------:R-:W-:-:S04]  /*18360*/  IMAD.WIDE R20, R229, 0x4, R20 ;  /* 0x00000004e5147825 */ /* 0x000fc800078e0214 */
[----:B-1----:R-:W-:Y:S01]  /*18370*/  IMAD.WIDE R4, R229, 0x4, R44 ;  /* 0x00000004e5047825 */ /* 0x002fe200078e022c */
[----:B------:R1:W-:Y:S04]  /*18380*/  STL.64 [R1+0x7e8], R20 ;  /* 0x0007e81401007387 */ /* 0x0003e80000100a00 */
[----:B------:R3:W-:Y:S04]  /*18390*/  STL.64 [R1+0x7f0], R4 ;  /* 0x0007f00401007387 */ /* 0x0007e80000100a00 */
[----:B------:R-:W2:Y:S04]  /*183a0*/  LDL.LU.64 R22, [R1+0xc28] ;  /* 0x000c280001167983 */ /* 0x000ea80000300a00 */
[----:B------:R-:W-:Y:S01]  /*183b0*/  LDGSTS.E [R13+0x4800c], desc[UR8][R20.64], !P0 ;  /* 0x4800c000140d7fae */ /* 0x000fe2000c121848 */
[----:B------:R-:W-:-:S02]  /*183c0*/  IADD3 R228, R252, -0xb5, RZ ;  /* 0xffffff4bfce47810 */ /* 0x000fc40007ffe0ff */
[----:B------:R-:W2:Y:S01]  /*183d0*/  LDC R252, c[0x0][0x230] ;  /* 0x00008c00fffc7b82 */ /* 0x000ea20000000800 */
[----:B------:R3:W-:Y:S04]  /*183e0*/  LDGSTS.E [R13+0x4c00c], desc[UR8][R4.64], !P0 ;  /* 0x4c00c000040d7fae */ /* 0x0007e8000c121848 */
[----:B-1----:R-:W2:Y:S01]  /*183f0*/  LDL.LU.64 R20, [R1+0xc30] ;  /* 0x000c300001147983 */ /* 0x002ea20000300a00 */
[----:B------:R-:W-:Y:S01]  /*18400*/  ISETP.GE.U32.AND P3, PT, R228, 0x7ffffecc, PT ;  /* 0x7ffffecce400780c */ /* 0x000fe20003f66070 */
[----:B------:R-:W-:Y:S02]  /*18410*/  VIADD R228, R231, 0xffffff4a ;  /* 0xffffff4ae7e47836 */ /* 0x000fe40000000000 */
[----:B------:R-:W1:Y:S01]  /*18420*/  LDC R231, c[0x0][0x230] ;  /* 0x00008c00ffe77b82 */ /* 0x000e620000000800 */
[----:B----4-:R-:W-:-:S02]  /*18430*/  IMAD.WIDE R28, R229, 0x4, R42 ;  /* 0x00000004e51c7825 */ /* 0x010fc400078e022a */
[----:B------:R-:W-:Y:S02]  /*18440*/  ISETP.GE.U32.AND P4, PT, R228, 0x7ffffecb, PT ;  /* 0x7ffffecbe400780c */ /* 0x000fe40003f86070 */
[C---:B---3--:R-:W-:Y:S01]  /*18450*/  IMAD.WIDE R26, R229.reuse, 0x4, R46 ;  /* 0x00000004e51a7825 */ /* 0x048fe200078e022e */
[----:B------:R3:W-:Y:S03]  /*18460*/  STL.64 [R1+0x7f8], R28 ;  /* 0x0007f81c01007387 */ /* 0x0007e60000100a00 */
[C---:B------:R-:W-:Y:S01]  /*18470*/  IMAD.WIDE R24, R229.reuse, 0x4, R40 ;  /* 0x00000004e5187825 */ /* 0x040fe200078e0228 */
[----:B------:R-:W4:Y:S04]  /*18480*/  LDL.LU.64 R44, [R1+0xc38] ;  /* 0x000c3800012c7983 */ /* 0x000f280000300a00 */
[----:B------:R3:W-:Y:S04]  /*18490*/  STL.64 [R1+0x800], R26 ;  /* 0x0008001a01007387 */ /* 0x0007e80000100a00 */
[----:B------:R-:W4:Y:S01]  /*184a0*/  LDL.LU.64 R42, [R1+0xc40] ;  /* 0x000c4000012a7983 */ /* 0x000f220000300a00 */
[----:B------:R-:W-:-:S03]  /*184b0*/  IMAD.WIDE R4, R229, 0x4, R36 ;  /* 0x00000004e5047825 */ /* 0x000fc600078e0224 */
[----:B------:R3:W-:Y:S04]  /*184c0*/  LDGSTS.E [R13+0x50000], desc[UR8][R28.64], !P3 ;  /* 0x500000001c0d7fae */ /* 0x0007e8000d921848 */
[----:B------:R2:W-:Y:S04]  /*184d0*/  STL.64 [R1+0x808], R24 ;  /* 0x0008081801007387 */ /* 0x0005e80000100a00 */
[----:B------:R1:W-:Y:S04]  /*184e0*/  LDGSTS.E [R13+0x54000], desc[UR8][R26.64], !P3 ;  /* 0x540000001a0d7fae */ /* 0x0003e8000d921848 */
[----:B------:R2:W-:Y:S04]  /*184f0*/  STL.64 [R1+0x810], R4 ;  /* 0x0008100401007387 */ /* 0x0005e80000100a00 */
[----:B------:R2:W-:Y:S04]  /*18500*/  LDGSTS.E [R13+0x58000], desc[UR8][R24.64], !P3 ;  /* 0x58000000180d7fae */ /* 0x0005e8000d921848 */
[----:B------:R-:W4:Y:S04]  /*18510*/  LDL.LU.64 R46, [R1+0xc48] ;  /* 0x000c4800012e7983 */ /* 0x000f280000300a00 */
[----:B------:R-:W4:Y:S01]  /*18520*/  LDL.LU.64 R40, [R1+0xc50] ;  /* 0x000c500001287983 */ /* 0x000f220000300a00 */
[----:B---3--:R-:W-:-:S03]  /*18530*/  IMAD.WIDE R28, R229, 0x4, R48 ;  /* 0x00000004e51c7825 */ /* 0x008fc600078e0230 */
[----:B------:R-:W3:Y:S01]  /*18540*/  LDL.LU.64 R36, [R1+0xc58] ;  /* 0x000c580001247983 */ /* 0x000ee20000300a00 */
[----:B-1----:R-:W-:-:S03]  /*18550*/  IMAD.WIDE R26, R229, 0x4, R38 ;  /* 0x00000004e51a7825 */ /* 0x002fc600078e0226 */
[----:B------:R1:W-:Y:S04]  /*18560*/  STL.64 [R1+0x818], R28 ;  /* 0x0008181c01007387 */ /* 0x0003e80000100a00 */
[----:B------:R1:W-:Y:S01]  /*18570*/  LDGSTS.E [R13+0x5c000], desc[UR8][R4.64], !P3 ;  /* 0x5c000000040d7fae */ /* 0x0003e2000d921848 */
[----:B--2---:R-:W-:-:S03]  /*18580*/  IMAD.WIDE R24, R229, 0x4, R32 ;  /* 0x00000004e5187825 */ /* 0x004fc600078e0220 */
[----:B------:R2:W-:Y:S04]  /*18590*/  STL.64 [R1+0x820], R26 ;  /* 0x0008201a01007387 */ /* 0x0005e80000100a00 */
[----:B------:R4:W-:Y:S04]  /*185a0*/  STL.64 [R1+0x828], R24 ;  /* 0x0008281801007387 */ /* 0x0009e80000100a00 */
[----:B------:R-:W3:Y:S01]  /*185b0*/  LDL.LU.64 R38, [R1+0xc60] ;  /* 0x000c600001267983 */ /* 0x000ee20000300a00 */
[----:B-1----:R-:W-:-:S03]  /*185c0*/  IMAD.WIDE R4, R229, 0x4, R30 ;  /* 0x00000004e5047825 */ /* 0x002fc600078e021e */
[----:B------:R1:W-:Y:S04]  /*185d0*/  LDGSTS.E [R13+0x50004], desc[UR8][R28.64], !P4 ;  /* 0x500040001c0d7fae */ /* 0x0003e8000e121848 */
[----:B------:R4:W-:Y:S04]  /*185e0*/  STL.64 [R1+0x830], R4 ;  /* 0x0008300401007387 */ /* 0x0009e80000100a00 */
[----:B------:R-:W3:Y:S04]  /*185f0*/  LDL.LU.64 R32, [R1+0xc68] ;  /* 0x000c680001207983 */ /* 0x000ee80000300a00 */
[----:B------:R2:W-:Y:S01]  /*18600*/  LDGSTS.E [R13+0x54004], desc[UR8][R26.64], !P4 ;  /* 0x540040001a0d7fae */ /* 0x0005e2000e121848 */
[----:B------:R-:W-:-:S02]  /*18610*/  IADD3 R228, R7, -0xb7, RZ ;  /* 0xffffff4907e47810 */ /* 0x000fc40007ffe0ff */
[----:B------:R-:W3:Y:S01]  /*18620*/  LDC R7, c[0x0][0x230] ;  /* 0x00008c00ff077b82 */ /* 0x000ee20000000800 */
[----:B------:R4:W-:Y:S01]  /*18630*/  LDGSTS.E [R13+0x58004], desc[UR8][R24.64], !P4 ;  /* 0x58004000180d7fae */ /* 0x0009e2000e121848 */
[----:B-1----:R-:W-:-:S04]  /*18640*/  IMAD.WIDE R28, R229, 0x4, R22 ;  /* 0x00000004e51c7825 */ /* 0x002fc800078e0216 */
[----:B--2---:R-:W-:Y:S01]  /*18650*/  IMAD.WIDE R26, R229, 0x4, R20 ;  /* 0x00000004e51a7825 */ /* 0x004fe200078e0214 */
[----:B------:R-:W2:Y:S04]  /*18660*/  LDL.LU.64 R22, [R1+0xc70] ;  /* 0x000c700001167983 */ /* 0x000ea80000300a00 */
[----:B------:R1:W-:Y:S04]  /*18670*/  STL.64 [R1+0x838], R28 ;  /* 0x0008381c01007387 */ /* 0x0003e80000100a00 */
[----:B------:R-:W2:Y:S04]  /*18680*/  LDL.LU.64 R20, [R1+0xc78] ;  /* 0x000c780001147983 */ /* 0x000ea80000300a00 */
[----:B------:R1:W-:Y:S04]  /*18690*/  STL.64 [R1+0x840], R26 ;  /* 0x0008401a01007387 */ /* 0x0003e80000100a00 */
[----:B------:R-:W2:Y:S01]  /*186a0*/  LDL.LU.64 R30, [R1+0xc80] ;  /* 0x000c8000011e7983 */ /* 0x000ea20000300a00 */
[----:B------:R-:W-:Y:S01]  /*186b0*/  ISETP.GE.U32.AND P5, PT, R228, 0x7ffffeca, PT ;  /* 0x7ffffecae400780c */ /* 0x000fe20003fa6070 */
[----:B------:R-:W-:-:S02]  /*186c0*/  VIADD R228, R252, 0xffffff48 ;  /* 0xffffff48fce47836 */ /* 0x000fc40000000000 */
[----:B------:R1:W-:Y:S01]  /*186d0*/  LDGSTS.E [R13+0x5c004], desc[UR8][R4.64], !P4 ;  /* 0x5c004000040d7fae */ /* 0x0003e2000e121848 */
[----:B----4-:R-:W-:Y:S01]  /*186e0*/  IMAD.WIDE R24, R229, 0x4, R44 ;  /* 0x00000004e5187825 */ /* 0x010fe200078e022c */
[----:B------:R-:W4:Y:S01]  /*186f0*/  LDC R252, c[0x0][0x230] ;  /* 0x00008c00fffc7b82 */ /* 0x000f220000000800 */
[----:B------:R-:W-:-:S03]  /*18700*/  ISETP.GE.U32.AND P6, PT, R228, 0x7ffffec9, PT ;  /* 0x7ffffec9e400780c */ /* 0x000fc60003fc6070 */
[----:B------:R3:W-:Y:S04]  /*18710*/  STL.64 [R1+0x848], R24 ;  /* 0x0008481801007387 */ /* 0x0007e80000100a00 */
[----:B------:R1:W-:Y:S02]  /*18720*/  LDGSTS.E [R13+0x50008], desc[UR8][R28.64], !P5 ;  /* 0x500080001c0d7fae */ /* 0x0003e4000e921848 */
[C---:B-1----:R-:W-:Y:S02]  /*18730*/  IMAD.WIDE R4, R229.reuse, 0x4, R42 ;  /* 0x00000004e5047825 */ /* 0x042fe400078e022a */
[----:B------:R1:W-:Y:S04]  /*18740*/  LDGSTS.E [R13+0x54008], desc[UR8][R26.64], !P5 ;  /* 0x540080001a0d7fae */ /* 0x0003e8000e921848 */
[----:B------:R4:W-:Y:S04]  /*18750*/  STL.64 [R1+0x850], R4 ;  /* 0x0008500401007387 */ /* 0x0009e80000100a00 */
[----:B------:R3:W-:Y:S04]  /*18760*/  LDGSTS.E [R13+0x58008], desc[UR8][R24.64], !P5 ;  /* 0x58008000180d7fae */ /* 0x0007e8000e921848 */
[----:B------:R-:W2:Y:S01]  /*18770*/  LDL.LU.64 R54, [R1+0xc88] ;  /* 0x000c880001367983 */ /* 0x000ea20000300a00 */
[----:B------:R-:W-:-:S03]  /*18780*/  IMAD.WIDE R28, R229, 0x4, R46 ;  /* 0x00000004e51c7825 */ /* 0x000fc600078e022e */
[----:B------:R4:W-:Y:S01]  /*18790*/  LDGSTS.E [R13+0x5c008], desc[UR8][R4.64], !P5 ;  /* 0x5c008000040d7fae */ /* 0x0009e2000e921848 */
[----:B-1----:R-:W-:-:S03]  /*187a0*/  IMAD.WIDE R26, R229, 0x4, R40 ;  /* 0x00000004e51a7825 */ /* 0x002fc600078e0228 */
[----:B------:R-:W-:Y:S01]  /*187b0*/  STL.64 [R1+0x858], R28 ;  /* 0x0008581c01007387 */ /* 0x000fe20000100a00 */
[----:B---3--:R-:W-:-:S03]  /*187c0*/  IMAD.WIDE R24, R229, 0x4, R36 ;  /* 0x00000004e5187825 */ /* 0x008fc600078e0224 */
[----:B------:R-:W3:Y:S04]  /*187d0*/  LDL.LU.64 R48, [R1+0xc90] ;  /* 0x000c900001307983 */ /* 0x000ee80000300a00 */
[----:B------:R-:W-:Y:S04]  /*187e0*/  STL.64 [R1+0x860], R26 ;  /* 0x0008601a01007387 */ /* 0x000fe80000100a00 */
[----:B------:R-:W3:Y:S04]  /*187f0*/  LDL.LU.64 R44, [R1+0xc98] ;  /* 0x000c9800012c7983 */ /* 0x000ee80000300a00 */
[----:B------:R1:W-:Y:S04]  /*18800*/  STL.64 [R1+0x870], R24 ;  /* 0x0008701801007387 */ /* 0x0003e80000100a00 */
[----:B------:R-:W-:Y:S01]  /*18810*/  LDGSTS.E [R13+0x5000c], desc[UR8][R28.64], !P6 ;  /* 0x5000c0001c0d7fae */ /* 0x000fe2000f121848 */
[----:B----4-:R-:W-:-:S03]  /*18820*/  IMAD.WIDE R4, R229, 0x4, R38 ;  /* 0x00000004e5047825 */ /* 0x010fc600078e0226 */
[----:B------:R-:W4:Y:S04]  /*18830*/  LDL.LU.64 R42, [R1+0xca0] ;  /* 0x000ca000012a7983 */ /* 0x000f280000300a00 */
[----:B------:R-:W-:Y:S04]  /*18840*/  LDGSTS.E [R13+0x5400c], desc[UR8][R26.64], !P6 ;  /* 0x5400c0001a0d7fae */ /* 0x000fe8000f121848 */
[----:B------:R2:W-:Y:S04]  /*18850*/  STL.64 [R1+0x878], R4 ;  /* 0x0008780401007387 */ /* 0x0005e80000100a00 */
[----:B------:R1:W-:Y:S04]  /*18860*/  LDGSTS.E [R13+0x5800c], desc[UR8][R24.64], !P6 ;  /* 0x5800c000180d7fae */ /* 0x0003e8000f121848 */
[----:B------:R-:W4:Y:S04]  /*18870*/  LDL.LU.64 R46, [R1+0xca8] ;  /* 0x000ca800012e7983 */ /* 0x000f280000300a00 */
[----:B------:R-:W4:Y:S01]  /*18880*/  LDL.LU.64 R40, [R1+0xcb0] ;  /* 0x000cb00001287983 */ /* 0x000f220000300a00 */
[----:B-1----:R-:W-:-:S03]  /*18890*/  IMAD.WIDE R24, R229, 0x4, R32 ;  /* 0x00000004e5187825 */ /* 0x002fc600078e0220 */
[----:B------:R-:W4:Y:S04]  /*188a0*/  LDL.LU.64 R36, [R1+0xcb8] ;  /* 0x000cb80001247983 */ /* 0x000f280000300a00 */
[----:B------:R-:W-:Y:S01]  /*188b0*/  STL.64 [R1+0x880], R24 ;  /* 0x0008801801007387 */ /* 0x000fe20000100a00 */
[----:B--2---:R-:W-:-:S04]  /*188c0*/  IMAD.WIDE R22, R229, 0x4, R22 ;  /* 0x00000004e5167825 */ /* 0x004fc800078e0216 */
[----:B------:R-:W-:Y:S01]  /*188d0*/  IMAD.WIDE R20, R229, 0x4, R20 ;  /* 0x00000004e5147825 */ /* 0x000fe200078e0214 */
[----:B------:R1:W-:Y:S04]  /*188e0*/  STL.64 [R1+0x888], R22 ;  /* 0x0008881601007387 */ /* 0x0003e80000100a00 */
[----:B------:R2:W-:Y:S04]  /*188f0*/  STL.64 [R1+0x890], R20 ;  /* 0x0008901401007387 */ /* 0x0005e80000100a00 */
[----:B------:R-:W4:Y:S01]  /*18900*/  LDL.LU.64 R38, [R1+0xcc0] ;  /* 0x000cc00001267983 */ /* 0x000f220000300a00 */
[----:B------:R-:W-:-:S02]  /*18910*/  IADD3 R228, R231, -0xd5, RZ ;  /* 0xffffff2be7e47810 */ /* 0x000fc40007ffe0ff */
[----:B------:R-:W4:Y:S01]  /*18920*/  LDC R231, c[0x0][0x230] ;  /* 0x00008c00ffe77b82 */ /* 0x000f220000000800 */
[----:B------:R1:W-:Y:S01]  /*18930*/  LDGSTS.E [R13+0x5c00c], desc[UR8][R4.64], !P6 ;  /* 0x5c00c000040d7fae */ /* 0x0003e2000f121848 */
[----:B------:R-:W-:Y:S01]  /*18940*/  ISETP.GE.U32.AND P1, PT, R228, 0x7ffffeac, PT ;  /* 0x7ffffeace400780c */ /* 0x000fe20003f26070 */
[----:B-1----:R-:W-:-:S12]  /*18950*/  IMAD.WIDE R4, R229, 0x4, R30 ;  /* 0x00000004e5047825 */ /* 0x002fd800078e021e */
[----:B------:R1:W-:Y:S04]  /*18960*/  LDGSTS.E [R13+0x60000], desc[UR8][R24.64], !P1 ;  /* 0x60000000180d7fae */ /* 0x0003e8000c921848 */
[----:B------:R4:W-:Y:S04]  /*18970*/  STL.64 [R1+0x898], R4 ;  /* 0x0008980401007387 */ /* 0x0009e80000100a00 */
[----:B------:R-:W4:Y:S04]  /*18980*/  LDL.LU.64 R32, [R1+0xcc8] ;  /* 0x000cc80001207983 */ /* 0x000f280000300a00 */
[----:B------:R-:W-:Y:S01]  /*18990*/  LDGSTS.E [R13+0x64000], desc[UR8][R22.64], !P1 ;  /* 0x64000000160d7fae */ /* 0x000fe2000c921848 */
[----:B------:R-:W-:-:S02]  /*189a0*/  VIADD R228, R7, 0xffffff2a ;  /* 0xffffff2a07e47836 */ /* 0x000fc40000000000 */
[----:B------:R-:W-:Y:S01]  /*189b0*/  IMAD.WIDE R28, R229, 0x4, R54 ;  /* 0x00000004e51c7825 */ /* 0x000fe200078e0236 */
[----:B------:R-:W-:Y:S01]  /*189c0*/  LDGSTS.E [R13+0x68000], desc[UR8][R20.64], !P1 ;  /* 0x68000000140d7fae */ /* 0x000fe2000c921848 */
[----:B------:R-:W4:Y:S03]  /*189d0*/  LDC R7, c[0x0][0x230] ;  /* 0x00008c00ff077b82 */ /* 0x000f260000000800 */
[----:B------:R-:W4:Y:S04]  /*189e0*/  LDL.LU.64 R22, [R1+0xcd0] ;  /* 0x000cd00001167983 */ /* 0x000f280000300a00 */
[----:B--2---:R-:W2:Y:S01]  /*189f0*/  LDL.LU.64 R20, [R1+0xcd8] ;  /* 0x000cd80001147983 */ /* 0x004ea20000300a00 */
[----:B------:R-:W-:-:S03]  /*18a00*/  ISETP.GE.U32.AND P0, PT, R228, 0x7ffffeab, PT ;  /* 0x7ffffeabe400780c */ /* 0x000fc60003f06070 */
[----:B------:R-:W2:Y:S01]  /*18a10*/  LDL.LU.64 R30, [R1+0xce0] ;  /* 0x000ce000011e7983 */ /* 0x000ea20000300a00 */
[----:B---3--:R-:W-:-:S03]  /*18a20*/  IMAD.WIDE R26, R229, 0x4, R48 ;  /* 0x00000004e51a7825 */ /* 0x008fc600078e0230 */
[----:B------:R4:W-:Y:S01]  /*18a30*/  LDGSTS.E [R13+0x6c000], desc[UR8][R4.64], !P1 ;  /* 0x6c000000040d7fae */ /* 0x0009e2000c921848 */
[----:B-1----:R-:W-:-:S03]  /*18a40*/  IMAD.WIDE R24, R229, 0x4, R44 ;  /* 0x00000004e5187825 */ /* 0x002fc600078e022c */
[----:B------:R1:W-:Y:S04]  /*18a50*/  STL.64 [R1+0x8a0], R28 ;  /* 0x0008a01c01007387 */ /* 0x0003e80000100a00 */
[----:B------:R1:W-:Y:S01]  /*18a60*/  LDGSTS.E [R13+0x60004], desc[UR8][R28.64], !P0 ;  /* 0x600040001c0d7fae */ /* 0x0003e2000c121848 */
[----:B----4-:R-:W-:-:S03]  /*18a70*/  IMAD.WIDE R4, R229, 0x4, R42 ;  /* 0x00000004e5047825 */ /* 0x010fc600078e022a */
[----:B------:R3:W-:Y:S04]  /*18a80*/  STL.64 [R1+0x8a8], R26 ;  /* 0x0008a81a01007387 */ /* 0x0007e80000100a00 */
[----:B------:R3:W-:Y:S04]  /*18a90*/  LDGSTS.E [R13+0x64004], desc[UR8][R26.64], !P0 ;  /* 0x640040001a0d7fae */ /* 0x0007e8000c121848 */
[----:B------:R4:W-:Y:S01]  /*18aa0*/  STL.64 [R1+0x8b0], R24 ;  /* 0x0008b01801007387 */ /* 0x0009e20000100a00 */
[----:B-1----:R-:W-:-:S03]  /*18ab0*/  IMAD.WIDE R28, R229, 0x4, R46 ;  /* 0x00000004e51c7825 */ /* 0x002fc600078e022e */
[----:B------:R1:W-:Y:S01]  /*18ac0*/  STL.64 [R1+0x8b8], R4 ;  /* 0x0008b80401007387 */ /* 0x0003e20000100a00 */
[----:B---3--:R-:W-:-:S03]  /*18ad0*/  IMAD.WIDE R26, R229, 0x4, R40 ;  /* 0x00000004e51a7825 */ /* 0x008fc600078e0228 */
[----:B------:R4:W-:Y:S04]  /*18ae0*/  LDGSTS.E [R13+0x68004], desc[UR8][R24.64], !P0 ;  /* 0x68004000180d7fae */ /* 0x0009e8000c121848 */
[----:B------:R-:W3:Y:S04]  /*18af0*/  LDL.LU.64 R54, [R1+0xce8] ;  /* 0x000ce80001367983 */ /* 0x000ee80000300a00 */
[----:B------:R-:W-:Y:S01]  /*18b00*/  STL.64 [R1+0x8c0], R28 ;  /* 0x0008c01c01007387 */ /* 0x000fe20000100a00 */
[----:B----4-:R-:W-:-:S03]  /*18b10*/  IMAD.WIDE R24, R229, 0x4, R36 ;  /* 0x00000004e5187825 */ /* 0x010fc600078e0224 */
[----:B------:R-:W4:Y:S04]  /*18b20*/  LDL.LU.64 R42, [R1+0xcf0] ;  /* 0x000cf000012a7983 */ /* 0x000f280000300a00 */
[----:B------:R1:W-:Y:S04]  /*18b30*/  LDGSTS.E [R13+0x6c004], desc[UR8][R4.64], !P0 ;  /* 0x6c004000040d7fae */ /* 0x0003e8000c121848 */
[----:B------:R-:W-:Y:S04]  /*18b40*/  STL.64 [R1+0x8c8], R26 ;  /* 0x0008c81a01007387 */ /* 0x000fe80000100a00 */
[----:B------:R-:W4:Y:S04]  /*18b50*/  LDL.LU.64 R46, [R1+0xcf8] ;  /* 0x000cf800012e7983 */ /* 0x000f280000300a00 */
[----:B------:R1:W-:Y:S04]  /*18b60*/  STL.64 [R1+0x8d8], R24 ;  /* 0x0008d81801007387 */ /* 0x0003e80000100a00 */
[----:B------:R-:W4:Y:S01]  /*18b70*/  LDL.LU.64 R40, [R1+0xd00] ;  /* 0x000d000001287983 */ /* 0x000f220000300a00 */
[----:B-1----:R-:W-:-:S05]  /*18b80*/  IMAD.WIDE R4, R229, 0x4, R38 ;  /* 0x00000004e5047825 */ /* 0x002fca00078e0226 */
[----:B------:R1:W-:Y:S04]  /*18b90*/  STL.64 [R1+0x8e0], R4 ;  /* 0x0008e00401007387 */ /* 0x0003e80000100a00 */
[----:B------:R-:W4:Y:S01]  /*18ba0*/  LDL.LU.64 R36, [R1+0xd08] ;  /* 0x000d080001247983 */ /* 0x000f220000300a00 */
[----:B------:R-:W-:Y:S02]  /*18bb0*/  IADD3 R228, R252, -0xd7, RZ ;  /* 0xffffff29fce47810 */ /* 0x000fe40007ffe0ff */
[----:B------:R-:W4:Y:S02]  /*18bc0*/  LDC R252, c[0x0][0x230] ;  /* 0x00008c00fffc7b82 */ /* 0x000f240000000800 */
[----:B------:R-:W-:Y:S01]  /*18bd0*/  ISETP.GE.U32.AND P3, PT, R228, 0x7ffffeaa, PT ;  /* 0x7ffffeaae400780c */ /* 0x000fe20003f66070 */
[----:B------:R-:W-:-:S05]  /*18be0*/  VIADD R228, R231, 0xffffff28 ;  /* 0xffffff28e7e47836 */ /* 0x000fca0000000000 */
[----:B------:R-:W-:Y:S01]  /*18bf0*/  ISETP.GE.U32.AND P4, PT, R228, 0x7ffffea9, PT ;  /* 0x7ffffea9e400780c */ /* 0x000fe20003f86070 */
[----:B------:R-:W4:Y:S06]  /*18c00*/  LDC R231, c[0x0][0x230] ;  /* 0x00008c00ffe77b82 */ /* 0x000f2c0000000800 */
[----:B------:R-:W-:Y:S04]  /*18c10*/  LDGSTS.E [R13+0x60008], desc[UR8][R28.64], !P3 ;  /* 0x600080001c0d7fae */ /* 0x000fe8000d921848 */
[----:B------:R-:W-:Y:S04]  /*18c20*/  LDGSTS.E [R13+0x64008], desc[UR8][R26.64], !P3 ;  /* 0x640080001a0d7fae */ /* 0x000fe8000d921848 */
[----:B------:R1:W-:Y:S04]  /*18c30*/  LDGSTS.E [R13+0x68008], desc[UR8][R24.64], !P3 ;  /* 0x68008000180d7fae */ /* 0x0003e8000d921848 */
[----:B------:R2:W-:Y:S01]  /*18c40*/  LDGSTS.E [R13+0x6c008], desc[UR8][R4.64], !P3 ;  /* 0x6c008000040d7fae */ /* 0x0005e2000d921848 */
[----:B------:R-:W-:-:S04]  /*18c50*/  IMAD.WIDE R22, R229, 0x4, R22 ;  /* 0x00000004e5167825 */ /* 0x000fc800078e0216 */
[----:B-1----:R-:W-:-:S04]  /*18c60*/  IMAD.WIDE R24, R229, 0x4, R32 ;  /* 0x00000004e5187825 */ /* 0x002fc800078e0220 */
[C---:B--2---:R-:W-:Y:S01]  /*18c70*/  IMAD.WIDE R20, R229.reuse, 0x4, R20 ;  /* 0x00000004e5147825 */ /* 0x044fe200078e0214 */
[----:B------:R-:W-:Y:S04]  /*18c80*/  STL.64 [R1+0x8e8], R24 ;  /* 0x0008e81801007387 */ /* 0x000fe80000100a00 */
[----:B------:R-:W2:Y:S01]  /*18c90*/  LDL.LU.64 R48, [R1+0xd10] ;  /* 0x000d100001307983 */ /* 0x000ea20000300a00 */
[----:B------:R-:W-:-:S03]  /*18ca0*/  IMAD.WIDE R4, R229, 0x4, R30 ;  /* 0x00000004e5047825 */ /* 0x000fc600078e021e */
[----:B------:R1:W-:Y:S04]  /*18cb0*/  STL.64 [R1+0x8f0], R22 ;  /* 0x0008f01601007387 */ /* 0x0003e80000100a00 */
[----:B------:R-:W2:Y:S04]  /*18cc0*/  LDL.LU.64 R44, [R1+0xd18] ;  /* 0x000d1800012c7983 */ /* 0x000ea80000300a00 */
[----:B------:R1:W-:Y:S04]  /*18cd0*/  STL.64 [R1+0x8f8], R20 ;  /* 0x0008f81401007387 */ /* 0x0003e80000100a00 */
[----:B------:R-:W2:Y:S04]  /*18ce0*/  LDL.LU.64 R38, [R1+0xd20] ;  /* 0x000d200001267983 */ /* 0x000ea80000300a00 */
[----:B------:R4:W-:Y:S04]  /*18cf0*/  STL.64 [R1+0x900], R4 ;  /* 0x0009000401007387 */ /* 0x0009e80000100a00 */
[----:B------:R4:W-:Y:S04]  /*18d00*/  LDGSTS.E [R13+0x6000c], desc[UR8][R24.64], !P4 ;  /* 0x6000c000180d7fae */ /* 0x0009e8000e121848 */
[----:B------:R-:W2:Y:S04]  /*18d10*/  LDL.LU.64 R32, [R1+0xd28] ;  /* 0x000d280001207983 */ /* 0x000ea80000300a00 */
[----:B------:R-:W-:Y:S01]  /*18d20*/  LDGSTS.E [R13+0x6400c], desc[UR8][R22.64], !P4 ;  /* 0x6400c000160d7fae */ /* 0x000fe2000e121848 */
[----:B------:R-:W-:-:S03]  /*18d30*/  IADD3 R228, R35, -0xf5, RZ ;  /* 0xffffff0b23e47810 */ /* 0x000fc60007ffe0ff */
[----:B------:R-:W-:Y:S04]  /*18d40*/  LDGSTS.E [R13+0x6800c], desc[UR8][R20.64], !P4 ;  /* 0x6800c000140d7fae */ /* 0x000fe8000e121848 */
[----:B-1----:R-:W2:Y:S04]  /*18d50*/  LDL.LU.64 R22, [R1+0xd30] ;  /* 0x000d300001167983 */ /* 0x002ea80000300a00 */
[----:B------:R-:W2:Y:S04]  /*18d60*/  LDL.LU.64 R20, [R1+0xd38] ;  /* 0x000d380001147983 */ /* 0x000ea80000300a00 */
[----:B------:R-:W2:Y:S01]  /*18d70*/  LDL.LU.64 R30, [R1+0xd40] ;  /* 0x000d4000011e7983 */ /* 0x000ea20000300a00 */
[----:B------:R-:W-:Y:S01]  /*18d80*/  ISETP.GE.U32.AND P5, PT, R228, 0x7ffffe8c, PT ;  /* 0x7ffffe8ce400780c */ /* 0x000fe20003fa6070 */
[----:B---3--:R-:W-:-:S02]  /*18d90*/  IMAD.WIDE R28, R229, 0x4, R54 ;  /* 0x00000004e51c7825 */ /* 0x008fc400078e0236 */
[----:B------:R1:W-:Y:S02]  /*18da0*/  LDGSTS.E [R13+0x6c00c], desc[UR8][R4.64], !P4 ;  /* 0x6c00c000040d7fae */ /* 0x0003e4000e121848 */
[----:B----4-:R-:W-:-:S04]  /*18db0*/  IMAD.WIDE R26, R229, 0x4, R42 ;  /* 0x00000004e51a7825 */ /* 0x010fc800078e022a */
[C---:B------:R-:W-:Y:S01]  /*18dc0*/  IMAD.WIDE R24, R229.reuse, 0x4, R46 ;  /* 0x00000004e5187825 */ /* 0x040fe200078e022e */
[----:B------:R3:W-:Y:S03]  /*18dd0*/  STL.64 [R1+0x908], R28 ;  /* 0x0009081c01007387 */ /* 0x0007e60000100a00 */
[----:B-1----:R-:W-:Y:S01]  /*18de0*/  IMAD.WIDE R4, R229, 0x4, R40 ;  /* 0x00000004e5047825 */ /* 0x002fe200078e0228 */
[----:B------:R2:W-:Y:S04]  /*18df0*/  STL.64 [R1+0x910], R26 ;  /* 0x0009101a01007387 */ /* 0x0005e80000100a00 */
[----:B------:R3:W-:Y:S04]  /*18e00*/  LDGSTS.E [R13+0x70000], desc[UR8][R28.64], !P5 ;  /* 0x700000001c0d7fae */ /* 0x0007e8000e921848 */
[----:B------:R1:W-:Y:S04]  /*18e10*/  STL.64 [R1+0x918], R24 ;  /* 0x0009181801007387 */ /* 0x0003e80000100a00 */
[----:B------:R4:W-:Y:S04]  /*18e20*/  STL.64 [R1+0x920], R4 ;  /* 0x0009200401007387 */ /* 0x0009e80000100a00 */
[----:B------:R-:W4:Y:S04]  /*18e30*/  LDL.LU.64 R42, [R1+0xd48] ;  /* 0x000d4800012a7983 */ /* 0x000f280000300a00 */
[----:B------:R-:W4:Y:S04]  /*18e40*/  LDL.LU.64 R46, [R1+0xd50] ;  /* 0x000d5000012e7983 */ /* 0x000f280000300a00 */
[----:B------:R-:W4:Y:S01]  /*18e50*/  LDL.LU.64 R40, [R1+0xd58] ;  /* 0x000d580001287983 */ /* 0x000f220000300a00 */
[----:B------:R-:W-:-:S02]  /*18e60*/  VIADD R228, R7, 0xffffff0a ;  /* 0xffffff0a07e47836 */ /* 0x000fc40000000000 */
[----:B------:R-:W4:Y:S01]  /*18e70*/  LDC R7, c[0x0][0x230] ;  /* 0x00008c00ff077b82 */ /* 0x000f220000000800 */
[----:B------:R2:W-:Y:S01]  /*18e80*/  LDGSTS.E [R13+0x74000], desc[UR8][R26.64], !P5 ;  /* 0x740000001a0d7fae */ /* 0x0005e2000e921848 */
[----:B---3--:R-:W-:Y:S01]  /*18e90*/  IMAD.WIDE R28, R229, 0x4, R36 ;  /* 0x00000004e51c7825 */ /* 0x008fe200078e0224 */
[----:B------:R-:W-:Y:S02]  /*18ea0*/  ISETP.GE.U32.AND P6, PT, R228, 0x7ffffe8b, PT ;  /* 0x7ffffe8be400780c */ /* 0x000fe40003fc6070 */
[----:B------:R1:W-:Y:S04]  /*18eb0*/  LDGSTS.E [R13+0x78000], desc[UR8][R24.64], !P5 ;  /* 0x78000000180d7fae */ /* 0x0003e8000e921848 */
[----:B------:R-:W-:Y:S04]  /*18ec0*/  STL.64 [R1+0x928], R28 ;  /* 0x0009281c01007387 */ /* 0x000fe80000100a00 */
[----:B------:R-:W3:Y:S01]  /*18ed0*/  LDL.LU.64 R36, [R1+0xd60] ;  /* 0x000d600001247983 */ /* 0x000ee20000300a00 */
[----:B------:R-:W-:-:S02]  /*18ee0*/  IADD3 R228, R252, -0xf7, RZ ;  /* 0xffffff09fce47810 */ /* 0x000fc40007ffe0ff */
[----:B------:R-:W3:Y:S01]  /*18ef0*/  LDC R252, c[0x0][0x230] ;  /* 0x00008c00fffc7b82 */ /* 0x000ee20000000800 */
[----:B------:R4:W-:Y:S01]  /*18f00*/  LDGSTS.E [R13+0x7c000], desc[UR8][R4.64], !P5 ;  /* 0x7c000000040d7fae */ /* 0x0009e2000e921848 */
[----:B------:R-:W-:-:S03]  /*18f10*/  ISETP.GE.U32.AND P1, PT, R228, 0x7ffffe8a, PT ;  /* 0x7ffffe8ae400780c */ /* 0x000fc60003f26070 */
[----:B------:R-:W-:Y:S01]  /*18f20*/  LDGSTS.E [R13+0x70004], desc[UR8][R28.64], !P6 ;  /* 0x700040001c0d7fae */ /* 0x000fe2000f121848 */
[----:B--2---:R-:W-:-:S04]  /*18f30*/  IMAD.WIDE R26, R229, 0x4, R48 ;  /* 0x00000004e51a7825 */ /* 0x004fc800078e0230 */
[C---:B-1----:R-:W-:Y:S01]  /*18f40*/  IMAD.WIDE R24, R229.reuse, 0x4, R44 ;  /* 0x00000004e5187825 */ /* 0x042fe200078e022c */
[----:B------:R-:W-:Y:S04]  /*18f50*/  STL.64 [R1+0x930], R26 ;  /* 0x0009301a01007387 */ /* 0x000fe80000100a00 */
[----:B------:R-:W-:Y:S01]  /*18f60*/  LDGSTS.E [R13+0x74004], desc[UR8][R26.64], !P6 ;  /* 0x740040001a0d7fae */ /* 0x000fe2000f121848 */
[----:B----4-:R-:W-:-:S03]  /*18f70*/  IMAD.WIDE R4, R229, 0x4, R38 ;  /* 0x00000004e5047825 */ /* 0x010fc600078e0226 */
[----:B------:R1:W-:Y:S04]  /*18f80*/  STL.64 [R1+0x938], R24 ;  /* 0x0009381801007387 */ /* 0x0003e80000100a00 */
[----:B------:R1:W-:Y:S04]  /*18f90*/  LDGSTS.E [R13+0x78004], desc[UR8][R24.64], !P6 ;  /* 0x78004000180d7fae */ /* 0x0003e8000f121848 */
[----:B------:R2:W-:Y:S04]  /*18fa0*/  STL.64 [R1+0x940], R4 ;  /* 0x0009400401007387 */ /* 0x0005e80000100a00 */
[----:B------:R2:W-:Y:S01]  /*18fb0*/  LDGSTS.E [R13+0x7c004], desc[UR8][R4.64], !P6 ;  /* 0x7c004000040d7fae */ /* 0x0005e2000f121848 */
[----:B-1----:R-:W-:-:S05]  /*18fc0*/  IMAD.WIDE R24, R229, 0x4, R32 ;  /* 0x00000004e5187825 */ /* 0x002fca00078e0220 */
[----:B------:R-:W-:Y:S04]  /*18fd0*/  STL.64 [R1+0x948], R24 ;  /* 0x0009481801007387 */ /* 0x000fe80000100a00 */
[----:B------:R-:W4:Y:S01]  /*18fe0*/  LDL.LU.64 R54, [R1+0xd68] ;  /* 0x000d680001367983 */ /* 0x000f220000300a00 */
[----:B------:R-:W-:-:S03]  /*18ff0*/  IMAD.WIDE R22, R229, 0x4, R22 ;  /* 0x00000004e5167825 */ /* 0x000fc600078e0216 */
[----:B------:R1:W-:Y:S01]  /*19000*/  LDGSTS.E [R13+0x70008], desc[UR8][R24.64], !P1 ;  /* 0x70008000180d7fae */ /* 0x0003e2000c921848 */
[----:B------:R-:W-:-:S03]  /*19010*/  IMAD.WIDE R20, R229, 0x4, R20 ;  /* 0x00000004e5147825 */ /* 0x000fc600078e0214 */
[----:B------:R1:W-:Y:S01]  /*19020*/  STL.64 [R1+0x950], R22 ;  /* 0x0009501601007387 */ /* 0x0003e20000100a00 */
[----:B--2---:R-:W-:-:S03]  /*19030*/  IMAD.WIDE R4, R229, 0x4, R30 ;  /* 0x00000004e5047825 */ /* 0x004fc600078e021e */
[----:B------:R-:W2:Y:S04]  /*19040*/  LDL.LU.64 R38, [R1+0xd70] ;  /* 0x000d700001267983 */ /* 0x000ea80000300a00 */
[----:B------:R1:W-:Y:S04]  /*19050*/  STL.64 [R1+0x958], R20 ;  /* 0x0009581401007387 */ /* 0x0003e80000100a00 */
[----:B------:R-:W2:Y:S04]  /*19060*/  LDL.LU.64 R32, [R1+0xd78] ;  /* 0x000d780001207983 */ /* 0x000ea80000300a00 */
[----:B------:R3:W-:Y:S04]  /*19070*/  STL.64 [R1+0x960], R4 ;  /* 0x0009600401007387 */ /* 0x0007e80000100a00 */
[----:B------:R-:W2:Y:S04]  /*19080*/  LDL.LU.64 R30, [R1+0xd80] ;  /* 0x000d8000011e7983 */ /* 0x000ea80000300a00 */
[----:B------:R-:W-:Y:S04]  /*19090*/  LDGSTS.E [R13+0x74008], desc[UR8][R22.64], !P1 ;  /* 0x74008000160d7fae */ /* 0x000fe8000c921848 */
[----:B------:R-:W-:Y:S04]  /*190a0*/  LDGSTS.E [R13+0x78008], desc[UR8][R20.64], !P1 ;  /* 0x78008000140d7fae */ /* 0x000fe8000c921848 */
[----:B------:R3:W-:Y:S04]  /*190b0*/  LDGSTS.E [R13+0x7c008], desc[UR8][R4.64], !P1 ;  /* 0x7c008000040d7fae */ /* 0x0007e8000c921848 */
[----:B-1----:R-:W2:Y:S01]  /*190c0*/  LDL.LU.64 R22, [R1+0xd88] ;  /* 0x000d880001167983 */ /* 0x002ea20000300a00 */
[----:B------:R-:W-:-:S03]  /*190d0*/  IMAD.WIDE R28, R229, 0x4, R42 ;  /* 0x00000004e51c7825 */ /* 0x000fc600078e022a */
[----:B------:R-:W2:Y:S01]  /*190e0*/  LDL.LU.64 R20, [R1+0xd90] ;  /* 0x000d900001147983 */ /* 0x000ea20000300a00 */
[----:B------:R-:W-:-:S04]  /*190f0*/  IMAD.WIDE R26, R229, 0x4, R46 ;  /* 0x00000004e51a7825 */ /* 0x000fc800078e022e */
[C---:B------:R-:W-:Y:S01]  /*19100*/  IMAD.WIDE R24, R229.reuse, 0x4, R40 ;  /* 0x00000004e5187825 */ /* 0x040fe200078e0228 */
[----:B------:R-:W-:Y:S04]  /*19110*/  STL.64 [R1+0x968], R28 ;  /* 0x0009681c01007387 */ /* 0x000fe80000100a00 */
[----:B------:R4:W-:Y:S04]  /*19120*/  STL.64 [R1+0x970], R26 ;  /* 0x0009701a01007387 */ /* 0x0009e80000100a00 */
[----:B------:R2:W-:Y:S04]  /*19130*/  STL.64 [R1+0x978], R24 ;  /* 0x0009781801007387 */ /* 0x0005e80000100a00 */
[----:B------:R-:W2:Y:S01]  /*19140*/  LDL.LU.64 R48, [R1+0xd98] ;  /* 0x000d980001307983 */ /* 0x000ea20000300a00 */
[----:B---3--:R-:W-:-:S05]  /*19150*/  IMAD.WIDE R4, R229, 0x4, R36 ;  /* 0x00000004e5047825 */ /* 0x008fca00078e0224 */
[----:B------:R-:W-:Y:S04]  /*19160*/  STL.64 [R1+0x980], R4 ;  /* 0x0009800401007387 */ /* 0x000fe80000100a00 */
[----:B------:R-:W3:Y:S01]  /*19170*/  LDL.LU.64 R44, [R1+0xda0] ;  /* 0x000da000012c7983 */ /* 0x000ee20000300a00 */
[----:B------:R-:W-:Y:S02]  /*19180*/  VIADD R228, R231, 0xffffff08 ;  /* 0xffffff08e7e47836 */ /* 0x000fe40000000000 */
[----:B------:R-:W1:Y:S01]  /*19190*/  LDC R231, c[0x0][0x230] ;  /* 0x00008c00ffe77b82 */ /* 0x000e620000000800 */
[----:B------:R-:W3:Y:S02]  /*191a0*/  LDL.LU.64 R42, [R1+0xda8] ;  /* 0x000da800012a7983 */ /* 0x000ee40000300a00 */
[----:B------:R-:W-:-:S02]  /*191b0*/  ISETP.GE.U32.AND P0, PT, R228, 0x7ffffe89, PT ;  /* 0x7ffffe89e400780c */ /* 0x000fc40003f06070 */
[----:B------:R-:W-:Y:S01]  /*191c0*/  IADD3 R228, R7, -0x99, RZ ;  /* 0xffffff6707e47810 */ /* 0x000fe20007ffe0ff */
[----:B------:R-:W3:Y:S02]  /*191d0*/  LDL.LU.64 R46, [R1+0xdb0] ;  /* 0x000db000012e7983 */ /* 0x000ee40000300a00 */
[----:B------:R-:W3:Y:S01]  /*191e0*/  LDC R7, c[0x0][0x230] ;  /* 0x00008c00ff077b82 */ /* 0x000ee20000000800 */
[----:B------:R-:W-:Y:S01]  /*191f0*/  ISETP.GE.U32.AND P3, PT, R228, 0x7ffffee8, PT ;  /* 0x7ffffee8e400780c */ /* 0x000fe20003f66070 */
[----:B------:R-:W3:Y:S04]  /*19200*/  LDL.LU.64 R40, [R1+0xdb8] ;  /* 0x000db80001287983 */ /* 0x000ee80000300a00 */
[----:B------:R-:W3:Y:S04]  /*19210*/  LDL.LU.64 R36, [R1+0xdc0] ;  /* 0x000dc00001247983 */ /* 0x000ee80000300a00 */
[----:B------:R-:W-:Y:S04]  /*19220*/  LDGSTS.E [R13+0x7000c], desc[UR8][R28.64], !P0 ;  /* 0x7000c0001c0d7fae */ /* 0x000fe8000c121848 */
[----:B------:R4:W-:Y:S04]  /*19230*/  LDGSTS.E [R13+0x7400c], desc[UR8][R26.64], !P0 ;  /* 0x7400c0001a0d7fae */ /* 0x0009e8000c121848 */
[----:B------:R2:W-:Y:S04]  /*19240*/  LDGSTS.E [R13+0x7800c], desc[UR8][R24.64], !P0 ;  /* 0x7800c000180d7fae */ /* 0x0005e8000c121848 */
[----:B------:R1:W-:Y:S04]  /*19250*/  LDGSTS.E [R13+0x7c00c], desc[UR8][R4.64], !P0 ;  /* 0x7c00c000040d7fae */ /* 0x0003e8000c121848 */
[----:B------:R1:W-:Y:S01]  /*19260*/  STL.64 [R1+0x2488], R12 ;  /* 0x0024880c01007387 */ /* 0x0003e20000100a00 */
[----:B------:R-:W-:-:S02]  /*19270*/  VIADD R228, R252, 0xffffff66 ;  /* 0xffffff66fce47836 */ /* 0x000fc40000000000 */
[----:B------:R-:W3:Y:S03]  /*19280*/  LDC R252, c[0x0][0x230] ;  /* 0x00008c00fffc7b82 */ /* 0x000ee60000000800 */
[----:B------:R-:W-:Y:S01]  /*19290*/  ISETP.GE.U32.AND P4, PT, R228, 0x7ffffee7, PT ;  /* 0x7ffffee7e400780c */ /* 0x000fe20003f86070 */
[----:B----4-:R-:W-:-:S05]  /*192a0*/  IMAD.WIDE R26, R229, 0x4, R54 ;  /* 0x00000004e51a7825 */ /* 0x010fca00078e0236 */
[----:B------:R-:W-:Y:S04]  /*192b0*/  STL.64 [R1+0x990], R26 ;  /* 0x0009901a01007387 */ /* 0x000fe80000100a00 */
[----:B------:R-:W-:Y:S01]  /*192c0*/  LDGSTS.E [R14+0x40000], desc[UR8][R26.64], !P3 ;  /* 0x400000001a0e7fae */ /* 0x000fe2000d921848 */
[----:B--2---:R-:W-:-:S05]  /*192d0*/  IMAD.WIDE R24, R229, 0x4, R38 ;  /* 0x00000004e5187825 */ /* 0x004fca00078e0226 */
[----:B------:R2:W-:Y:S01]  /*192e0*/  STL.64 [R1+0x9a0], R24 ;  /* 0x0009a01801007387 */ /* 0x0005e20000100a00 */
[----:B-1----:R-:W-:-:S03]  /*192f0*/  IMAD.WIDE R12, R229, 0x4, R32 ;  /* 0x00000004e50c7825 */ /* 0x002fc600078e0220 */
[----:B------:R2:W-:Y:S01]  /*19300*/  LDGSTS.E [R14+0x44000], desc[UR8][R24.64], !P3 ;  /* 0x44000000180e7fae */ /* 0x0005e2000d921848 */
[----:B------:R-:W-:-:S03]  /*19310*/  IMAD.WIDE R4, R229, 0x4, R30 ;  /* 0x00000004e5047825 */ /* 0x000fc600078e021e */
[----:B------:R1:W-:Y:S04]  /*19320*/  STL.64 [R1+0x9b0], R12 ;  /* 0x0009b00c01007387 */ /* 0x0003e80000100a00 */
[----:B------:R3:W-:Y:S04]  /*19330*/  STL.64 [R1+0x9c0], R4 ;  /* 0x0009c00401007387 */ /* 0x0007e80000100a00 */
[----:B------:R-:W4:Y:S04]  /*19340*/  LDL.LU.64 R38, [R1+0xdc8] ;  /* 0x000dc80001267983 */ /* 0x000f280000300a00 */
[----:B------:R1:W-:Y:S01]  /*19350*/  LDGSTS.E [R14+0x48000], desc[UR8][R12.64], !P3 ;  /* 0x480000000c0e7fae */ /* 0x0003e2000d921848 */
[----:B--2---:R-:W-:-:S03]  /*19360*/  IMAD.WIDE R24, R229, 0x4, R22 ;  /* 0x00000004e5187825 */ /* 0x004fc600078e0216 */
[----:B------:R3:W-:Y:S04]  /*19370*/  LDGSTS.E [R14+0x4c000], desc[UR8][R4.64], !P3 ;  /* 0x4c000000040e7fae */ /* 0x0007e8000d921848 */
[----:B------:R-:W2:Y:S04]  /*19380*/  LDL.LU.64 R22, [R1+0xdd0] ;  /* 0x000dd00001167983 */ /* 0x000ea80000300a00 */
[----:B------:R-:W-:Y:S04]  /*19390*/  STL.64 [R1+0x9d0], R24 ;  /* 0x0009d01801007387 */ /* 0x000fe80000100a00 */
[----:B------:R-:W2:Y:S01]  /*193a0*/  LDL.LU.64 R32, [R1+0xdd8] ;  /* 0x000dd80001207983 */ /* 0x000ea20000300a00 */
[----:B------:R-:W-:-:S03]  /*193b0*/  IMAD.WIDE R20, R229, 0x4, R20 ;  /* 0x00000004e5147825 */ /* 0x000fc600078e0214 */
[----:B------:R3:W-:Y:S04]  /*193c0*/  LDGSTS.E [R14+0x40004], desc[UR8][R24.64], !P4 ;  /* 0x40004000180e7fae */ /* 0x0007e8000e121848 */
[----:B------:R3:W-:Y:S01]  /*193d0*/  STL.64 [R1+0x9e0], R20 ;  /* 0x0009e01401007387 */ /* 0x0007e20000100a00 */
[----:B-1----:R-:W-:-:S03]  /*193e0*/  IMAD.WIDE R12, R229, 0x4, R48 ;  /* 0x00000004e50c7825 */ /* 0x002fc600078e0230 */
[----:B------:R-:W2:Y:S04]  /*193f0*/  LDL.LU.64 R30, [R1+0xde0] ;  /* 0x000de000011e7983 */ /* 0x000ea80000300a00 */
[----:B------:R1:W-:Y:S04]  /*19400*/  STL.64 [R1+0x9f0], R12 ;  /* 0x0009f00c01007387 */ /* 0x0003e80000100a00 */
[----:B------:R-:W-:Y:S01]  /*19410*/  LDGSTS.E [R14+0x44004], desc[UR8][R20.64], !P4 ;  /* 0x44004000140e7fae */ /* 0x000fe2000e121848 */
[----:B------:R-:W-:Y:S02]  /*19420*/  IADD3 R228, R231, -0x9b, RZ ;  /* 0xffffff65e7e47810 */ /* 0x000fe40007ffe0ff */
[----:B------:R-:W2:Y:S01]  /*19430*/  LDC R231, c[0x0][0x230] ;  /* 0x00008c00ffe77b82 */ /* 0x000ea20000000800 */
[----:B------:R1:W-:Y:S01]  /*19440*/  LDGSTS.E [R14+0x48004], desc[UR8][R12.64], !P4 ;  /* 0x480040000c0e7fae */ /* 0x0003e2000e121848 */
[----:B---3--:R-:W-:-:S05]  /*19450*/  IMAD.WIDE R4, R229, 0x4, R44 ;  /* 0x00000004e5047825 */ /* 0x008fca00078e022c */
[----:B------:R3:W-:Y:S04]  /*19460*/  STL.64 [R1+0xa68], R4 ;  /* 0x000a680401007387 */ /* 0x0007e80000100a00 */
[----:B------:R-:W2:Y:S01]  /*19470*/  LDL.LU.64 R20, [R1+0xde8] ;  /* 0x000de80001147983 */ /* 0x000ea20000300a00 */
[----:B------:R-:W-:Y:S01]  /*19480*/  ISETP.GE.U32.AND P5, PT, R228, 0x7ffffee6, PT ;  /* 0x7ffffee6e400780c */ /* 0x000fe20003fa6070 */
[C---:B------:R-:W-:Y:S02]  /*19490*/  IMAD.WIDE R26, R229.reuse, 0x4, R42 ;  /* 0x00000004e51a7825 */ /* 0x040fe400078e022a */
[----:B------:R3:W-:Y:S02]  /*194a0*/  LDGSTS.E [R14+0x4c004], desc[UR8][R4.64], !P4 ;  /* 0x4c004000040e7fae */ /* 0x0007e4000e121848 */
[----:B------:R-:W-:-:S02]  /*194b0*/  IMAD.WIDE R24, R229, 0x4, R46 ;  /* 0x00000004e5187825 */ /* 0x000fc400078e022e */
[----:B------:R-:W-:Y:S02]  /*194c0*/  STL.64 [R1+0xa78], R26 ;  /* 0x000a781a01007387 */ /* 0x000fe40000100a00 */
[C---:B-1----:R-:W-:Y:S02]  /*194d0*/  IMAD.WIDE R12, R229.reuse, 0x4, R40 ;  /* 0x00000004e50c7825 */ /* 0x042fe400078e0228 */
[----:B------:R-:W2:Y:S02]  /*194e0*/  LDL.LU.64 R48, [R1+0xdf0] ;  /* 0x000df00001307983 */ /* 0x000ea40000300a00 */
[----:B---3--:R-:W-:Y:S02]  /*194f0*/  IMAD.WIDE R4, R229, 0x4, R36 ;  /* 0x00000004e5047825 */ /* 0x008fe400078e0224 */
[----:B------:R4:W-:Y:S04]  /*19500*/  STL.64 [R1+0xa88], R24 ;  /* 0x000a881801007387 */ /* 0x0009e80000100a00 */
[----:B------:R-:W3:Y:S04]  /*19510*/  LDL.LU.64 R44, [R1+0xdf8] ;  /* 0x000df800012c7983 */ /* 0x000ee80000300a00 */
[----:B------:R1:W-:Y:S04]  /*19520*/  STL.64 [R1+0xa98], R12 ;  /* 0x000a980c01007387 */ /* 0x0003e80000100a00 */
[----:B------:R-:W-:Y:S04]  /*19530*/  LDGSTS.E [R14+0x40008], desc[UR8][R26.64], !P5 ;  /* 0x400080001a0e7fae */ /* 0x000fe8000e921848 */
[----:B------:R-:W3:Y:S04]  /*19540*/  LDL.LU.64 R42, [R1+0xe00] ;  /* 0x000e0000012a7983 */ /* 0x000ee80000300a00 */
[----:B------:R4:W-:Y:S04]  /*19550*/  LDGSTS.E [R14+0x44008], desc[UR8][R24.64], !P5 ;  /* 0x44008000180e7fae */ /* 0x0009e8000e921848 */
[----:B------:R-:W-:Y:S01]  /*19560*/  STL.64 [R1+0xaa8], R4 ;  /* 0x000aa80401007387 */ /* 0x000fe20000100a00 */
[----:B------:R-:W-:-:S02]  /*19570*/  VIADD R228, R7, 0xffffff64 ;  /* 0xffffff6407e47836 */ /* 0x000fc40000000000 */
[----:B------:R-:W3:Y:S01]  /*19580*/  LDC R7, c[0x0][0x230] ;  /* 0x00008c00ff077b82 */ /* 0x000ee20000000800 */
[----:B------:R1:W-:Y:S04]  /*19590*/  LDGSTS.E [R14+0x48008], desc[UR8][R12.64], !P5 ;  /* 0x480080000c0e7fae */ /* 0x0003e8000e921848 */
[----:B------:R-:W3:Y:S04]  /*195a0*/  LDL.LU.64 R46, [R1+0xe08] ;  /* 0x000e0800012e7983 */ /* 0x000ee80000300a00 */
[----:B------:R-:W3:Y:S04]  /*195b0*/  LDL.LU.64 R40, [R1+0xe10] ;  /* 0x000e100001287983 */ /* 0x000ee80000300a00 */
[----:B------:R-:W3:Y:S01]  /*195c0*/  LDL.LU.64 R36, [R1+0xe18] ;  /* 0x000e180001247983 */ /* 0x000ee20000300a00 */
[----:B------:R-:W-:-:S03]  /*195d0*/  ISETP.GE.U32.AND P6, PT, R228, 0x7ffffee5, PT ;  /* 0x7ffffee5e400780c */ /* 0x000fc60003fc6070 */
[----:B------:R-:W-:Y:S01]  /*195e0*/  LDGSTS.E [R14+0x4c008], desc[UR8][R4.64], !P5 ;  /* 0x4c008000040e7fae */ /* 0x000fe2000e921848 */
[----:B----4-:R-:W-:-:S05]  /*195f0*/  IMAD.WIDE R24, R229, 0x4, R38 ;  /* 0x00000004e5187825 */ /* 0x010fca00078e0226 */
[----:B------:R4:W-:Y:S04]  /*19600*/  STL.64 [R1+0xab8], R24 ;  /* 0x000ab81801007387 */ /* 0x0009e80000100a00 */
[----:B------:R4:W-:Y:S01]  /*19610*/  LDGSTS.E [R14+0x4000c], desc[UR8][R24.64], !P6 ;  /* 0x4000c000180e7fae */ /* 0x0009e2000f121848 */
[----:B--2---:R-:W-:-:S04]  /*19620*/  IMAD.WIDE R22, R229, 0x4, R22 ;  /* 0x00000004e5167825 */ /* 0x004fc800078e0216 */
[C---:B-1----:R-:W-:Y:S01]  /*19630*/  IMAD.WIDE R12, R229.reuse, 0x4, R32 ;  /* 0x00000004e50c7825 */ /* 0x042fe200078e0220 */
[----:B------:R1:W-:Y:S03]  /*19640*/  STL.64 [R1+0xac8], R22 ;  /* 0x000ac81601007387 */ /* 0x0003e60000100a00 */
[C---:B------:R-:W-:Y:S01]  /*19650*/  IMAD.WIDE R28, R229.reuse, 0x4, R20 ;  /* 0x00000004e51c7825 */ /* 0x040fe200078e0214 */
[----:B------:R3:W-:Y:S01]  /*19660*/  STL.64 [R1+0xad8], R12 ;  /* 0x000ad80c01007387 */ /* 0x0007e20000100a00 */
[----:B------:R-:W-:Y:S01]  /*19670*/  IADD3 R228, R252, -0xb9, RZ ;  /* 0xffffff47fce47810 */ /* 0x000fe20007ffe0ff */
[----:B----4-:R-:W2:Y:S02]  /*19680*/  LDC R24, c[0x0][0x230] ;  /* 0x00008c00ff187b82 */ /* 0x010ea40000000800 */
[----:B------:R-:W4:Y:S01]  /*19690*/  LDL.LU.64 R32, [R1+0xe20] ;  /* 0x000e200001207983 */ /* 0x000f220000300a00 */
[----:B------:R-:W-:-:S03]  /*196a0*/  IMAD.WIDE R4, R229, 0x4, R30 ;  /* 0x00000004e5047825 */ /* 0x000fc600078e021e */
[----:B------:R-:W-:Y:S02]  /*196b0*/  LDGSTS.E [R14+0x4400c], desc[UR8][R22.64], !P6 ;  /* 0x4400c000160e7fae */ /* 0x000fe4000f121848 */
[----:B------:R-:W2:Y:S02]  /*196c0*/  LDC R252, c[0x0][0x230] ;  /* 0x00008c00fffc7b82 */ /* 0x000ea40000000800 */
[----:B------:R3:W-:Y:S01]  /*196d0*/  STL.64 [R1+0xae8], R4 ;  /* 0x000ae80401007387 */ /* 0x0007e20000100a00 */
[----:B------:R-:W-:Y:S01]  /*196e0*/  ISETP.GE.U32.AND P1, PT, R228, 0x7ffffec8, PT ;  /* 0x7ffffec8e400780c */ /* 0x000fe20003f26070 */
[C---:B------:R-:W-:Y:S02]  /*196f0*/  IMAD.WIDE R26, R229.reuse, 0x4, R48 ;  /* 0x00000004e51a7825 */ /* 0x040fe400078e0230 */
[----:B------:R3:W-:Y:S04]  /*19700*/  LDGSTS.E [R14+0x4800c], desc[UR8][R12.64], !P6 ;  /* 0x4800c0000c0e7fae */ /* 0x0007e8000f121848 */
[----:B-1----:R-:W2:Y:S04]  /*19710*/  LDL.LU.64 R22, [R1+0xe28] ;  /* 0x000e280001167983 */ /* 0x002ea80000300a00 */
[----:B------:R-:W2:Y:S04]  /*19720*/  LDL.LU.64 R20, [R1+0xe30] ;  /* 0x000e300001147983 */ /* 0x000ea80000300a00 */
[----:B------:R-:W2:Y:S04]  /*19730*/  LDL.LU.64 R38, [R1+0xe38] ;  /* 0x000e380001267983 */ /* 0x000ea80000300a00 */
[----:B------:R1:W-:Y:S04]  /*19740*/  STL.64 [R1+0xaf8], R28 ;  /* 0x000af81c01007387 */ /* 0x0003e80000100a00 */
[----:B------:R-:W2:Y:S01]  /*19750*/  LDL.LU.64 R30, [R1+0xe40] ;  /* 0x000e4000011e7983 */ /* 0x000ea20000300a00 */
[----:B---3--:R-:W-:-:S03]  /*19760*/  IMAD.WIDE R12, R229, 0x4, R44 ;  /* 0x00000004e50c7825 */ /* 0x008fc600078e022c */
[----:B------:R3:W-:Y:S04]  /*19770*/  LDGSTS.E [R14+0x4c00c], desc[UR8][R4.64], !P6 ;  /* 0x4c00c000040e7fae */ /* 0x0007e8000f121848 */
[----:B------:R1:W-:Y:S04]  /*19780*/  LDGSTS.E [R14+0x50000], desc[UR8][R28.64], !P1 ;  /* 0x500000001c0e7fae */ /* 0x0003e8000c921848 */
[----:B------:R1:W-:Y:S01]  /*19790*/  STL.64 [R1+0xb08], R26 ;  /* 0x000b081a01007387 */ /* 0x0003e20000100a00 */
[----:B---3--:R-:W-:-:S03]  /*197a0*/  IMAD.WIDE R4, R229, 0x4, R42 ;  /* 0x00000004e5047825 */ /* 0x008fc600078e022a */
[----:B------:R3:W-:Y:S01]  /*197b0*/  LDGSTS.E [R14+0x54000], desc[UR8][R26.64], !P1 ;  /* 0x540000001a0e7fae */ /* 0x0007e2000c921848 */
[----:B-1----:R-:W-:-:S03]  /*197c0*/  IMAD.WIDE R28, R229, 0x4, R46 ;  /* 0x00000004e51c7825 */ /* 0x002fc600078e022e */
[----:B------:R1:W-:Y:S04]  /*197d0*/  STL.64 [R1+0xb18], R12 ;  /* 0x000b180c01007387 */ /* 0x0003e80000100a00 */
[----:B------:R4:W-:Y:S01]  /*197e0*/  STL.64 [R1+0xb28], R4 ;  /* 0x000b280401007387 */ /* 0x0009e20000100a00 */
[----:B------:R-:W-:Y:S02]  /*197f0*/  VIADD R228, R231, 0xffffff46 ;  /* 0xffffff46e7e47836 */ /* 0x000fe40000000000 */
[----:B------:R-:W2:Y:S01]  /*19800*/  LDC R231, c[0x0][0x230] ;  /* 0x00008c00ffe77b82 */ /* 0x000ea20000000800 */
[C---:B---3--:R-:W-:Y:S01]  /*19810*/  IMAD.WIDE R26, R229.reuse, 0x4, R40 ;  /* 0x00000004e51a7825 */ /* 0x048fe200078e0228 */
[----:B------:R1:W-:Y:S04]  /*19820*/  LDGSTS.E [R14+0x58000], desc[UR8][R12.64], !P1 ;  /* 0x580000000c0e7fae */ /* 0x0003e8000c921848 */
[----:B------:R-:W3:Y:S04]  /*19830*/  LDL.LU.64 R54, [R1+0xe48] ;  /* 0x000e480001367983 */ /* 0x000ee80000300a00 */
[----:B------:R-:W-:Y:S01]  /*19840*/  STL.64 [R1+0xb38], R28 ;  /* 0x000b381c01007387 */ /* 0x000fe20000100a00 */
[----:B-1----:R-:W-:-:S03]  /*19850*/  IMAD.WIDE R12, R229, 0x4, R36 ;  /* 0x00000004e50c7825 */ /* 0x002fc600078e0224 */
[----:B------:R4:W-:Y:S04]  /*19860*/  LDGSTS.E [R14+0x5c000], desc[UR8][R4.64], !P1 ;  /* 0x5c000000040e7fae */ /* 0x0009e8000c921848 */
[----:B------:R-:W3:Y:S01]  /*19870*/  LDL.LU.64 R48, [R1+0xe50] ;  /* 0x000e500001307983 */ /* 0x000ee20000300a00 */
[----:B------:R-:W-:-:S03]  /*19880*/  ISETP.GE.U32.AND P0, PT, R228, 0x7ffffec7, PT ;  /* 0x7ffffec7e400780c */ /* 0x000fc60003f06070 */
[----:B------:R-:W-:Y:S04]  /*19890*/  STL.64 [R1+0xb48], R26 ;  /* 0x000b481a01007387 */ /* 0x000fe80000100a00 */
[----:B------:R-:W3:Y:S04]  /*198a0*/  LDL.LU.64 R42, [R1+0xe58] ;  /* 0x000e5800012a7983 */ /* 0x000ee80000300a00 */
[----:B------:R1:W-:Y:S04]  /*198b0*/  STL.64 [R1+0xb58], R12 ;  /* 0x000b580c01007387 */ /* 0x0003e80000100a00 */
[----:B------:R-:W3:Y:S01]  /*198c0*/  LDL.LU.64 R46, [R1+0xe60] ;  /* 0x000e6000012e7983 */ /* 0x000ee20000300a00 */
[----:B------:R-:W-:-:S02]  /*198d0*/  IADD3 R228, R7, -0xbb, RZ ;  /* 0xffffff4507e47810 */ /* 0x000fc40007ffe0ff */
[----:B------:R-:W3:Y:S01]  /*198e0*/  LDC R7, c[0x0][0x230] ;  /* 0x00008c00ff077b82 */ /* 0x000ee20000000800 */
[----:B------:R-:W-:Y:S01]  /*198f0*/  LDGSTS.E [R14+0x50004], desc[UR8][R28.64], !P0 ;  /* 0x500040001c0e7fae */ /* 0x000fe2000c121848 */
[----:B------:R-:W-:-:S03]  /*19900*/  ISETP.GE.U32.AND P3, PT, R228, 0x7ffffec6, PT ;  /* 0x7ffffec6e400780c */ /* 0x000fc60003f66070 */
[----:B------:R-:W-:Y:S04]  /*19910*/  LDGSTS.E [R14+0x54004], desc[UR8][R26.64], !P0 ;  /* 0x540040001a0e7fae */ /* 0x000fe8000c121848 */
[----:B------:R1:W-:Y:S01]  /*19920*/  LDGSTS.E [R14+0x58004], desc[UR8][R12.64], !P0 ;  /* 0x580040000c0e7fae */ /* 0x0003e2000c121848 */
[----:B----4-:R-:W-:-:S05]  /*19930*/  IMAD.WIDE R4, R229, 0x4, R32 ;  /* 0x00000004e5047825 */ /* 0x010fca00078e0220 */
[----:B------:R4:W-:Y:S04]  /*19940*/  STL.64 [R1+0xb68], R4 ;  /* 0x000b680401007387 */ /* 0x0009e80000100a00 */
[----:B------:R-:W3:Y:S04]  /*19950*/  LDL.LU.64 R36, [R1+0xe68] ;  /* 0x000e680001247983 */ /* 0x000ee80000300a00 */
[----:B------:R-:W3:Y:S01]  /*19960*/  LDL.LU.64 R32, [R1+0xe70] ;  /* 0x000e700001207983 */ /* 0x000ee20000300a00 */
[----:B--2---:R-:W-:-:S03]  /*19970*/  IMAD.WIDE R22, R229, 0x4, R22 ;  /* 0x00000004e5167825 */ /* 0x004fc600078e0216 */
[----:B------:R4:W-:Y:S01]  /*19980*/  LDGSTS.E [R14+0x5c004], desc[UR8][R4.64], !P0 ;  /* 0x5c004000040e7fae */ /* 0x0009e2000c121848 */
[----:B------:R-:W-:-:S03]  /*19990*/  IMAD.WIDE R20, R229, 0x4, R20 ;  /* 0x00000004e5147825 */ /* 0x000fc600078e0214 */
[----:B------:R-:W-:Y:S01]  /*199a0*/  STL.64 [R1+0xb78], R22 ;  /* 0x000b781601007387 */ /* 0x000fe20000100a00 */
[----:B-1----:R-:W-:-:S03]  /*199b0*/  IMAD.WIDE R12, R229, 0x4, R38 ;  /* 0x00000004e50c7825 */ /* 0x002fc600078e0226 */
[----:B------:R1:W-:Y:S04]  /*199c0*/  STL.64 [R1+0xb88], R20 ;  /* 0x000b881401007387 */ /* 0x0003e80000100a00 */
[----:B------:R-:W2:Y:S01]  /*199d0*/  LDL.LU.64 R44, [R1+0xe78] ;  /* 0x000e7800012c7983 */ /* 0x000ea20000300a00 */
[----:B----4-:R-:W-:-:S03]  /*199e0*/  IMAD.WIDE R4, R229, 0x4, R30 ;  /* 0x00000004e5047825 */ /* 0x010fc600078e021e */
[----:B------:R4:W-:Y:S04]  /*199f0*/  STL.64 [R1+0xb98], R12 ;  /* 0x000b980c01007387 */ /* 0x0009e80000100a00 */
[----:B------:R-:W2:Y:S04]  /*19a00*/  LDL.LU.64 R30, [R1+0xe80] ;  /* 0x000e8000011e7983 */ /* 0x000ea80000300a00 */
[----:B------:R4:W-:Y:S04]  /*19a10*/  STL.64 [R1+0xba8], R4 ;  /* 0x000ba80401007387 */ /* 0x0009e80000100a00 */
[----:B------:R-:W-:Y:S04]  /*19a20*/  LDGSTS.E [R14+0x50008], desc[UR8][R22.64], !P3 ;  /* 0x50008000160e7fae */ /* 0x000fe8000d921848 */
[----:B------:R-:W2:Y:S04]  /*19a30*/  LDL.LU.64 R40, [R1+0xe88] ;  /* 0x000e880001287983 */ /* 0x000ea80000300a00 */
[----:B------:R-:W-:Y:S01]  /*19a40*/  LDGSTS.E [R14+0x54008], desc[UR8][R20.64], !P3 ;  /* 0x54008000140e7fae */ /* 0x000fe2000d921848 */
[----:B------:R-:W-:-:S02]  /*19a50*/  VIADD R228, R252, 0xffffff44 ;  /* 0xffffff44fce47836 */ /* 0x000fc40000000000 */
[----:B------:R-:W4:Y:S01]  /*19a60*/  LDC R252, c[0x0][0x230] ;  /* 0x00008c00fffc7b82 */ /* 0x000f220000000800 */
[----:B------:R4:W-:Y:S04]  /*19a70*/  LDGSTS.E [R14+0x58008], desc[UR8][R12.64], !P3 ;  /* 0x580080000c0e7fae */ /* 0x0009e8000d921848 */
[----:B-1----:R-:W2:Y:S04]  /*19a80*/  LDL.LU.64 R20, [R1+0xe90] ;  /* 0x000e900001147983 */ /* 0x002ea80000300a00 */
[----:B------:R-:W2:Y:S04]  /*19a90*/  LDL.LU.64 R38, [R1+0xea0] ;  /* 0x000ea00001267983 */ /* 0x000ea80000300a00 */
[----:B------:R-:W2:Y:S01]  /*19aa0*/  LDL.LU.64 R22, [R1+0xeb0] ;  /* 0x000eb00001167983 */ /* 0x000ea20000300a00 */
[----:B------:R-:W-:-:S02]  /*19ab0*/  ISETP.GE.U32.AND P4, PT, R228, 0x7ffffec5, PT ;  /* 0x7ffffec5e400780c */ /* 0x000fc40003f86070 */
[----:B------:R-:W-:Y:S01]  /*19ac0*/  IADD3 R228, R231, -0xd9, RZ ;  /* 0xffffff27e7e47810 */ /* 0x000fe20007ffe0ff */
[----:B---3--:R-:W-:Y:S01]  /*19ad0*/  IMAD.WIDE R26, R229, 0x4, R54 ;  /* 0x00000004e51a7825 */ /* 0x008fe200078e0236 */
[----:B------:R-:W1:Y:S01]  /*19ae0*/  LDC R231, c[0x0][0x230] ;  /* 0x00008c00ffe77b82 */ /* 0x000e620000000800 */
[----:B------:R3:W-:Y:S01]  /*19af0*/  LDGSTS.E [R14+0x5c008], desc[UR8][R4.64], !P3 ;  /* 0x5c008000040e7fae */ /* 0x0007e2000d921848 */
[----:B------:R-:W-:Y:S01]  /*19b00*/  ISETP.GE.U32.AND P5, PT, R228, 0x7ffffea8, PT ;  /* 0x7ffffea8e400780c */ /* 0x000fe20003fa6070 */
[----:B------:R-:W-:-:S05]  /*19b10*/  VIADD R228, R7, 0xffffff26 ;  /* 0xffffff2607e47836 */ /* 0x000fca0000000000 */
[----:B------:R-:W-:Y:S01]  /*19b20*/  ISETP.GE.U32.AND P6, PT, R228, 0x7ffffea7, PT ;  /* 0x7ffffea7e400780c */ /* 0x000fe20003fc6070 */
[C---:B----4-:R-:W-:Y:S01]  /*19b30*/  IMAD.WIDE R12, R229.reuse, 0x4, R42 ;  /* 0x00000004e50c7825 */ /* 0x050fe200078e022a */
[----:B------:R-:W-:Y:S01]  /*19b40*/  IADD3 R228, R252, -0xdb, RZ ;  /* 0xffffff25fce47810 */ /* 0x000fe20007ffe0ff */
[----:B------:R4:W-:Y:S01]  /*19b50*/  STL.64 [R1+0xbb8], R26 ;  /* 0x000bb81a01007387 */ /* 0x0009e20000100a00 */
[----:B------:R-:W2:Y:S02]  /*19b60*/  LDC R7, c[0x0][0x230] ;  /* 0x00008c00ff077b82 */ /* 0x000ea40000000800 */
[----:B------:R-:W-:Y:S01]  /*19b70*/  ISETP.GE.U32.AND P1, PT, R228, 0x7ffffea6, PT ;  /* 0x7ffffea6e400780c */ /* 0x000fe20003f26070 */
[----:B------:R4:W-:Y:S01]  /*19b80*/  LDGSTS.E [R14+0x5000c], desc[UR8][R26.64], !P4 ;  /* 0x5000c0001a0e7fae */ /* 0x0009e2000e121848 */
[----:B---3--:R-:W-:-:S04]  /*19b90*/  IMAD.WIDE R4, R229, 0x4, R46 ;  /* 0x00000004e5047825 */ /* 0x008fc800078e022e */
[----:B------:R-:W3:Y:S01]  /*19ba0*/  LDC R252, c[0x0][0x230] ;  /* 0x00008c00fffc7b82 */ /* 0x000ee20000000800 */
[----:B-1----:R-:W-:-:S07]  /*19bb0*/  VIADD R228, R231, 0xffffff24 ;  /* 0xffffff24e7e47836 */ /* 0x002fce0000000000 */
[----:B------:R-:W1:Y:S01]  /*19bc0*/  LDC R231, c[0x0][0x230] ;  /* 0x00008c00ffe77b82 */ /* 0x000e620000000800 */
[----:B------:R-:W-:Y:S02]  /*19bd0*/  ISETP.GE.U32.AND P0, PT, R228, 0x7ffffea5, PT ;  /* 0x7ffffea5e400780c */ /* 0x000fe40003f06070 */
[----:B------:R-:W-:Y:S01]  /*19be0*/  IADD3 R228, R24, -0xf9, RZ ;  /* 0xffffff0718e47810 */ /* 0x000fe20007ffe0ff */
[----:B------:R-:W-:-:S05]  /*19bf0*/  IMAD.WIDE R24, R229, 0x4, R48 ;  /* 0x00000004e5187825 */ /* 0x000fca00078e0230 */
[----:B------:R4:W-:Y:S04]  /*19c00*/  STL.64 [R1+0xbc8], R24 ;  /* 0x000bc81801007387 */ /* 0x0009e80000100a00 */
[----:B------:R2:W-:Y:S04]  /*19c10*/  STL.64 [R1+0xbd8], R12 ;  /* 0x000bd80c01007387 */ /* 0x0005e80000100a00 */
[----:B------:R4:W-:Y:S04]  /*19c20*/  LDGSTS.E [R14+0x5400c], desc[UR8][R24.64], !P4 ;  /* 0x5400c000180e7fae */ /* 0x0009e8000e121848 */
[----:B------:R2:W-:Y:S04]  /*19c30*/  STL.64 [R1+0xbe8], R4 ;  /* 0x000be80401007387 */ /* 0x0005e80000100a00 */
[----:B------:R-:W3:Y:S04]  /*19c40*/  LDL.LU.64 R42, [R1+0xec0] ;  /* 0x000ec000012a7983 */ /* 0x000ee80000300a00 */
[----:B------:R-:W3:Y:S04]  /*19c50*/  LDL.LU.64 R46, [R1+0xed0] ;  /* 0x000ed000012e7983 */ /* 0x000ee80000300a00 */
[----:B------:R2:W-:Y:S04]  /*19c60*/  LDGSTS.E [R14+0x5800c], desc[UR8][R12.64], !P4 ;  /* 0x5800c0000c0e7fae */ /* 0x0005e8000e121848 */
[----:B------:R1:W-:Y:S01]  /*19c70*/  LDGSTS.E [R14+0x5c00c], desc[UR8][R4.64], !P4 ;  /* 0x5c00c000040e7fae */ /* 0x0003e2000e121848 */
[----:B----4-:R-:W-:-:S04]  /*19c80*/  IMAD.WIDE R26, R229, 0x4, R36 ;  /* 0x00000004e51a7825 */ /* 0x010fc800078e0224 */
[C---:B------:R-:W-:Y:S01]  /*19c90*/  IMAD.WIDE R24, R229.reuse, 0x4, R32 ;  /* 0x00000004e5187825 */ /* 0x040fe200078e0220 */
[----:B------:R-:W-:Y:S04]  /*19ca0*/  STL.64 [R1+0xbf0], R26 ;  /* 0x000bf01a01007387 */ /* 0x000fe80000100a00 */
[----:B------:R-:W4:Y:S04]  /*19cb0*/  LDL.LU.64 R36, [R1+0xee0] ;  /* 0x000ee00001247983 */ /* 0x000f280000300a00 */
[----:B------:R1:W-:Y:S04]  /*19cc0*/  STL.64 [R1+0xbf8], R24 ;  /* 0x000bf81801007387 */ /* 0x0003e80000100a00 */
[----:B------:R-:W4:Y:S01]  /*19cd0*/  LDL.LU.64 R32, [R1+0xef0] ;  /* 0x000ef00001207983 */ /* 0x000f220000300a00 */
[----:B--2---:R-:W-:-:S03]  /*19ce0*/  IMAD.WIDE R12, R229, 0x4, R44 ;  /* 0x00000004e50c7825 */ /* 0x004fc600078e022c */
[----:B------:R-:W-:Y:S04]  /*19cf0*/  LDGSTS.E [R14+0x60000], desc[UR8][R26.64], !P5 ;  /* 0x600000001a0e7fae */ /* 0x000fe8000e921848 */
[----:B------:R2:W-:Y:S01]  /*19d00*/  LDGSTS.E [R14+0x64000], desc[UR8][R24.64], !P5 ;  /* 0x64000000180e7fae */ /* 0x0005e2000e921848 */
[----:B-1----:R-:W-:-:S03]  /*19d10*/  IMAD.WIDE R4, R229, 0x4, R30 ;  /* 0x00000004e5047825 */ /* 0x002fc600078e021e */
[----:B------:R1:W-:Y:S04]  /*19d20*/  STL.64 [R1+0xc00], R12 ;  /* 0x000c000c01007387 */ /* 0x0003e80000100a00 */
[----:B------:R1:W-:Y:S04]  /*19d30*/  STL.64 [R1+0xc08], R4 ;  /* 0x000c080401007387 */ /* 0x0003e80000100a00 */
[----:B------:R1:W-:Y:S01]  /*19d40*/  LDGSTS.E [R14+0x68000], desc[UR8][R12.64], !P5 ;  /* 0x680000000c0e7fae */ /* 0x0003e2000e921848 */
[----:B--2---:R-:W-:-:S03]  /*19d50*/  IMAD.WIDE R24, R229, 0x4, R40 ;  /* 0x00000004e5187825 */ /* 0x004fc600078e0228 */
[----:B------:R2:W-:Y:S04]  /*19d60*/  LDGSTS.E [R14+0x6c000], desc[UR8][R4.64], !P5 ;  /* 0x6c000000040e7fae */ /* 0x0005e8000e921848 */
[----:B------:R-:W4:Y:S04]  /*19d70*/  LDL.LU.64 R30, [R1+0xf00] ;  /* 0x000f0000011e7983 */ /* 0x000f280000300a00 */
[----:B------:R-:W-:Y:S04]  /*19d80*/  STL.64 [R1+0xc10], R24 ;  /* 0x000c101801007387 */ /* 0x000fe80000100a00 */
[----:B------:R3:W-:Y:S01]  /*19d90*/  LDGSTS.E [R14+0x60004], desc[UR8][R24.64], !P6 ;  /* 0x60004000180e7fae */ /* 0x0007e2000f121848 */
[----:B------:R-:W-:-:S04]  /*19da0*/  IMAD.WIDE R20, R229, 0x4, R20 ;  /* 0x00000004e5147825 */ /* 0x000fc800078e0214 */
[C---:B-1----:R-:W-:Y:S01]  /*19db0*/  IMAD.WIDE R12, R229.reuse, 0x4, R38 ;  /* 0x00000004e50c7825 */ /* 0x042fe200078e0226 */
[----:B------:R-:W-:Y:S03]  /*19dc0*/  LDGSTS.E [R14+0x64004], desc[UR8][R20.64], !P6 ;  /* 0x64004000140e7fae */ /* 0x000fe6000f121848 */
[C---:B--2---:R-:W-:Y:S01]  /*19dd0*/  IMAD.WIDE R4, R229.reuse, 0x4, R22 ;  /* 0x00000004e5047825 */ /* 0x044fe200078e0216 */
[----:B------:R4:W-:Y:S04]  /*19de0*/  LDGSTS.E [R14+0x68004], desc[UR8][R12.64], !P6 ;  /* 0x680040000c0e7fae */ /* 0x0009e8000f121848 */
[----:B------:R-:W2:Y:S04]  /*19df0*/  LDL.LU.64 R22, [R1+0xf10] ;  /* 0x000f100001167983 */ /* 0x000ea80000300a00 */
[----:B------:R1:W-:Y:S04]  /*19e00*/  STL.64 [R1+0xc18], R20 ;  /* 0x000c181401007387 */ /* 0x0003e80000100a00 */
[----:B------:R-:W2:Y:S04]  /*19e10*/  LDL.LU.64 R48, [R1+0xf18] ;  /* 0x000f180001307983 */ /* 0x000ea80000300a00 */
[----:B------:R4:W-:Y:S04]  /*19e20*/  STL.64 [R1+0xc20], R12 ;  /* 0x000c200c01007387 */ /* 0x0009e80000100a00 */
[----:B------:R-:W2:Y:S04]  /*19e30*/  LDL.LU.64 R44, [R1+0xf20] ;  /* 0x000f2000012c7983 */ /* 0x000ea80000300a00 */
[----:B------:R4:W-:Y:S04]  /*19e40*/  STL.64 [R1+0xc28], R4 ;  /* 0x000c280401007387 */ /* 0x0009e80000100a00 */
[----:B------:R-:W2:Y:S04]  /*19e50*/  LDL.LU.64 R40, [R1+0xf28] ;  /* 0x000f280001287983 */ /* 0x000ea80000300a00 */
[----:B-1----:R-:W2:Y:S04]  /*19e60*/  LDL.LU.64 R20, [R1+0xf30] ;  /* 0x000f300001147983 */ /* 0x002ea80000300a00 */
[----:B------:R-:W2:Y:S04]  /*19e70*/  LDL.LU.64 R38, [R1+0xf38] ;  /* 0x000f380001267983 */ /* 0x000ea80000300a00 */
[----:B------:R1:W-:Y:S01]  /*19e80*/  LDGSTS.E [R14+0x6c004], desc[UR8][R4.64], !P6 ;  /* 0x6c004000040e7fae */ /* 0x0003e2000f121848 */
[----:B---3--:R-:W-:-:S05]  /*19e90*/  IMAD.WIDE R26, R229, 0x4, R42 ;  /* 0x00000004e51a7825 */ /* 0x008fca00078e022a */
[----:B------:R-:W-:Y:S01]  /*19ea0*/  STL.64 [R1+0xc30], R26 ;  /* 0x000c301a01007387 */ /* 0x000fe20000100a00 */
[----:B------:R-:W-:-:S03]  /*19eb0*/  IMAD.WIDE R24, R229, 0x4, R46 ;  /* 0x00000004e5187825 */ /* 0x000fc600078e022e */
[----:B------:R-:W-:Y:S04]  /*19ec0*/  LDGSTS.E [R14+0x60008], desc[UR8][R26.64], !P1 ;  /* 0x600080001a0e7fae */ /* 0x000fe8000c921848 */
[----:B------:R3:W-:Y:S01]  /*19ed0*/  LDGSTS.E [R14+0x64008], desc[UR8][R24.64], !P1 ;  /* 0x64008000180e7fae */ /* 0x0007e2000c921848 */
[----:B----4-:R-:W-:-:S05]  /*19ee0*/  IMAD.WIDE R12, R229, 0x4, R36 ;  /* 0x00000004e50c7825 */ /* 0x010fca00078e0224 */
[----:B------:R4:W-:Y:S01]  /*19ef0*/  LDGSTS.E [R14+0x68008], desc[UR8][R12.64], !P1 ;  /* 0x680080000c0e7fae */ /* 0x0009e2000c921848 */
[----:B-1----:R-:W-:-:S03]  /*19f00*/  IMAD.WIDE R4, R229, 0x4, R32 ;  /* 0x00000004e5047825 */ /* 0x002fc600078e0220 */
[----:B------:R-:W4:Y:S04]  /*19f10*/  LDL.LU.64 R32, [R1+0xf40] ;  /* 0x000f400001207983 */ /* 0x000f280000300a00 */
[----:B------:R3:W-:Y:S04]  /*19f20*/  STL.64 [R1+0xc38], R24 ;  /* 0x000c381801007387 */ /* 0x0007e80000100a00 */
[----:B------:R4:W-:Y:S04]  /*19f30*/  STL.64 [R1+0xc40], R12 ;  /* 0x000c400c01007387 */ /* 0x0009e80000100a00 */
[----:B------:R1:W-:Y:S04]  /*19f40*/  STL.64 [R1+0xc48], R4 ;  /* 0x000c480401007387 */ /* 0x0003e80000100a00 */
[----:B------:R-:W4:Y:S04]  /*19f50*/  LDL.LU.64 R42, [R1+0xf48] ;  /* 0x000f4800012a7983 */ /* 0x000f280000300a00 */
[----:B------:R-:W4:Y:S04]  /*19f60*/  LDL.LU.64 R46, [R1+0xf50] ;  /* 0x000f5000012e7983 */ /* 0x000f280000300a00 */
[----:B------:R-:W4:Y:S01]  /*19f70*/  LDL.LU.64 R36, [R1+0xf58] ;  /* 0x000f580001247983 */ /* 0x000f220000300a00 */
[----:B---3--:R-:W-:-:S03]  /*19f80*/  IMAD.WIDE R24, R229, 0x4, R30 ;  /* 0x00000004e5187825 */ /* 0x008fc600078e021e */
[----:B------:R1:W-:Y:S04]  /*19f90*/  LDGSTS.E [R14+0x6c008], desc[UR8][R4.64], !P1 ;  /* 0x6c008000040e7fae */ /* 0x0003e8000c921848 */
[----:B------:R3:W-:Y:S04]  /*19fa0*/  STL.64 [R1+0xc50], R24 ;  /* 0x000c501801007387 */ /* 0x0007e80000100a00 */
[----:B------:R-:W3:Y:S04]  /*19fb0*/  LDL.LU.64 R30, [R1+0xf60] ;  /* 0x000f6000011e7983 */ /* 0x000ee80000300a00 */
[----:B------:R3:W-:Y:S01]  /*19fc0*/  LDGSTS.E [R14+0x6000c], desc[UR8][R24.64], !P0 ;  /* 0x6000c000180e7fae */ /* 0x0007e2000c121848 */
[----:B--2---:R-:W-:-:S04]  /*19fd0*/  IMAD.WIDE R22, R229, 0x4, R22 ;  /* 0x00000004e5167825 */ /* 0x004fc800078e0216 */
[C---:B----4-:R-:W-:Y:S01]  /*19fe0*/  IMAD.WIDE R12, R229.reuse, 0x4, R48 ;  /* 0x00000004e50c7825 */ /* 0x050fe200078e0230 */
[----:B------:R2:W-:Y:S03]  /*19ff0*/  STL.64 [R1+0xc58], R22 ;  /* 0x000c581601007387 */ /* 0x0005e60000100a00 */
[C---:B-1----:R-:W-:Y:S01]  /*1a000*/  IMAD.WIDE R4, R229.reuse, 0x4, R44 ;  /* 0x00000004e5047825 */ /* 0x042fe200078e022c */
[----:B------:R1:W-:Y:S04]  /*1a010*/  STL.64 [R1+0xc60], R12 ;  /* 0x000c600c01007387 */ /* 0x0003e80000100a00 */
[----:B------:R-:W-:Y:S04]  /*1a020*/  LDGSTS.E [R14+0x6400c], desc[UR8][R22.64], !P0 ;  /* 0x6400c000160e7fae */ /* 0x000fe8000c121848 */
[----:B------:R4:W-:Y:S01]  /*1a030*/  STL.64 [R1+0xc68], R4 ;  /* 0x000c680401007387 */ /* 0x0009e20000100a00 */
[----:B---3--:R-:W-:Y:S01]  /*1a040*/  IMAD.WIDE R24, R229, 0x4, R40 ;  /* 0x00000004e5187825 */ /* 0x008fe200078e0228 */
[----:B------:R-:W-:-:S02]  /*1a050*/  ISETP.GE.U32.AND P3, PT, R228, 0x7ffffe88, PT ;  /* 0x7ffffe88e400780c */ /* 0x000fc40003f66070 */
[----:B------:R1:W-:Y:S04]  /*1a060*/  LDGSTS.E [R14+0x6800c], desc[UR8][R12.64], !P0 ;  /* 0x6800c0000c0e7fae */ /* 0x0003e8000c121848 */
[----:B--2---:R-:W2:Y:S01]  /*1a070*/  LDL.LU.64 R22, [R1+0xf68] ;  /* 0x000f680001167983 */ /* 0x004ea20000300a00 */
[----:B------:R-:W-:-:S03]  /*1a080*/  IMAD.WIDE R20, R229, 0x4, R20 ;  /* 0x00000004e5147825 */ /* 0x000fc600078e0214 */
[----:B------:R-:W3:Y:S01]  /*1a090*/  LDL.LU.64 R44, [R1+0xf70] ;  /* 0x000f7000012c7983 */ /* 0x000ee20000300a00 */
[----:B-1----:R-:W-:-:S03]  /*1a0a0*/  IMAD.WIDE R12, R229, 0x4, R38 ;  /* 0x00000004e50c7825 */ /* 0x002fc600078e0226 */
[----:B------:R4:W-:Y:S04]  /*1a0b0*/  LDGSTS.E [R14+0x6c00c], desc[UR8][R4.64], !P0 ;  /* 0x6c00c000040e7fae */ /* 0x0009e8000c121848 */
[----:B------:R-:W-:Y:S04]  /*1a0c0*/  STL.64 [R1+0xc70], R24 ;  /* 0x000c701801007387 */ /* 0x000fe80000100a00 */
[----:B------:R-:W3:Y:S04]  /*1a0d0*/  LDL.LU.64 R38, [R1+0xf78] ;  /* 0x000f780001267983 */ /* 0x000ee80000300a00 */
[----:B------:R1:W-:Y:S04]  /*1a0e0*/  STL.64 [R1+0xc78], R20 ;  /* 0x000c781401007387 */ /* 0x0003e80000100a00 */
[----:B------:R1:W-:Y:S04]  /*1a0f0*/  STL.64 [R1+0xc80], R12 ;  /* 0x000c800c01007387 */ /* 0x0003e80000100a00 */
[----:B------:R-:W3:Y:S04]  /*1a100*/  LDL.LU.64 R40, [R1+0xf80] ;  /* 0x000f800001287983 */ /* 0x000ee80000300a00 */
[----:B------:R1:W-:Y:S04]  /*1a110*/  LDGSTS.E [R14+0x70000], desc[UR8][R24.64], !P3 ;  /* 0x70000000180e7fae */ /* 0x0003e8000d921848 */
[----:B------:R-:W-:Y:S04]  /*1a120*/  LDGSTS.E [R14+0x74000], desc[UR8][R20.64], !P3 ;  /* 0x74000000140e7fae */ /* 0x000fe8000d921848 */
[----:B------:R1:W-:Y:S01]  /*1a130*/  LDGSTS.E [R14+0x78000], desc[UR8][R12.64], !P3 ;  /* 0x780000000c0e7fae */ /* 0x0003e2000d921848 */
[----:B----4-:R-:W-:-:S05]  /*1a140*/  IMAD.WIDE R4, R229, 0x4, R32 ;  /* 0x00000004e5047825 */ /* 0x010fca00078e0220 */
[----:B------:R4:W-:Y:S04]  /*1a150*/  STL.64 [R1+0xc88], R4 ;  /* 0x000c880401007387 */ /* 0x0009e80000100a00 */
[----:B------:R-:W3:Y:S04]  /*1a160*/  LDL.LU.64 R32, [R1+0xf88] ;  /* 0x000f880001207983 */ /* 0x000ee80000300a00 */
[----:B-1----:R-:W3:Y:S01]  /*1a170*/  LDL.LU.64 R20, [R1+0xf90] ;  /* 0x000f900001147983 */ /* 0x002ee20000300a00 */
[----:B------:R-:W-:-:S03]  /*1a180*/  IMAD.WIDE R26, R229, 0x4, R42 ;  /* 0x00000004e51a7825 */ /* 0x000fc600078e022a */
[----:B------:R4:W-:Y:S01]  /*1a190*/  LDGSTS.E [R14+0x7c000], desc[UR8][R4.64], !P3 ;  /* 0x7c000000040e7fae */ /* 0x0009e2000d921848 */
[----:B------:R-:W-:-:S03]  /*1a1a0*/  IMAD.WIDE R24, R229, 0x4, R46 ;  /* 0x00000004e5187825 */ /* 0x000fc600078e022e */
[----:B------:R1:W-:Y:S01]  /*1a1b0*/  STL.64 [R1+0xc90], R26 ;  /* 0x000c901a01007387 */ /* 0x0003e20000100a00 */
[----:B------:R-:W-:-:S03]  /*1a1c0*/  IMAD.WIDE R12, R229, 0x4, R36 ;  /* 0x00000004e50c7825 */ /* 0x000fc600078e0224 */
[----:B------:R3:W-:Y:S04]  /*1a1d0*/  STL.64 [R1+0xc98], R24 ;  /* 0x000c981801007387 */ /* 0x0007e80000100a00 */
[----:B------:R-:W3:Y:S04]  /*1a1e0*/  LDL.LU.64 R42, [R1+0xf98] ;  /* 0x000f9800012a7983 */ /* 0x000ee80000300a00 */
[----:B------:R3:W-:Y:S04]  /*1a1f0*/  STL.64 [R1+0xca0], R12 ;  /* 0x000ca00c01007387 */ /* 0x0007e80000100a00 */
[----:B------:R-:W3:Y:S01]  /*1a200*/  LDL.LU.64 R36, [R1+0xfa0] ;  /* 0x000fa00001247983 */ /* 0x000ee20000300a00 */
[----:B----4-:R-:W-:-:S05]  /*1a210*/  IMAD.WIDE R4, R229, 0x4, R30 ;  /* 0x00000004e5047825 */ /* 0x010fca00078e021e */
[----:B------:R4:W-:Y:S04]  /*1a220*/  STL.64 [R1+0xca8], R4 ;  /* 0x000ca80401007387 */ /* 0x0009e80000100a00 */
[----:B------:R-:W4:Y:S01]  /*1a230*/  LDL.LU.64 R46, [R1+0xfa8] ;  /* 0x000fa800012e7983 */ /* 0x000f220000300a00 */
[----:B--2---:R-:W-:-:S03]  /*1a240*/  IMAD.WIDE R28, R229, 0x4, R22 ;  /* 0x00000004e51c7825 */ /* 0x004fc600078e0216 */
[----:B------:R-:W2:Y:S04]  /*1a250*/  LDL.LU.64 R22, [R1+0xfb0] ;  /* 0x000fb00001167983 */ /* 0x000ea80000300a00 */
[----:B------:R-:W2:Y:S01]  /*1a260*/  LDL.LU.64 R30, [R1+0xfb8] ;  /* 0x000fb800011e7983 */ /* 0x000ea20000300a00 */
[----:B------:R-:W-:Y:S02]  /*1a270*/  VIADD R228, R7, 0xffffff06 ;  /* 0xffffff0607e47836 */ /* 0x000fe40000000000 */
[----:B------:R-:W4:Y:S03]  /*1a280*/  LDC R7, c[0x0][0x230] ;  /* 0x00008c00ff077b82 */ /* 0x000f260000000800 */
[----:B------:R-:W-:-:S02]  /*1a290*/  ISETP.GE.U32.AND P4, PT, R228, 0x7ffffe87, PT ;  /* 0x7ffffe87e400780c */ /* 0x000fc40003f86070 */
[----:B------:R-:W-:Y:S01]  /*1a2a0*/  IADD3 R228, R252, -0xfb, RZ ;  /* 0xffffff05fce47810 */ /* 0x000fe20007ffe0ff */
[----:B------:R4:W-:Y:S02]  /*1a2b0*/  STL.64 [R1+0xcb0], R28 ;  /* 0x000cb01c01007387 */ /* 0x0009e40000100a00 */
[----:B------:R-:W2:Y:S01]  /*1a2c0*/  LDC R252, c[0x0][0x230] ;  /* 0x00008c00fffc7b82 */ /* 0x000ea20000000800 */
[----:B------:R-:W-:Y:S01]  /*1a2d0*/  ISETP.GE.U32.AND P5, PT, R228, 0x7ffffe86, PT ;  /* 0x7ffffe86e400780c */ /* 0x000fe20003fa6070 */
[----:B------:R-:W-:-:S06]  /*1a2e0*/  VIADD R228, R231, 0xffffff04 ;  /* 0xffffff04e7e47836 */ /* 0x000fcc0000000000 */
[----:B------:R1:W-:Y:S01]  /*1a2f0*/  LDGSTS.E [R14+0x70004], desc[UR8][R26.64], !P4 ;  /* 0x700040001a0e7fae */ /* 0x0003e2000e121848 */
[----:B------:R-:W2:Y:S03]  /*1a300*/  LDC R231, c[0x0][0x230] ;  /* 0x00008c00ffe77b82 */ /* 0x000ea60000000800 */
[----:B------:R3:W-:Y:S04]  /*1a310*/  LDGSTS.E [R14+0x74004], desc[UR8][R24.64], !P4 ;  /* 0x74004000180e7fae */ /* 0x0007e8000e121848 */
[----:B------:R3:W-:Y:S04]  /*1a320*/  LDGSTS.E [R14+0x78004], desc[UR8][R12.64], !P4 ;  /* 0x780040000c0e7fae */ /* 0x0007e8000e121848 */
[----:B------:R4:W-:Y:S01]  /*1a330*/  LDGSTS.E [R14+0x7c004], desc[UR8][R4.64], !P4 ;  /* 0x7c004000040e7fae */ /* 0x0009e2000e121848 */
[----:B------:R-:W-:Y:S01]  /*1a340*/  ISETP.GE.U32.AND P6, PT, R228, 0x7ffffe85, PT ;  /* 0x7ffffe85e400780c */ /* 0x000fe20003fc6070 */
[----:B-1----:R-:W1:Y:S01]  /*1a350*/  LDC R26, c[0x0][0x230] ;  /* 0x00008c00ff1a7b82 */ /* 0x002e620000000800 */
[C---:B---3--:R-:W-:Y:S01]  /*1a360*/  IMAD.WIDE R24, R229.reuse, 0x4, R44 ;  /* 0x00000004e5187825 */ /* 0x048fe200078e022c */
[----:B------:R3:W-:Y:S03]  /*1a370*/  LDGSTS.E [R14+0x70008], desc[UR8][R28.64], !P5 ;  /* 0x700080001c0e7fae */ /* 0x0007e6000e921848 */
[C---:B------:R-:W-:Y:S01]  /*1a380*/  IMAD.WIDE R12, R229.reuse, 0x4, R38 ;  /* 0x00000004e50c7825 */ /* 0x040fe200078e0226 */
[----:B------:R3:W-:Y:S03]  /*1a390*/  LDGSTS.E [R14+0x74008], desc[UR8][R24.64], !P5 ;  /* 0x74008000180e7fae */ /* 0x0007e6000e921848 */
[C---:B----4-:R-:W-:Y:S01]  /*1a3a0*/  IMAD.WIDE R4, R229.reuse, 0x4, R40 ;  /* 0x00000004e5047825 */ /* 0x050fe200078e0228 */
[----:B------:R-:W4:Y:S04]  /*1a3b0*/  LDL.LU.64 R38, [R1+0xfc0] ;  /* 0x000fc00001267983 */ /* 0x000f280000300a00 */
[----:B------:R3:W-:Y:S01]  /*1a3c0*/  STL.64 [R1+0xcb8], R24 ;  /* 0x000cb81801007387 */ /* 0x0007e20000100a00 */
[----:B------:R-:W-:-:S03]  /*1a3d0*/  IMAD.WIDE R20, R229, 0x4, R20 ;  /* 0x00000004e5147825 */ /* 0x000fc600078e0214 */
[----:B------:R1:W-:Y:S01]  /*1a3e0*/  STL.64 [R1+0xcc0], R12 ;  /* 0x000cc00c01007387 */ /* 0x0003e20000100a00 */
[----:B------:R-:W-:Y:S01]  /*1a3f0*/  IADD3 R228, R7, -0x9d, RZ ;  /* 0xffffff6307e47810 */ /* 0x000fe20007ffe0ff */
[----:B---3--:R-:W3:Y:S01]  /*1a400*/  LDC R28, c[0x0][0x230] ;  /* 0x00008c00ff1c7b82 */ /* 0x008ee20000000800 */
[C---:B------:R-:W-:Y:S01]  /*1a410*/  IMAD.WIDE R24, R229.reuse, 0x4, R32 ;  /* 0x00000004e5187825 */ /* 0x040fe200078e0220 */
[----:B------:R1:W-:Y:S04]  /*1a420*/  STL.64 [R1+0xcc8], R4 ;  /* 0x000cc80401007387 */ /* 0x0003e80000100a00 */
[----:B------:R-:W3:Y:S02]  /*1a430*/  LDL.LU.64 R48, [R1+0xfc8] ;  /* 0x000fc80001307983 */ /* 0x000ee40000300a00 */
[----:B------:R-:W2:Y:S02]  /*1a440*/  LDC R7, c[0x0][0x230] ;  /* 0x00008c00ff077b82 */ /* 0x000ea40000000800 */
[----:B------:R-:W3:Y:S04]  /*1a450*/  LDL.LU.64 R44, [R1+0xfd0] ;  /* 0x000fd000012c7983 */ /* 0x000ee80000300a00 */
[----:B------:R-:W-:Y:S04]  /*1a460*/  STL.64 [R1+0xcd0], R24 ;  /* 0x000cd01801007387 */ /* 0x000fe80000100a00 */
[----:B------:R-:W3:Y:S04]  /*1a470*/  LDL.LU.64 R40, [R1+0xfd8] ;  /* 0x000fd80001287983 */ /* 0x000ee80000300a00 */
[----:B------:R1:W-:Y:S04]  /*1a480*/  LDGSTS.E [R14+0x78008], desc[UR8][R12.64], !P5 ;  /* 0x780080000c0e7fae */ /* 0x0003e8000e921848 */
[----:B------:R1:W-:Y:S04]  /*1a490*/  STL.64 [R1+0xcd8], R20 ;  /* 0x000cd81401007387 */ /* 0x0003e80000100a00 */
[----:B------:R1:W-:Y:S04]  /*1a4a0*/  LDGSTS.E [R14+0x7c008], desc[UR8][R4.64], !P5 ;  /* 0x7c008000040e7fae */ /* 0x0003e8000e921848 */
[----:B------:R-:W3:Y:S01]  /*1a4b0*/  LDL.LU.64 R32, [R1+0xfe0] ;  /* 0x000fe00001207983 */ /* 0x000ee20000300a00 */
[----:B-1----:R-:W-:-:S03]  /*1a4c0*/  IMAD.WIDE R12, R229, 0x4, R42 ;  /* 0x00000004e50c7825 */ /* 0x002fc600078e022a */
[----:B------:R-:W-:Y:S01]  /*1a4d0*/  LDGSTS.E [R14+0x7000c], desc[UR8][R24.64], !P6 ;  /* 0x7000c000180e7fae */ /* 0x000fe2000f121848 */
[----:B------:R-:W-:-:S03]  /*1a4e0*/  IMAD.WIDE R4, R229, 0x4, R36 ;  /* 0x00000004e5047825 */ /* 0x000fc600078e0224 */
[----:B------:R2:W-:Y:S04]  /*1a4f0*/  STL.64 [R1+0xce0], R12 ;  /* 0x000ce00c01007387 */ /* 0x0005e80000100a00 */
[----:B------:R-:W-:Y:S04]  /*1a500*/  LDGSTS.E [R14+0x7400c], desc[UR8][R20.64], !P6 ;  /* 0x7400c000140e7fae */ /* 0x000fe8000f121848 */
[----:B------:R4:W-:Y:S04]  /*1a510*/  STL.64 [R1+0xce8], R4 ;  /* 0x000ce80401007387 */ /* 0x0009e80000100a00 */
[----:B------:R2:W-:Y:S04]  /*1a520*/  LDGSTS.E [R14+0x7800c], desc[UR8][R12.64], !P6 ;  /* 0x7800c0000c0e7fae */ /* 0x0005e8000f121848 */
[----:B------:R-:W3:Y:S04]  /*1a530*/  LDL.LU.64 R20, [R1+0xfe8] ;  /* 0x000fe80001147983 */ /* 0x000ee80000300a00 */
[----:B------:R-:W3:Y:S01]  /*1a540*/  LDL.LU.64 R36, [R1+0xff0] ;  /* 0x000ff00001247983 */ /* 0x000ee20000300a00 */
[----:B------:R-:W-:Y:S01]  /*1a550*/  ISETP.GE.U32.AND P1, PT, R228, 0x7ffffee4, PT ;  /* 0x7ffffee4e400780c */ /* 0x000fe20003f26070 */
[----:B--2---:R-:W-:-:S02]  /*1a560*/  IMAD.WIDE R12, R229, 0x4, R30 ;  /* 0x00000004e50c7825 */ /* 0x004fc400078e021e */
[----:B------:R4:W-:Y:S04]  /*1a570*/  LDGSTS.E [R14+0x7c00c], desc[UR8][R4.64], !P6 ;  /* 0x7c00c000040e7fae */ /* 0x0009e8000f121848 */
[----:B------:R-:W2:Y:S01]  /*1a580*/  LDL.LU.64 R30, [R1+0xff8] ;  /* 0x000ff800011e7983 */ /* 0x000ea20000300a00 */
[----:B------:R-:W-:Y:S02]  /*1a590*/  VIADD R228, R252, 0xffffff62 ;  /* 0xffffff62fce47836 */ /* 0x000fe40000000000 */
[----:B------:R-:W1:Y:S03]  /*1a5a0*/  LDC R252, c[0x0][0x230] ;  /* 0x00008c00fffc7b82 */ /* 0x000e660000000800 */
[----:B------:R-:W-:-:S02]  /*1a5b0*/  ISETP.GE.U32.AND P0, PT, R228, 0x7ffffee3, PT ;  /* 0x7ffffee3e400780c */ /* 0x000fc40003f06070 */
[----:B------:R-:W-:-:S03]  /*1a5c0*/  IADD3 R228, R231, -0x9f, RZ ;  /* 0xffffff61e7e47810 */ /* 0x000fc60007ffe0ff */
[----:B------:R-:W4:Y:S01]  /*1a5d0*/  LDC R231, c[0x0][0x230] ;  /* 0x00008c00ffe77b82 */ /* 0x000f220000000800 */
[----:B------:R-:W-:Y:S01]  /*1a5e0*/  ISETP.GE.U32.AND P3, PT, R228, 0x7ffffee2, PT ;  /* 0x7ffffee2e400780c */ /* 0x000fe20003f66070 */
[----:B------:R-:W-:-:S05]  /*1a5f0*/  VIADD R228, R7, 0xffffff60 ;  /* 0xffffff6007e47836 */ /* 0x000fca0000000000 */
[----:B------:R-:W-:Y:S01]  /*1a600*/  ISETP.GE.U32.AND P4, PT, R228, 0x7ffffee1, PT ;  /* 0x7ffffee1e400780c */ /* 0x000fe20003f86070 */
[C---:B------:R-:W-:Y:S01]  /*1a610*/  IMAD.WIDE R24, R229.reuse, 0x4, R46 ;  /* 0x00000004e5187825 */ /* 0x040fe200078e022e */
[----:B------:R-:W2:Y:S01]  /*1a620*/  LDC R7, c[0x0][0x230] ;  /* 0x00008c00ff077b82 */ /* 0x000ea20000000800 */
[----:B-1----:R-:W-:Y:S02]  /*1a630*/  IADD3 R228, R252, -0xbd, RZ ;  /* 0xffffff43fce47810 */ /* 0x002fe40007ffe0ff */
[----:B------:R-:W-:Y:S01]  /*1a640*/  IMAD.WIDE R22, R229, 0x4, R22 ;  /* 0x00000004e5167825 */ /* 0x000fe200078e0216 */
[----:B------:R-:W-:Y:S04]  /*1a650*/  STL.64 [R1+0xcf0], R24 ;  /* 0x000cf01801007387 */ /* 0x000fe80000100a00 */
[----:B------:R-:W1:Y:S01]  /*1a660*/  LDC R252, c[0x0][0x230] ;  /* 0x00008c00fffc7b82 */ /* 0x000e620000000800 */
[----:B------:R-:W-:Y:S01]  /*1a670*/  ISETP.GE.U32.AND P5, PT, R228, 0x7ffffec4, PT ;  /* 0x7ffffec4e400780c */ /* 0x000fe20003fa6070 */
[----:B------:R3:W-:Y:S01]  /*1a680*/  LDGSTS.E [R15+0x40000], desc[UR8][R24.64], !P1 ;  /* 0x40000000180f7fae */ /* 0x0007e2000c921848 */
[----:B----4-:R-:W-:-:S03]  /*1a690*/  VIADD R228, R231, 0xffffff42 ;  /* 0xffffff42e7e47836 */ /* 0x010fc60000000000 */
[----:B------:R4:W-:Y:S02]  /*1a6a0*/  STL.64 [R1+0xcf8], R22 ;  /* 0x000cf81601007387 */ /* 0x0009e40000100a00 */
[----:B------:R-:W1:Y:S01]  /*1a6b0*/  LDC R231, c[0x0][0x230] ;  /* 0x00008c00ffe77b82 */ /* 0x000e620000000800 */
[----:B------:R-:W-:Y:S01]  /*1a6c0*/  IMAD.WIDE R4, R229, 0x4, R38 ;  /* 0x00000004e5047825 */ /* 0x000fe200078e0226 */
[----:B------:R-:W-:Y:S01]  /*1a6d0*/  ISETP.GE.U32.AND P6, PT, R228, 0x7ffffec3, PT ;  /* 0x7ffffec3e400780c */ /* 0x000fe20003fc6070 */
[----:B------:R3:W-:Y:S01]  /*1a6e0*/  STL.64 [R1+0xd00], R12 ;  /* 0x000d000c01007387 */ /* 0x0007e20000100a00 */
[----:B------:R-:W-:-:S03]  /*1a6f0*/  IADD3 R228, R26, -0xbf, RZ ;  /* 0xffffff411ae47810 */ /* 0x000fc60007ffe0ff */
[----:B------:R-:W2:Y:S04]  /*1a700*/  LDL.LU.64 R42, [R1+0x1000] ;  /* 0x00100000012a7983 */ /* 0x000ea80000300a00 */
[----:B------:R-:W-:Y:S04]  /*1a710*/  LDGSTS.E [R15+0x44000], desc[UR8][R22.64], !P1 ;  /* 0x44000000160f7fae */ /* 0x000fe8000c921848 */
[----:B------:R1:W-:Y:S04]  /*1a720*/  STL.64 [R1+0xd08], R4 ;  /* 0x000d080401007387 */ /* 0x0003e80000100a00 */
[----:B------:R3:W-:Y:S04]  /*1a730*/  LDGSTS.E [R15+0x48000], desc[UR8][R12.64], !P1 ;  /* 0x480000000c0f7fae */ /* 0x0007e8000c921848 */
[----:B------:R-:W2:Y:S04]  /*1a740*/  LDL.LU.64 R46, [R1+0x1008] ;  /* 0x00100800012e7983 */ /* 0x000ea80000300a00 */
[----:B----4-:R-:W4:Y:S04]  /*1a750*/  LDL.LU.64 R22, [R1+0x1010] ;  /* 0x0010100001167983 */ /* 0x010f280000300a00 */
[----:B------:R-:W4:Y:S04]  /*1a760*/  LDL.LU.64 R38, [R1+0x1018] ;  /* 0x0010180001267983 */ /* 0x000f280000300a00 */
[----:B------:R1:W-:Y:S01]  /*1a770*/  LDGSTS.E [R15+0x4c000], desc[UR8][R4.64], !P1 ;  /* 0x4c000000040f7fae */ /* 0x0003e2000c921848 */
[----:B---3--:R-:W-:-:S04]  /*1a780*/  IMAD.WIDE R26, R229, 0x4, R48 ;  /* 0x00000004e51a7825 */ /* 0x008fc800078e0230 */
[C---:B------:R-:W-:Y:S01]  /*1a790*/  IMAD.WIDE R24, R229.reuse, 0x4, R44 ;  /* 0x00000004e5187825 */ /* 0x040fe200078e022c */
[----:B------:R3:W-:Y:S03]  /*1a7a0*/  STL.64 [R1+0xd10], R26 ;  /* 0x000d101a01007387 */ /* 0x0007e60000100a00 */
[C---:B------:R-:W-:Y:S01]  /*1a7b0*/  IMAD.WIDE R12, R229.reuse, 0x4, R40 ;  /* 0x00000004e50c7825 */ /* 0x040fe200078e0228 */
[----:B------:R3:W-:Y:S04]  /*1a7c0*/  STL.64 [R1+0xd18], R24 ;  /* 0x000d181801007387 */ /* 0x0007e80000100a00 */
[----:B------:R2:W-:Y:S04]  /*1a7d0*/  STL.64 [R1+0xd20], R12 ;  /* 0x000d200c01007387 */ /* 0x0005e80000100a00 */
[----:B------:R3:W-:Y:S04]  /*1a7e0*/  LDGSTS.E [R15+0x40004], desc[UR8][R26.64], !P0 ;  /* 0x400040001a0f7fae */ /* 0x0007e8000c121848 */
[----:B------:R3:W-:Y:S01]  /*1a7f0*/  LDGSTS.E [R15+0x44004], desc[UR8][R24.64], !P0 ;  /* 0x44004000180f7fae */ /* 0x0007e2000c121848 */
[----:B-1----:R-:W-:-:S03]  /*1a800*/  IMAD.WIDE R4, R229, 0x4, R32 ;  /* 0x00000004e5047825 */ /* 0x002fc600078e0220 */
[----:B------:R2:W-:Y:S04]  /*1a810*/  LDGSTS.E [R15+0x48004], desc[UR8][R12.64], !P0 ;  /* 0x480040000c0f7fae */ /* 0x0005e8000c121848 */
[----:B------:R-:W4:Y:S04]  /*1a820*/  LDL.LU.64 R32, [R1+0x1020] ;  /* 0x0010200001207983 */ /* 0x000f280000300a00 */
[----:B------:R1:W-:Y:S04]  /*1a830*/  STL.64 [R1+0xd28], R4 ;  /* 0x000d280401007387 */ /* 0x0003e80000100a00 */
[----:B------:R1:W-:Y:S01]  /*1a840*/  LDGSTS.E [R15+0x4c004], desc[UR8][R4.64], !P0 ;  /* 0x4c004000040f7fae */ /* 0x0003e2000c121848 */
[----:B---3--:R-:W-:-:S03]  /*1a850*/  IMAD.WIDE R26, R229, 0x4, R20 ;  /* 0x00000004e51a7825 */ /* 0x008fc600078e0214 */
[----:B------:R-:W3:Y:S01]  /*1a860*/  LDL.LU.64 R20, [R1+0x1028] ;  /* 0x0010280001147983 */ /* 0x000ee20000300a00 */
[----:B------:R-:W-:-:S03]  /*1a870*/  IMAD.WIDE R24, R229, 0x4, R36 ;  /* 0x00000004e5187825 */ /* 0x000fc600078e0224 */
[----:B------:R-:W3:Y:S04]  /*1a880*/  LDL.LU.64 R40, [R1+0x1030] ;  /* 0x0010300001287983 */ /* 0x000ee80000300a00 */
[----:B------:R-:W-:Y:S04]  /*1a890*/  STL.64 [R1+0xd30], R26 ;  /* 0x000d301a01007387 */ /* 0x000fe80000100a00 */
[----:B------:R-:W3:Y:S04]  /*1a8a0*/  LDL.LU.64 R36, [R1+0x1038] ;  /* 0x0010380001247983 */ /* 0x000ee80000300a00 */
[----:B------:R1:W-:Y:S01]  /*1a8b0*/  STL.64 [R1+0xd38], R24 ;  /* 0x000d381801007387 */ /* 0x0003e20000100a00 */
[----:B--2---:R-:W-:-:S03]  /*1a8c0*/  IMAD.WIDE R12, R229, 0x4, R30 ;  /* 0x00000004e50c7825 */ /* 0x004fc600078e021e */
[----:B------:R-:W2:Y:S04]  /*1a8d0*/  LDL.LU.64 R30, [R1+0x1040] ;  /* 0x00104000011e7983 */ /* 0x000ea80000300a00 */
[----:B------:R-:W-:Y:S04]  /*1a8e0*/  LDGSTS.E [R15+0x40008], desc[UR8][R26.64], !P3 ;  /* 0x400080001a0f7fae */ /* 0x000fe8000d921848 */
[----:B------:R1:W-:Y:S04]  /*1a8f0*/  LDGSTS.E [R15+0x44008], desc[UR8][R24.64], !P3 ;  /* 0x44008000180f7fae */ /* 0x0003e8000d921848 */
[----:B------:R4:W-:Y:S04]  /*1a900*/  STL.64 [R1+0xd40], R12 ;  /* 0x000d400c01007387 */ /* 0x0009e80000100a00 */
[----:B------:R4:W-:Y:S01]  /*1a910*/  LDGSTS.E [R15+0x48008], desc[UR8][R12.64], !P3 ;  /* 0x480080000c0f7fae */ /* 0x0009e2000d921848 */
[----:B------:R-:W-:Y:S01]  /*1a920*/  ISETP.GE.U32.AND P1, PT, R228, 0x7ffffec2, PT ;  /* 0x7ffffec2e400780c */ /* 0x000fe20003f26070 */
[----:B------:R-:W-:-:S02]  /*1a930*/  VIADD R228, R28, 0xffffff40 ;  /* 0xffffff401ce47836 */ /* 0x000fc40000000000 */
[----:B-1----:R-:W-:-:S05]  /*1a940*/  IMAD.WIDE R4, R229, 0x4, R42 ;  /* 0x00000004e5047825 */ /* 0x002fca00078e022a */
[----:B------:R1:W-:Y:S04]  /*1a950*/  STL.64 [R1+0xd48], R4 ;  /* 0x000d480401007387 */ /* 0x0003e80000100a00 */
[----:B------:R-:W2:Y:S04]  /*1a960*/  LDL.LU.64 R48, [R1+0x1048] ;  /* 0x0010480001307983 */ /* 0x000ea80000300a00 */
[----:B------:R1:W-:Y:S01]  /*1a970*/  LDGSTS.E [R15+0x4c008], desc[UR8][R4.64], !P3 ;  /* 0x4c008000040f7fae */ /* 0x0003e2000d921848 */
[----:B------:R-:W-:-:S04]  /*1a980*/  IMAD.WIDE R24, R229, 0x4, R46 ;  /* 0x00000004e5187825 */ /* 0x000fc800078e022e */
[C---:B----4-:R-:W-:Y:S01]  /*1a990*/  IMAD.WIDE R22, R229.reuse, 0x4, R22 ;  /* 0x00000004e5167825 */ /* 0x050fe200078e0216 */
[----:B------:R-:W-:Y:S03]  /*1a9a0*/  STL.64 [R1+0xd50], R24 ;  /* 0x000d501801007387 */ /* 0x000fe60000100a00 */
[C---:B------:R-:W-:Y:S01]  /*1a9b0*/  IMAD.WIDE R12, R229.reuse, 0x4, R38 ;  /* 0x00000004e50c7825 */ /* 0x040fe200078e0226 */
[----:B------:R-:W4:Y:S04]  /*1a9c0*/  LDL.LU.64 R44, [R1+0x1050] ;  /* 0x00105000012c7983 */ /* 0x000f280000300a00 */
[----:B------:R1:W-:Y:S04]  /*1a9d0*/  STL.64 [R1+0xd58], R22 ;  /* 0x000d581601007387 */ /* 0x0003e80000100a00 */
[----:B------:R-:W4:Y:S04]  /*1a9e0*/  LDL.LU.64 R42, [R1+0x1058] ;  /* 0x00105800012a7983 */ /* 0x000f280000300a00 */
[----:B------:R-:W-:Y:S04]  /*1a9f0*/  STL.64 [R1+0xd60], R12 ;  /* 0x000d600c01007387 */ /* 0x000fe80000100a00 */
[----:B------:R-:W4:Y:S04]  /*1aa00*/  LDL.LU.64 R38, [R1+0x1060] ;  /* 0x0010600001267983 */ /* 0x000f280000300a00 */
[----:B------:R-:W-:Y:S04]  /*1aa10*/  LDGSTS.E [R15+0x4000c], desc[UR8][R24.64], !P4 ;  /* 0x4000c000180f7fae */ /* 0x000fe8000e121848 */
[----:B------:R-:W-:Y:S04]  /*1aa20*/  LDGSTS.E [R15+0x4400c], desc[UR8][R22.64], !P4 ;  /* 0x4400c000160f7fae */ /* 0x000fe8000e121848 */
[----:B------:R-:W-:Y:S01]  /*1aa30*/  LDGSTS.E [R15+0x4800c], desc[UR8][R12.64], !P4 ;  /* 0x4800c0000c0f7fae */ /* 0x000fe2000e121848 */
[----:B-1----:R-:W-:-:S05]  /*1aa40*/  IMAD.WIDE R4, R229, 0x4, R32 ;  /* 0x00000004e5047825 */ /* 0x002fca00078e0220 */
[----:B------:R1:W-:Y:S04]  /*1aa50*/  STL.64 [R1+0xd68], R4 ;  /* 0x000d680401007387 */ /* 0x0003e80000100a00 */
[----:B------:R-:W4:Y:S04]  /*1aa60*/  LDL.LU.64 R32, [R1+0x1068] ;  /* 0x0010680001207983 */ /* 0x000f280000300a00 */
[----:B------:R-:W4:Y:S04]  /*1aa70*/  LDL.LU.64 R22, [R1+0x1070] ;  /* 0x0010700001167983 */ /* 0x000f280000300a00 */
[----:B------:R1:W-:Y:S01]  /*1aa80*/  LDGSTS.E [R15+0x4c00c], desc[UR8][R4.64], !P4 ;  /* 0x4c00c000040f7fae */ /* 0x0003e2000e121848 */
[----:B---3--:R-:W-:-:S03]  /*1aa90*/  IMAD.WIDE R28, R229, 0x4, R20 ;  /* 0x00000004e51c7825 */ /* 0x008fc600078e0214 */
[----:B------:R-:W3:Y:S04]  /*1aaa0*/  LDL.LU.64 R20, [R1+0x1078] ;  /* 0x0010780001147983 */ /* 0x000ee80000300a00 */
[----:B------:R2:W-:Y:S01]  /*1aab0*/  STL.64 [R1+0xd70], R28 ;  /* 0x000d701c01007387 */ /* 0x0005e20000100a00 */
[C---:B------:R-:W-:Y:S01]  /*1aac0*/  IMAD.WIDE R26, R229.reuse, 0x4, R40 ;  /* 0x00000004e51a7825 */ /* 0x040fe200078e0228 */
[----:B------:R-:W-:Y:S01]  /*1aad0*/  ISETP.GE.U32.AND P0, PT, R228, 0x7ffffec1, PT ;  /* 0x7ffffec1e400780c */ /* 0x000fe20003f06070 */
[----:B-1----:R-:W1:Y:S01]  /*1aae0*/  LDC R5, c[0x0][0x230] ;  /* 0x00008c00ff057b82 */ /* 0x002e620000000800 */
[----:B------:R1:W-:Y:S01]  /*1aaf0*/  LDGSTS.E [R15+0x50000], desc[UR8][R28.64], !P5 ;  /* 0x500000001c0f7fae */ /* 0x0003e2000e921848 */
[----:B------:R-:W-:-:S03]  /*1ab00*/  IMAD.WIDE R24, R229, 0x4, R36 ;  /* 0x00000004e5187825 */ /* 0x000fc600078e0224 */
[----:B------:R4:W-:Y:S03]  /*1ab10*/  LDGSTS.E [R15+0x54000], desc[UR8][R26.64], !P5 ;  /* 0x540000001a0f7fae */ /* 0x0009e6000e921848 */
[----:B------:R-:W3:Y:S01]  /*1ab20*/  LDC R4, c[0x0][0x230] ;  /* 0x00008c00ff047b82 */ /* 0x000ee20000000800 */
[----:B------:R4:W-:Y:S01]  /*1ab30*/  LDGSTS.E [R15+0x58000], desc[UR8][R24.64], !P5 ;  /* 0x58000000180f7fae */ /* 0x0009e2000e921848 */
[----:B--2---:R-:W-:-:S03]  /*1ab40*/  IMAD.WIDE R12, R229, 0x4, R30 ;  /* 0x00000004e50c7825 */ /* 0x004fc600078e021e */
[----:B------:R-:W2:Y:S04]  /*1ab50*/  LDL.LU.64 R30, [R1+0x1080] ;  /* 0x00108000011e7983 */ /* 0x000ea80000300a00 */
[----:B------:R4:W-:Y:S04]  /*1ab60*/  STL.64 [R1+0xd78], R26 ;  /* 0x000d781a01007387 */ /* 0x0009e80000100a00 */
[----:B------:R4:W-:Y:S04]  /*1ab70*/  STL.64 [R1+0xd80], R24 ;  /* 0x000d801801007387 */ /* 0x0009e80000100a00 */
[----:B------:R4:W-:Y:S04]  /*1ab80*/  STL.64 [R1+0xd88], R12 ;  /* 0x000d880c01007387 */ /* 0x0009e80000100a00 */
[----:B------:R-:W2:Y:S04]  /*1ab90*/  LDL.LU.64 R46, [R1+0x1088] ;  /* 0x00108800012e7983 */ /* 0x000ea80000300a00 */
[----:B------:R4:W-:Y:S04]  /*1aba0*/  LDGSTS.E [R15+0x5c000], desc[UR8][R12.64], !P5 ;  /* 0x5c0000000c0f7fae */ /* 0x0009e8000e921848 */
[----:B------:R-:W2:Y:S04]  /*1abb0*/  LDL.LU.64 R40, [R1+0x1090] ;  /* 0x0010900001287983 */ /* 0x000ea80000300a00 */
[----:B------:R-:W2:Y:S01]  /*1abc0*/  LDL.LU.64 R36, [R1+0x1098] ;  /* 0x0010980001247983 */ /* 0x000ea20000300a00 */
[----:B-1----:R-:W-:-:S05]  /*1abd0*/  IMAD.WIDE R28, R229, 0x4, R48 ;  /* 0x00000004e51c7825 */ /* 0x002fca00078e0230 */
[----:B------:R1:W-:Y:S04]  /*1abe0*/  STL.64 [R1+0xd90], R28 ;  /* 0x000d901c01007387 */ /* 0x0003e80000100a00 */
[----:B------:R1:W-:Y:S01]  /*1abf0*/  LDGSTS.E [R15+0x50004], desc[UR8][R28.64], !P6 ;  /* 0x500040001c0f7fae */ /* 0x0003e2000f121848 */
[----:B----4-:R-:W-:-:S05]  /*1ac00*/  IMAD.WIDE R26, R229, 0x4, R44 ;  /* 0x00000004e51a7825 */ /* 0x010fca00078e022c */
[----:B------:R4:W-:Y:S01]  /*1ac10*/  STL.64 [R1+0xd98], R26 ;  /* 0x000d981a01007387 */ /* 0x0009e20000100a00 */
[----:B------:R-:W-:-:S03]  /*1ac20*/  IMAD.WIDE R24, R229, 0x4, R42 ;  /* 0x00000004e5187825 */ /* 0x000fc600078e022a */
[----:B------:R4:W-:Y:S04]  /*1ac30*/  LDGSTS.E [R15+0x54004], desc[UR8][R26.64], !P6 ;  /* 0x540040001a0f7fae */ /* 0x0009e8000f121848 */
[----:B------:R3:W-:Y:S01]  /*1ac40*/  LDGSTS.E [R15+0x58004], desc[UR8][R24.64], !P6 ;  /* 0x58004000180f7fae */ /* 0x0007e2000f121848 */
[----:B------:R-:W-:-:S03]  /*1ac50*/  IMAD.WIDE R12, R229, 0x4, R38 ;  /* 0x00000004e50c7825 */ /* 0x000fc600078e0226 */
[----:B------:R-:W2:Y:S04]  /*1ac60*/  LDL.LU.64 R38, [R1+0x11a0] ;  /* 0x0011a00001267983 */ /* 0x000ea80000300a00 */
[----:B------:R3:W-:Y:S04]  /*1ac70*/  STL.64 [R1+0xda0], R24 ;  /* 0x000da01801007387 */ /* 0x0007e80000100a00 */
[----:B------:R2:W-:Y:S04]  /*1ac80*/  STL.64 [R1+0xda8], R12 ;  /* 0x000da80c01007387 */ /* 0x0005e80000100a00 */
[----:B------:R2:W-:Y:S01]  /*1ac90*/  LDGSTS.E [R15+0x5c004], desc[UR8][R12.64], !P6 ;  /* 0x5c0040000c0f7fae */ /* 0x0005e2000f121848 */
[----:B-1----:R-:W-:-:S04]  /*1aca0*/  IMAD.WIDE R28, R229, 0x4, R32 ;  /* 0x00000004e51c7825 */ /* 0x002fc800078e0220 */
[----:B----4-:R-:W-:Y:S01]  /*1acb0*/  IMAD.WIDE R26, R229, 0x4, R22 ;  /* 0x00000004e51a7825 */ /* 0x010fe200078e0216 */
[----:B------:R-:W-:Y:S01]  /*1acc0*/  IADD3 R228, R7, -0xdd, RZ ;  /* 0xffffff2307e47810 */ /* 0x000fe20007ffe0ff */
[----:B------:R-:W4:Y:S01]  /*1acd0*/  LDL.LU.64 R22, [R1+0x11b0] ;  /* 0x0011b00001167983 */ /* 0x000f220000300a00 */
[----:B------:R-:W1:Y:S03]  /*1ace0*/  LDC R7, c[0x0][0x230] ;  /* 0x00008c00ff077b82 */ /* 0x000e660000000800 */
[----:B------:R1:W-:Y:S01]  /*1acf0*/  STL.64 [R1+0xdb0], R28 ;  /* 0x000db01c01007387 */ /* 0x0003e20000100a00 */
[----:B---3--:R-:W-:-:S03]  /*1ad00*/  IMAD.WIDE R24, R229, 0x4, R20 ;  /* 0x00000004e5187825 */ /* 0x008fc600078e0214 */
[----:B------:R3:W-:Y:S04]  /*1ad10*/  LDGSTS.E [R15+0x50008], desc[UR8][R28.64], !P1 ;  /* 0x500080001c0f7fae */ /* 0x0007e8000c921848 */
[----:B------:R-:W4:Y:S04]  /*1ad20*/  LDL.LU.64 R20, [R1+0x11c0] ;  /* 0x0011c00001147983 */ /* 0x000f280000300a00 */
[----:B------:R3:W-:Y:S04]  /*1ad30*/  STL.64 [R1+0xdb8], R26 ;  /* 0x000db81a01007387 */ /* 0x0007e80000100a00 */
[----:B------:R-:W4:Y:S04]  /*1ad40*/  LDL.LU.64 R32, [R1+0x11d0] ;  /* 0x0011d00001207983 */ /* 0x000f280000300a00 */
[----:B------:R3:W-:Y:S01]  /*1ad50*/  STL.64 [R1+0xdc0], R24 ;  /* 0x000dc01801007387 */ /* 0x0007e20000100a00 */
[----:B--2---:R-:W-:Y:S01]  /*1ad60*/  IMAD.WIDE R12, R229, 0x4, R30 ;  /* 0x00000004e50c7825 */ /* 0x004fe200078e021e */
[----:B------:R-:W-:-:S02]  /*1ad70*/  ISETP.GE.U32.AND P3, PT, R228, 0x7ffffea4, PT ;  /* 0x7ffffea4e400780c */ /* 0x000fc40003f66070 */
[----:B------:R-:W2:Y:S01]  /*1ad80*/  LDL.LU.64 R30, [R1+0x11e0] ;  /* 0x0011e000011e7983 */ /* 0x000ea20000300a00 */
[----:B------:R-:W-:-:S03]  /*1ad90*/  VIADD R228, R252, 0xffffff22 ;  /* 0xffffff22fce47836 */ /* 0x000fc60000000000 */
[----:B------:R3:W-:Y:S01]  /*1ada0*/  LDGSTS.E [R15+0x54008], desc[UR8][R26.64], !P1 ;  /* 0x540080001a0f7fae */ /* 0x0007e2000c921848 */
[----:B------:R-:W2:Y:S01]  /*1adb0*/  LDC R252, c[0x0][0x230] ;  /* 0x00008c00fffc7b82 */ /* 0x000ea20000000800 */
[----:B------:R-:W-:Y:S02]  /*1adc0*/  ISETP.GE.U32.AND P4, PT, R228, 0x7ffffea3, PT ;  /* 0x7ffffea3e400780c */ /* 0x000fe40003f86070 */
[----:B------:R3:W-:Y:S01]  /*1add0*/  STL.64 [R1+0xdc8], R12 ;  /* 0x000dc80c01007387 */ /* 0x0007e20000100a00 */
[----:B------:R-:W-:-:S03]  /*1ade0*/  IADD3 R228, R231, -0xdf, RZ ;  /* 0xffffff21e7e47810 */ /* 0x000fc60007ffe0ff */
[----:B------:R3:W-:Y:S01]  /*1adf0*/  LDGSTS.E [R15+0x58008], desc[UR8][R24.64], !P1 ;  /* 0x58008000180f7fae */ /* 0x0007e2000c921848 */
[----:B------:R-:W3:Y:S01]  /*1ae00*/  LDC R231, c[0x0][0x230] ;  /* 0x00008c00ffe77b82 */ /* 0x000ee20000000800 */
[----:B------:R-:W-:Y:S01]  /*1ae10*/  ISETP.GE.U32.AND P5, PT, R228, 0x7ffffea2, PT ;  /* 0x7ffffea2e400780c */ /* 0x000fe20003fa6070 */
[----:B-1----:R-:W-:Y:S01]  /*1ae20*/  VIADD R228, R7, 0xffffff20 ;  /* 0xffffff2007e47836 */ /* 0x002fe20000000000 */
[----:B------:R-:W2:Y:S01]  /*1ae30*/  LDL.LU.64 R54, [R1+0x11f0] ;  /* 0x0011f00001367983 */ /* 0x000ea20000300a00 */
[----:B---3--:R-:W-:-:S03]  /*1ae40*/  IMAD.WIDE R28, R229, 0x4, R46 ;  /* 0x00000004e51c7825 */ /* 0x008fc600078e022e */
[----:B------:R-:W-:Y:S01]  /*1ae50*/  ISETP.GE.U32.AND P6, PT, R228, 0x7ffffea1, PT ;  /* 0x7ffffea1e400780c */ /* 0x000fe20003fc6070 */
[----:B------:R1:W-:Y:S01]  /*1ae60*/  LDGSTS.E [R15+0x5c008], desc[UR8][R12.64], !P1 ;  /* 0x5c0080000c0f7fae */ /* 0x0003e2000c921848 */
[----:B------:R-:W-:Y:S01]  /*1ae70*/  IADD3 R228, R5, -0xfd, RZ ;  /* 0xffffff0305e47810 */ /* 0x000fe20007ffe0ff */
[C---:B------:R-:W-:Y:S01]  /*1ae80*/  IMAD.WIDE R26, R229.reuse, 0x4, R40 ;  /* 0x00000004e51a7825 */ /* 0x040fe200078e0228 */
[----:B------:R-:W3:Y:S01]  /*1ae90*/  LDC R7, c[0x0][0x230] ;  /* 0x00008c00ff077b82 */ /* 0x000ee20000000800 */
[----:B------:R-:W-:Y:S02]  /*1aea0*/  STL.64 [R1+0xdd0], R28 ;  /* 0x000dd01c01007387 */ /* 0x000fe40000100a00 */
[----:B------:R-:W-:Y:S01]  /*1aeb0*/  IMAD.WIDE R24, R229, 0x4, R36 ;  /* 0x00000004e5187825 */ /* 0x000fe200078e0224 */
[----:B------:R-:W-:Y:S01]  /*1aec0*/  ISETP.GE.U32.AND P1, PT, R228, 0x7ffffe84, PT ;  /* 0x7ffffe84e400780c */ /* 0x000fe20003f26070 */
[----:B------:R-:W3:Y:S04]  /*1aed0*/  LDL.LU.64 R48, [R1+0x1200] ;  /* 0x0012000001307983 */ /* 0x000ee80000300a00 */
[----:B------:R-:W-:Y:S01]  /*1aee0*/  STL.64 [R1+0xdd8], R26 ;  /* 0x000dd81a01007387 */ /* 0x000fe20000100a00 */
[----:B------:R-:W-:-:S03]  /*1aef0*/  VIADD R228, R231, 0xffffff02 ;  /* 0xffffff02e7e47836 */ /* 0x000fc60000000000 */
[----:B------:R-:W3:Y:S04]  /*1af00*/  LDL.LU.64 R44, [R1+0x1210] ;  /* 0x00121000012c7983 */ /* 0x000ee80000300a00 */
[----:B------:R-:W-:Y:S04]  /*1af10*/  LDGSTS.E [R15+0x5000c], desc[UR8][R28.64], !P0 ;  /* 0x5000c0001c0f7fae */ /* 0x000fe8000c121848 */
[----:B------:R-:W-:Y:S04]  /*1af20*/  STL.64 [R1+0xde0], R24 ;  /* 0x000de01801007387 */ /* 0x000fe80000100a00 */
[----:B------:R-:W-:Y:S04]  /*1af30*/  LDGSTS.E [R15+0x5400c], desc[UR8][R26.64], !P0 ;  /* 0x5400c0001a0f7fae */ /* 0x000fe8000c121848 */
[----:B------:R-:W3:Y:S04]  /*1af40*/  LDL.LU.64 R42, [R1+0x1220] ;  /* 0x00122000012a7983 */ /* 0x000ee80000300a00 */
[----:B------:R-:W-:Y:S01]  /*1af50*/  LDGSTS.E [R15+0x5800c], desc[UR8][R24.64], !P0 ;  /* 0x5800c000180f7fae */ /* 0x000fe2000c121848 */
[----:B-1----:R-:W-:-:S05]  /*1af60*/  IMAD.WIDE R12, R229, 0x4, R38 ;  /* 0x00000004e50c7825 */ /* 0x002fca00078e0226 */
[----:B------:R1:W-:Y:S04]  /*1af70*/  STL.64 [R1+0xde8], R12 ;  /* 0x000de80c01007387 */ /* 0x0003e80000100a00 */
[----:B------:R1:W-:Y:S01]  /*1af80*/  LDGSTS.E [R15+0x5c00c], desc[UR8][R12.64], !P0 ;  /* 0x5c00c0000c0f7fae */ /* 0x0003e2000c121848 */
[----:B------:R-:W-:Y:S02]  /*1af90*/  ISETP.GE.U32.AND P0, PT, R228, 0x7ffffe83, PT ;  /* 0x7ffffe83e400780c */ /* 0x000fe40003f06070 */
[----:B------:R-:W-:Y:S01]  /*1afa0*/  IADD3 R228, R4, -0xff, RZ ;  /* 0xffffff0104e47810 */ /* 0x000fe20007ffe0ff */
[----:B------:R-:W3:Y:S04]  /*1afb0*/  LDL.LU.64 R46, [R1+0x1230] ;  /* 0x00123000012e7983 */ /* 0x000ee80000300a00 */
[----:B------:R-:W3:Y:S04]  /*1afc0*/  LDL.LU.64 R40, [R1+0x1240] ;  /* 0x0012400001287983 */ /* 0x000ee80000300a00 */
[----:B------:R-:W3:Y:S04]  /*1afd0*/  LDL.LU.64 R36, [R1+0x1250] ;  /* 0x0012500001247983 */ /* 0x000ee80000300a00 */
[----:B------:R-:W3:Y:S01]  /*1afe0*/  LDL.LU.64 R38, [R1+0x1260] ;  /* 0x0012600001267983 */ /* 0x000ee20000300a00 */
[----:B----4-:R-:W-:-:S05]  /*1aff0*/  IMAD.WIDE R22, R229, 0x4, R22 ;  /* 0x00000004e5167825 */ /* 0x010fca00078e0216 */
[----:B------:R4:W-:Y:S04]  /*1b000*/  STL.64 [R1+0xdf0], R22 ;  /* 0x000df01601007387 */ /* 0x0009e80000100a00 */
[----:B------:R-:W-:Y:S01]  /*1b010*/  LDGSTS.E [R15+0x60000], desc[UR8][R22.64], !P3 ;  /* 0x60000000160f7fae */ /* 0x000fe2000d921848 */
[----:B------:R-:W-:-:S04]  /*1b020*/  IMAD.WIDE R20, R229, 0x4, R20 ;  /* 0x00000004e5147825 */ /* 0x000fc800078e0214 */
[C---:B-1----:R-:W-:Y:S01]  /*1b030*/  IMAD.WIDE R12, R229.reuse, 0x4, R32 ;  /* 0x00000004e50c7825 */ /* 0x042fe200078e0220 */
[----:B------:R1:W-:Y:S04]  /*1b040*/  STL.64 [R1+0xdf8], R20 ;  /* 0x000df81401007387 */ /* 0x0003e80000100a00 */
[----:B------:R3:W-:Y:S01]  /*1b050*/  STL.64 [R1+0xe00], R12 ;  /* 0x000e000c01007387 */ /* 0x0007e20000100a00 */
[----:B--2---:R-:W-:-:S03]  /*1b060*/  IMAD.WIDE R4, R229, 0x4, R30 ;  /* 0x00000004e5047825 */ /* 0x004fc600078e021e */
[----:B------:R-:W-:Y:S04]  /*1b070*/  LDGSTS.E [R15+0x64000], desc[UR8][R20.64], !P3 ;  /* 0x64000000140f7fae */ /* 0x000fe8000d921848 */
[----:B------:R2:W-:Y:S04]  /*1b080*/  STL.64 [R1+0xe08], R4 ;  /* 0x000e080401007387 */ /* 0x0005e80000100a00 */
[----:B----4-:R-:W4:Y:S04]  /*1b090*/  LDL.LU.64 R22, [R1+0x1270] ;  /* 0x0012700001167983 */ /* 0x010f280000300a00 */
[----:B-1----:R-:W4:Y:S04]  /*1b0a0*/  LDL.LU.64 R20, [R1+0x1280] ;  /* 0x0012800001147983 */ /* 0x002f280000300a00 */
[----:B------:R-:W4:Y:S04]  /*1b0b0*/  LDL.LU.64 R32, [R1+0x1290] ;  /* 0x0012900001207983 */ /* 0x000f280000300a00 */
[----:B------:R-:W4:Y:S01]  /*1b0c0*/  LDL.LU.64 R30, [R1+0x12a0] ;  /* 0x0012a000011e7983 */ /* 0x000f220000300a00 */
[----:B------:R-:W-:-:S03]  /*1b0d0*/  IMAD.WIDE R26, R229, 0x4, R54 ;  /* 0x00000004e51a7825 */ /* 0x000fc600078e0236 */
[----:B------:R1:W-:Y:S01]  /*1b0e0*/  LDGSTS.E [R15+0x68000], desc[UR8][R12.64], !P3 ;  /* 0x680000000c0f7fae */ /* 0x0003e2000d921848 */
[----:B---3--:R-:W-:-:S03]  /*1b0f0*/  IMAD.WIDE R24, R229, 0x4, R48 ;  /* 0x00000004e5187825 */ /* 0x008fc600078e0230 */
[----:B------:R2:W-:Y:S04]  /*1b100*/  LDGSTS.E [R15+0x6c000], desc[UR8][R4.64], !P3 ;  /* 0x6c000000040f7fae */ /* 0x0005e8000d921848 */
[----:B------:R3:W-:Y:S01]  /*1b110*/  STL.64 [R1+0xe10], R26 ;  /* 0x000e101a01007387 */ /* 0x0007e20000100a00 */
[----:B-1----:R-:W-:-:S03]  /*1b120*/  IMAD.WIDE R12, R229, 0x4, R44 ;  /* 0x00000004e50c7825 */ /* 0x002fc600078e022c */
[----:B------:R3:W-:Y:S04]  /*1b130*/  LDGSTS.E [R15+0x60004], desc[UR8][R26.64], !P4 ;  /* 0x600040001a0f7fae */ /* 0x0007e8000e121848 */
[----:B------:R1:W-:Y:S04]  /*1b140*/  STL.64 [R1+0xe18], R24 ;  /* 0x000e181801007387 */ /* 0x0003e80000100a00 */
[----:B------:R1:W-:Y:S01]  /*1b150*/  LDGSTS.E [R15+0x64004], desc[UR8][R24.64], !P4 ;  /* 0x64004000180f7fae */ /* 0x0003e2000e121848 */
[----:B--2---:R-:W-:-:S03]  /*1b160*/  IMAD.WIDE R4, R229, 0x4, R42 ;  /* 0x00000004e5047825 */ /* 0x004fc600078e022a */
[----:B------:R2:W-:Y:S04]  /*1b170*/  STL.64 [R1+0xe20], R12 ;  /* 0x000e200c01007387 */ /* 0x0005e80000100a00 */
[----:B------:R2:W-:Y:S04]  /*1b180*/  LDGSTS.E [R15+0x68004], desc[UR8][R12.64], !P4 ;  /* 0x680040000c0f7fae */ /* 0x0005e8000e121848 */
[----:B------:R2:W-:Y:S04]  /*1b190*/  STL.64 [R1+0xe28], R4 ;  /* 0x000e280401007387 */ /* 0x0005e80000100a00 */
[----:B------:R2:W-:Y:S01]  /*1b1a0*/  LDGSTS.E [R15+0x6c004], desc[UR8][R4.64], !P4 ;  /* 0x6c004000040f7fae */ /* 0x0005e2000e121848 */
[----:B---3--:R-:W-:-:S04]  /*1b1b0*/  IMAD.WIDE R26, R229, 0x4, R46 ;  /* 0x00000004e51a7825 */ /* 0x008fc800078e022e */
[C---:B-1----:R-:W-:Y:S01]  /*1b1c0*/  IMAD.WIDE R24, R229.reuse, 0x4, R40 ;  /* 0x00000004e5187825 */ /* 0x042fe200078e0228 */
[----:B------:R-:W-:Y:S03]  /*1b1d0*/  STL.64 [R1+0xe30], R26 ;  /* 0x000e301a01007387 */ /* 0x000fe60000100a00 */
[C---:B--2---:R-:W-:Y:S01]  /*1b1e0*/  IMAD.WIDE R12, R229.reuse, 0x4, R36 ;  /* 0x00000004e50c7825 */ /* 0x044fe200078e0224 */
[----:B------:R-:W-:Y:S03]  /*1b1f0*/  LDGSTS.E [R15+0x60008], desc[UR8][R26.64], !P5 ;  /* 0x600080001a0f7fae */ /* 0x000fe6000e921848 */
[C---:B------:R-:W-:Y:S01]  /*1b200*/  IMAD.WIDE R4, R229.reuse, 0x4, R38 ;  /* 0x00000004e5047825 */ /* 0x040fe200078e0226 */
[----:B------:R-:W-:Y:S04]  /*1b210*/  STL.64 [R1+0xe38], R24 ;  /* 0x000e381801007387 */ /* 0x000fe80000100a00 */
[----:B------:R-:W-:Y:S04]  /*1b220*/  LDGSTS.E [R15+0x64008], desc[UR8][R24.64], !P5 ;  /* 0x64008000180f7fae */ /* 0x000fe8000e921848 */
[----:B------:R1:W-:Y:S04]  /*1b230*/  STL.64 [R1+0xe40], R12 ;  /* 0x000e400c01007387 */ /* 0x0003e80000100a00 */
[----:B------:R1:W-:Y:S04]  /*1b240*/  LDGSTS.E [R15+0x68008], desc[UR8][R12.64], !P5 ;  /* 0x680080000c0f7fae */ /* 0x0003e8000e921848 */
[----:B------:R2:W-:Y:S04]  /*1b250*/  STL.64 [R1+0xe48], R4 ;  /* 0x000e480401007387 */ /* 0x0005e80000100a00 */
[----:B------:R2:W-:Y:S01]  /*1b260*/  LDGSTS.E [R15+0x6c008], desc[UR8][R4.64], !P5 ;  /* 0x6c008000040f7fae */ /* 0x0005e2000e921848 */
[----:B----4-:R-:W-:-:S04]  /*1b270*/  IMAD.WIDE R22, R229, 0x4, R22 ;  /* 0x00000004e5167825 */ /* 0x010fc800078e0216 */
[C---:B------:R-:W-:Y:S01]  /*1b280*/  IMAD.WIDE R20, R229.reuse, 0x4, R20 ;  /* 0x00000004e5147825 */ /* 0x040fe200078e0214 */
[----:B------:R3:W-:Y:S03]  /*1b290*/  STL.64 [R1+0xe50], R22 ;  /* 0x000e501601007387 */ /* 0x0007e60000100a00 */
[C---:B-1----:R-:W-:Y:S01]  /*1b2a0*/  IMAD.WIDE R12, R229.reuse, 0x4, R32 ;  /* 0x00000004e50c7825 */ /* 0x042fe200078e0220 */
[----:B------:R1:W-:Y:S03]  /*1b2b0*/  STL.64 [R1+0xe58], R20 ;  /* 0x000e581401007387 */ /* 0x0003e60000100a00 */
[----:B--2---:R-:W-:Y:S01]  /*1b2c0*/  IMAD.WIDE R4, R229, 0x4, R30 ;  /* 0x00000004e5047825 */ /* 0x004fe200078e021e */
[----:B------:R-:W-:Y:S04]  /*1b2d0*/  STL.64 [R1+0xe60], R12 ;  /* 0x000e600c01007387 */ /* 0x000fe80000100a00 */
[----:B------:R-:W-:Y:S04]  /*1b2e0*/  STL.64 [R1+0xef0], R4 ;  /* 0x000ef00401007387 */ /* 0x000fe80000100a00 */
[----:B------:R-:W2:Y:S04]  /*1b2f0*/  LDL.LU.64 R102, [R1+0x12b8] ;  /* 0x0012b80001667983 */ /* 0x000ea80000300a00 */
[----:B------:R-:W4:Y:S04]  /*1b300*/  LDL.LU.64 R98, [R1+0x12c8] ;  /* 0x0012c80001627983 */ /* 0x000f280000300a00 */
        /* <DEDUP_REMOVED lines=10> */
[----:B------:R-:W-:Y:S04]  /*1b3b0*/  LDGSTS.E [R15+0x6000c], desc[UR8][R22.64], !P6 ;  /* 0x6000c000160f7fae */ /* 0x000fe8000f121848 */
[----:B------:R-:W4:Y:S04]  /*1b3c0*/  LDL.LU.64 R50, [R1+0x1370] ;  /* 0x0013700001327983 */ /* 0x000f280000300a00 */
[----:B------:R-:W-:Y:S04]  /*1b3d0*/  LDGSTS.E [R15+0x6400c], desc[UR8][R20.64], !P6 ;  /* 0x6400c000140f7fae */ /* 0x000fe8000f121848 */
[----:B---3--:R-:W3:Y:S04]  /*1b3e0*/  LDL.LU.64 R22, [R1+0x1380] ;  /* 0x0013800001167983 */ /* 0x008ee80000300a00 */
[----:B------:R-:W3:Y:S04]  /*1b3f0*/  LDL.LU.64 R54, [R1+0x1390] ;  /* 0x0013900001367983 */ /* 0x000ee80000300a00 */
[----:B------:R-:W3:Y:S04]  /*1b400*/  LDL.LU.64 R48, [R1+0x14a0] ;  /* 0x0014a00001307983 */ /* 0x000ee80000300a00 */
[----:B------:R-:W3:Y:S04]  /*1b410*/  LDL.LU.64 R44, [R1+0x5f8] ;  /* 0x0005f800012c7983 */ /* 0x000ee80000300a00 */
[----:B------:R-:W3:Y:S04]  /*1b420*/  LDL.LU.64 R42, [R1+0x5f0] ;  /* 0x0005f000012a7983 */ /* 0x000ee80000300a00 */
[----:B------:R-:W3:Y:S04]  /*1b430*/  LDL.LU.64 R46, [R1+0x5e8] ;  /* 0x0005e800012e7983 */ /* 0x000ee80000300a00 */
[----:B-1----:R-:W3:Y:S04]  /*1b440*/  LDL.LU.64 R20, [R1+0x5e0] ;  /* 0x0005e00001147983 */ /* 0x002ee80000300a00 */
[----:B------:R-:W3:Y:S04]  /*1b450*/  LDL.LU.64 R40, [R1+0x5d8] ;  /* 0x0005d80001287983 */ /* 0x000ee80000300a00 */
[----:B------:R-:W3:Y:S01]  /*1b460*/  LDL.LU.64 R32, [R1+0x5d0] ;  /* 0x0005d00001207983 */ /* 0x000ee20000300a00 */
[----:B------:R-:W1:Y:S01]  /*1b470*/  S2R R35, SR_TID.X ;  /* 0x0000000000237919 */ /* 0x000e620000002100 */
[----:B------:R-:W-:-:S02]  /*1b480*/  VIADD R231, R252, 0xffffff00 ;  /* 0xffffff00fce77836 */ /* 0x000fc40000000000 */
[----:B------:R-:W1:Y:S01]  /*1b490*/  LDC R252, c[0x0][0x230] ;  /* 0x00008c00fffc7b82 */ /* 0x000e620000000800 */
[----:B------:R-:W-:Y:S01]  /*1b4a0*/  UISETP.GT.AND UP1, UPT, UR6, 0x17f, UPT ;  /* 0x0000017f0600788c */ /* 0x000fe2000bf24270 */
[----:B------:R-:W-:Y:S01]  /*1b4b0*/  ISETP.GE.U32.AND P4, PT, R228, 0x7ffffe82, PT ;  /* 0x7ffffe82e400780c */ /* 0x000fe20003f86070 */
[----:B------:R-:W-:Y:S01]  /*1b4c0*/  LDGSTS.E [R15+0x6800c], desc[UR8][R12.64], !P6 ;  /* 0x6800c0000c0f7fae */ /* 0x000fe2000f121848 */
[----:B------:R-:W-:-:S03]  /*1b4d0*/  IADD3 R30, R2, 0x100000, RZ ;  /* 0x00100000021e7810 */ /* 0x000fc60007ffe0ff */
[----:B------:R4:W-:Y:S01]  /*1b4e0*/  LDGSTS.E [R15+0x6c00c], desc[UR8][R4.64], !P6 ;  /* 0x6c00c000040f7fae */ /* 0x0009e2000f121848 */
[----:B-1----:R-:W-:-:S04]  /*1b4f0*/  LOP3.LUT R35, R35, 0x7f, RZ, 0xc0, !PT ;  /* 0x0000007f23237812 */ /* 0x002fc800078ec0ff */
[----:B------:R-:W-:Y:S02]  /*1b500*/  ISETP.GE.AND P3, PT, R35, R231, PT ;  /* 0x000000e72300720c */ /* 0x000fe40003f66270 */
[----:B------:R-:W1:Y:S02]  /*1b510*/  LDC R35, c[0x0][0x230] ;  /* 0x00008c00ff237b82 */ /* 0x000e640000000800 */
[----:B------:R-:W-:Y:S02]  /*1b520*/  SEL R228, RZ, 0x4, P3 ;  /* 0x00000004ffe47807 */ /* 0x000fe40001800000 */
[----:B------:R-:W-:-:S04]  /*1b530*/  PLOP3.LUT P3, PT, PT, PT, UP1, 0x80, 0x0 ;  /* 0x000000000000781c */ /* 0x000fc80003f6f018 */
[----:B------:R-:W-:-:S04]  /*1b540*/  SEL R228, R228, RZ, P3 ;  /* 0x000000ffe4e47207 */ /* 0x000fc80001800000 */
[----:B------:R-:W-:Y:S02]  /*1b550*/  ISETP.NE.U32.AND P3, PT, R228, RZ, PT ;  /* 0x000000ffe400720c */ /* 0x000fe40003f65070 */
[----:B------:R-:W-:Y:S01]  /*1b560*/  IADD3 R228, R7, -0x101, RZ ;  /* 0xfffffeff07e47810 */ /* 0x000fe20007ffe0ff */
[----:B------:R-:W-:Y:S02]  /*1b570*/  VIADD R7, R252, 0xfffffefe ;  /* 0xfffffefefc077836 */ /* 0x000fe40000000000 */
[----:B------:R-:W-:Y:S01]  /*1b580*/  VIADD R252, R2, 0x100000 ;  /* 0x0010000002fc7836 */ /* 0x000fe20000000000 */
[----:B------:R-:W-:Y:S02]  /*1b590*/  ISETP.GE.U32.AND P6, PT, R228, 0x7ffffe80, PT ;  /* 0x7ffffe80e400780c */ /* 0x000fe40003fc6070 */
[----:B------:R-:W-:Y:S01]  /*1b5a0*/  IADD3 R228, R2, 0x100000, RZ ;  /* 0x0010000002e47810 */ /* 0x000fe20007ffe0ff */
[----:B-1----:R-:W-:Y:S04]  /*1b5b0*/  STL.64 [R1+0x2490], R34 ;  /* 0x0024902201007387 */ /* 0x002fe80000100a00 */
[----:B------:R2:W-:Y:S04]  /*1b5c0*/  STL.64 [R1+0x2498], R6 ;  /* 0x0024980601007387 */ /* 0x0005e80000100a00 */
[----:B------:R-:W-:Y:S04]  /*1b5d0*/  STL [R1+0x24a0], R30 ;  /* 0x0024a01e01007387 */ /* 0x000fe80000100800 */
[----:B------:R1:W-:Y:S01]  /*1b5e0*/  STL.64 [R1+0x24a8], R2 ;  /* 0x0024a80201007387 */ /* 0x0003e20000100a00 */
[----:B------:R-:W-:Y:S01]  /*1b5f0*/  ISETP.GE.U32.AND P5, PT, R231, 0x7ffffe81, PT ;  /* 0x7ffffe81e700780c */ /* 0x000fe20003fa6070 */
[----:B------:R-:W-:-:S04]  /*1b600*/  IMAD.U32 R231, RZ, RZ, UR7 ;  /* 0x00000007ffe77e24 */ /* 0x000fc8000f8e00ff */
[----:B------:R-:W-:-:S04]  /*1b610*/  IMAD.WIDE R160, R231, 0x4, R8 ;  /* 0x00000004e7a07825 */ /* 0x000fc800078e0208 */
[----:B--2---:R-:W-:-:S04]  /*1b620*/  IMAD.WIDE R6, R229, 0x4, R102 ;  /* 0x00000004e5067825 */ /* 0x004fc800078e0266 */
[C---:B----4-:R-:W-:Y:S01]  /*1b630*/  IMAD.WIDE R4, R229.reuse, 0x4, R98 ;  /* 0x00000004e5047825 */ /* 0x050fe200078e0262 */
[----:B------:R2:W-:Y:S03]  /*1b640*/  STL.64 [R1+0xf00], R6 ;  /* 0x000f000601007387 */ /* 0x0005e60000100a00 */
[C---:B-1----:R-:W-:Y:S01]  /*1b650*/  IMAD.WIDE R2, R229.reuse, 0x4, R96 ;  /* 0x00000004e5027825 */ /* 0x042fe200078e0260 */
[----:B------:R1:W-:Y:S04]  /*1b660*/  STL.64 [R1+0xf10], R4 ;  /* 0x000f100401007387 */ /* 0x0003e80000100a00 */
[----:B------:R4:W-:Y:S01]  /*1b670*/  STL.64 [R1+0xf18], R2 ;  /* 0x000f180201007387 */ /* 0x0009e20000100a00 */
[----:B--2---:R-:W-:-:S04]  /*1b680*/  IMAD.WIDE R6, R229, 0x4, R100 ;  /* 0x00000004e5067825 */ /* 0x004fc800078e0264 */
[C---:B-1----:R-:W-:Y:S01]  /*1b690*/  IMAD.WIDE R4, R229.reuse, 0x4, R94 ;  /* 0x00000004e5047825 */ /* 0x042fe200078e025e */
[----:B------:R1:W-:Y:S03]  /*1b6a0*/  STL.64 [R1+0xf20], R6 ;  /* 0x000f200601007387 */ /* 0x0003e60000100a00 */
[C---:B----4-:R-:W-:Y:S01]  /*1b6b0*/  IMAD.WIDE R2, R229.reuse, 0x4, R90 ;  /* 0x00000004e5027825 */ /* 0x050fe200078e025a */
[----:B------:R2:W-:Y:S04]  /*1b6c0*/  STL.64 [R1+0xf28], R4 ;  /* 0x000f280401007387 */ /* 0x0005e80000100a00 */
[----:B------:R4:W-:Y:S01]  /*1b6d0*/  STL.64 [R1+0xf30], R2 ;  /* 0x000f300201007387 */ /* 0x0009e20000100a00 */
[----:B-1----:R-:W-:-:S04]  /*1b6e0*/  IMAD.WIDE R6, R229, 0x4, R58 ;  /* 0x00000004e5067825 */ /* 0x002fc800078e023a */
[C---:B--2---:R-:W-:Y:S01]  /*1b6f0*/  IMAD.WIDE R4, R229.reuse, 0x4, R92 ;  /* 0x00000004e5047825 */ /* 0x044fe200078e025c */
[----:B------:R1:W-:Y:S03]  /*1b700*/  STL.64 [R1+0xf38], R6 ;  /* 0x000f380601007387 */ /* 0x0003e60000100a00 */
[C---:B----4-:R-:W-:Y:S02]  /*1b710*/  IMAD.WIDE R2, R229.reuse, 0x4, R36 ;  /* 0x00000004e5027825 */ /* 0x050fe400078e0224 */
[----:B------:R-:W2:Y:S04]  /*1b720*/  LDL.LU.64 R36, [R1+0x5b8] ;  /* 0x0005b80001247983 */ /* 0x000ea80000300a00 */
[----:B------:R4:W-:Y:S01]  /*1b730*/  STL.64 [R1+0xf40], R4 ;  /* 0x000f400401007387 */ /* 0x0009e20000100a00 */
[----:B-1----:R-:W-:-:S03]  /*1b740*/  IMAD.WIDE R6, R229, 0x4, R56 ;  /* 0x00000004e5067825 */ /* 0x002fc600078e0238 */
[----:B------:R1:W-:Y:S04]  /*1b750*/  STL.64 [R1+0xf48], R2 ;  /* 0x000f480201007387 */ /* 0x0003e80000100a00 */
[----:B------:R3:W-:Y:S01]  /*1b760*/  STL.64 [R1+0xf50], R6 ;  /* 0x000f500601007387 */ /* 0x0007e20000100a00 */
[----:B----4-:R-:W-:-:S04]  /*1b770*/  IMAD.WIDE R4, R229, 0x4, R52 ;  /* 0x00000004e5047825 */ /* 0x010fc800078e0234 */
[C---:B-1----:R-:W-:Y:S02]  /*1b780*/  IMAD.WIDE R2, R229.reuse, 0x4, R38 ;  /* 0x00000004e5027825 */ /* 0x042fe400078e0226 */
[----:B------:R-:W4:Y:S04]  /*1b790*/  LDL.LU.64 R38, [R1+0x5b0] ;  /* 0x0005b00001267983 */ /* 0x000f280000300a00 */
[----:B------:R1:W-:Y:S04]  /*1b7a0*/  STL.64 [R1+0xf58], R4 ;  /* 0x000f580401007387 */ /* 0x0003e80000100a00 */
[----:B------:R1:W-:Y:S01]  /*1b7b0*/  STL.64 [R1+0xf60], R2 ;  /* 0x000f600201007387 */ /* 0x0003e20000100a00 */
[----:B---3--:R-:W-:-:S04]  /*1b7c0*/  IMAD.WIDE R6, R229, 0x4, R54 ;  /* 0x00000004e5067825 */ /* 0x008fc800078e0236 */
[----:B-1----:R-:W-:-:S04]  /*1b7d0*/  IMAD.WIDE R4, R229, 0x4, R50 ;  /* 0x00000004e5047825 */ /* 0x002fc800078e0232 */
[----:B------:R-:W-:Y:S02]  /*1b7e0*/  IMAD.WIDE R2, R229, 0x4, R22 ;  /* 0x00000004e5027825 */ /* 0x000fe400078e0216 */
[----:B------:R-:W3:Y:S04]  /*1b7f0*/  LDL.LU.64 R22, [R1+0x5a8] ;  /* 0x0005a80001167983 */ /* 0x000ee80000300a00 */
[----:B------:R1:W-:Y:S01]  /*1b800*/  STL.64 [R1+0xf68], R4 ;  /* 0x000f680401007387 */ /* 0x0003e20000100a00 */
[----:B------:R-:W-:-:S03]  /*1b810*/  IMAD.WIDE R222, R231, 0x4, R42 ;  /* 0x00000004e7de7825 */ /* 0x000fc600078e022a */
[----:B------:R1:W-:Y:S01]  /*1b820*/  STL.64 [R1+0xf70], R2 ;  /* 0x000f700201007387 */ /* 0x0003e20000100a00 */
[----:B------:R-:W-:-:S03]  /*1b830*/  IMAD.WIDE R210, R231, 0x4, R46 ;  /* 0x00000004e7d27825 */ /* 0x000fc600078e022e */
[----:B------:R-:W-:Y:S01]  /*1b840*/  STL.64 [R1+0xf78], R6 ;  /* 0x000f780601007387 */ /* 0x000fe20000100a00 */
[----:B-1----:R-:W-:-:S04]  /*1b850*/  IMAD.WIDE R4, R229, 0x4, R48 ;  /* 0x00000004e5047825 */ /* 0x002fc800078e0230 */
[C---:B------:R-:W-:Y:S01]  /*1b860*/  IMAD.WIDE R2, R231.reuse, 0x4, R44 ;  /* 0x00000004e7027825 */ /* 0x040fe200078e022c */
[----:B------:R-:W-:Y:S03]  /*1b870*/  STL.64 [R1+0xf80], R4 ;  /* 0x000f800401007387 */ /* 0x000fe60000100a00 */
[C---:B------:R-:W-:Y:S01]  /*1b880*/  IMAD.WIDE R144, R231.reuse, 0x4, R20 ;  /* 0x00000004e7907825 */ /* 0x040fe200078e0214 */
[----:B------:R2:W-:Y:S04]  /*1b890*/  STL.64 [R1+0x1c90], R2 ;  /* 0x001c900201007387 */ /* 0x0005e80000100a00 */
[----:B------:R-:W3:Y:S04]  /*1b8a0*/  LDL.LU.64 R20, [R1+0x5a0] ;  /* 0x0005a00001147983 */ /* 0x000ee80000300a00 */
[----:B------:R-:W-:Y:S01]  /*1b8b0*/  STL.64 [R1+0x1c88], R222 ;  /* 0x001c88de01007387 */ /* 0x000fe20000100a00 */
[----:B------:R-:W-:-:S03]  /*1b8c0*/  IMAD.WIDE R246, R231, 0x4, R32 ;  /* 0x00000004e7f67825 */ /* 0x000fc600078e0220 */
[----:B------:R-:W-:Y:S04]  /*1b8d0*/  STL.64 [R1+0x24b0], R222 ;  /* 0x0024b0de01007387 */ /* 0x000fe80000100a00 */
[----:B------:R-:W-:Y:S04]  /*1b8e0*/  STL.64 [R1+0x1c80], R210 ;  /* 0x001c80d201007387 */ /* 0x000fe80000100a00 */
[----:B------:R-:W-:Y:S01]  /*1b8f0*/  STL.64 [R1+0x24b8], R210 ;  /* 0x0024b8d201007387 */ /* 0x000fe20000100a00 */
[----:B------:R-:W-:-:S03]  /*1b900*/  IMAD.WIDE R96, R231, 0x4, R10 ;  /* 0x00000004e7607825 */ /* 0x000fc600078e020a */
[----:B------:R-:W3:Y:S04]  /*1b910*/  LDL.LU.64 R8, [R1+0x2588] ;  /* 0x0025880001087983 */ /* 0x000ee80000300a00 */
[----:B------:R-:W3:Y:S04]  /*1b920*/  LDL.LU.64 R32, [R1+0x588] ;  /* 0x0005880001207983 */ /* 0x000ee80000300a00 */
[----:B------:R-:W-:Y:S04]  /*1b930*/  STL.64 [R1+0x1c78], R144 ;  /* 0x001c789001007387 */ /* 0x000fe80000100a00 */
[----:B------:R-:W-:Y:S04]  /*1b940*/  STL.64 [R1+0x24c0], R144 ;  /* 0x0024c09001007387 */ /* 0x000fe80000100a00 */
[----:B------:R-:W3:Y:S01]  /*1b950*/  LDL.LU.64 R10, [R1+0x2580] ;  /* 0x00258000010a7983 */ /* 0x000ee20000300a00 */
[----:B------:R-:W-:-:S03]  /*1b960*/  IMAD.WIDE R80, R231, 0x4, R40 ;  /* 0x00000004e7507825 */ /* 0x000fc600078e0228 */
[----:B------:R-:W3:Y:S04]  /*1b970*/  LDL.LU.64 R48, [R1+0x580] ;  /* 0x0005800001307983 */ /* 0x000ee80000300a00 */
[----:B------:R-:W3:Y:S04]  /*1b980*/  LDL.LU.64 R44, [R1+0x578] ;  /* 0x00057800012c7983 */ /* 0x000ee80000300a00 */
[----:B------:R-:W3:Y:S04]  /*1b990*/  LDL.LU.64 R46, [R1+0x570] ;  /* 0x00057000012e7983 */ /* 0x000ee80000300a00 */
[----:B------:R-:W-:Y:S04]  /*1b9a0*/  STL.64 [R1+0x1c70], R80 ;  /* 0x001c705001007387 */ /* 0x000fe80000100a00 */
[----:B------:R-:W-:Y:S01]  /*1b9b0*/  STL.64 [R1+0x24c8], R80 ;  /* 0x0024c85001007387 */ /* 0x000fe20000100a00 */
[----:B--2---:R-:W-:-:S03]  /*1b9c0*/  IMAD.WIDE R2, R231, 0x4, R36 ;  /* 0x00000004e7027825 */ /* 0x004fc600078e0224 */
[----:B------:R-:W2:Y:S04]  /*1b9d0*/  LDL.LU.64 R36, [R1+0x568] ;  /* 0x0005680001247983 */ /* 0x000ea80000300a00 */
[----:B------:R-:W-:Y:S04]  /*1b9e0*/  STL.64 [R1+0x1c68], R246 ;  /* 0x001c68f601007387 */ /* 0x000fe80000100a00 */
[----:B------:R-:W-:Y:S04]  /*1b9f0*/  STL.64 [R1+0x1c50], R2 ;  /* 0x001c500201007387 */ /* 0x000fe80000100a00 */
[----:B------:R-:W-:Y:S04]  /*1ba00*/  STL.64 [R1+0x24d0], R246 ;  /* 0x0024d0f601007387 */ /* 0x000fe80000100a00 */
[----:B------:R-:W-:Y:S01]  /*1ba10*/  STL.64 [R1+0x1c60], R160 ;  /* 0x001c60a001007387 */ /* 0x000fe20000100a00 */
[----:B----4-:R-:W-:-:S03]  /*1ba20*/  IMAD.WIDE R220, R231, 0x4, R38 ;  /* 0x00000004e7dc7825 */ /* 0x010fc600078e0226 */
[----:B------:R-:W-:Y:S04]  /*1ba30*/  STL.64 [R1+0x24d8], R160 ;  /* 0x0024d8a001007387 */ /* 0x000fe80000100a00 */
[----:B------:R-:W4:Y:S04]  /*1ba40*/  LDL.LU.64 R42, [R1+0x560] ;  /* 0x00056000012a7983 */ /* 0x000f280000300a00 */
[----:B------:R-:W4:Y:S04]  /*1ba50*/  LDL.LU.64 R40, [R1+0x558] ;  /* 0x0005580001287983 */ /* 0x000f280000300a00 */
[----:B------:R-:W-:Y:S04]  /*1ba60*/  STL.64 [R1+0x1c58], R96 ;  /* 0x001c586001007387 */ /* 0x000fe80000100a00 */
[----:B------:R1:W-:Y:S04]  /*1ba70*/  STL.64 [R1+0x24e0], R96 ;  /* 0x0024e06001007387 */ /* 0x0003e80000100a00 */
[----:B------:R-:W-:Y:S04]  /*1ba80*/  STL.64 [R1+0x1c48], R220 ;  /* 0x001c48dc01007387 */ /* 0x000fe80000100a00 */
[----:B------:R-:W-:Y:S01]  /*1ba90*/  STL.64 [R1+0x24e8], R220 ;  /* 0x0024e8dc01007387 */ /* 0x000fe20000100a00 */
[----:B---3--:R-:W-:-:S04]  /*1baa0*/  IMAD.WIDE R204, R231, 0x4, R22 ;  /* 0x00000004e7cc7825 */ /* 0x008fc800078e0216 */
[C---:B------:R-:W-:Y:S02]  /*1bab0*/  IMAD.WIDE R148, R231.reuse, 0x4, R20 ;  /* 0x00000004e7947825 */ /* 0x040fe400078e0214 */
[----:B------:R-:W3:Y:S04]  /*1bac0*/  LDL.LU.64 R20, [R1+0x550] ;  /* 0x0005500001147983 */ /* 0x000ee80000300a00 */
[----:B------:R-:W3:Y:S04]  /*1bad0*/  LDL.LU.64 R38, [R1+0x548] ;  /* 0x0005480001267983 */ /* 0x000ee80000300a00 */
[----:B------:R-:W3:Y:S01]  /*1bae0*/  LDL.LU.64 R22, [R1+0x540] ;  /* 0x0005400001167983 */ /* 0x000ee20000300a00 */
[----:B------:R-:W-:-:S04]  /*1baf0*/  IMAD.WIDE R8, R231, 0x4, R8 ;  /* 0x00000004e7087825 */ /* 0x000fc800078e0208 */
[----:B------:R-:W-:-:S04]  /*1bb00*/  IMAD.WIDE R164, R231, 0x4, R32 ;  /* 0x00000004e7a47825 */ /* 0x000fc800078e0220 */
[----:B------:R-:W-:-:S05]  /*1bb10*/  IMAD.WIDE R10, R231, 0x4, R10 ;  /* 0x00000004e70a7825 */ /* 0x000fca00078e020a */
[----:B------:R-:W-:Y:S04]  /*1bb20*/  STL.64 [R1+0x24f0], R10 ;  /* 0x0024f00a01007387 */ /* 0x000fe80000100a00 */
[----:B------:R-:W-:Y:S04]  /*1bb30*/  STL.64 [R1+0x1c40], R204 ;  /* 0x001c40cc01007387 */ /* 0x000fe80000100a00 */
[----:B------:R-:W-:Y:S04]  /*1bb40*/  STL.64 [R1+0x24f8], R204 ;  /* 0x0024f8cc01007387 */ /* 0x000fe80000100a00 */
[----:B------:R-:W-:Y:S04]  /*1bb50*/  STL.64 [R1+0x2500], R8 ;  /* 0x0025000801007387 */ /* 0x000fe80000100a00 */
[----:B------:R-:W3:Y:S01]  /*1bb60*/  LDL.LU.64 R32, [R1+0x538] ;  /* 0x0005380001207983 */ /* 0x000ee20000300a00 */
[----:B-1----:R-:W-:-:S03]  /*1bb70*/  IMAD.WIDE R96, R231, 0x4, R44 ;  /* 0x00000004e7607825 */ /* 0x002fc600078e022c */
[----:B------:R-:W-:Y:S01]  /*1bb80*/  STL.64 [R1+0x1c38], R148 ;  /* 0x001c389401007387 */ /* 0x000fe20000100a00 */
[----:B------:R-:W-:-:S03]  /*1bb90*/  IMAD.WIDE R218, R231, 0x4, R46 ;  /* 0x00000004e7da7825 */ /* 0x000fc600078e022e */
[----:B------:R-:W-:Y:S01]  /*1bba0*/  STL.64 [R1+0x2508], R148 ;  /* 0x0025089401007387 */ /* 0x000fe20000100a00 */
[----:B------:R-:W-:-:S03]  /*1bbb0*/  IMAD.WIDE R100, R231, 0x4, R48 ;  /* 0x00000004e7647825 */ /* 0x000fc600078e0230 */
        /* <DEDUP_REMOVED lines=8> */
[----:B------:R-:W-:Y:S04]  /*1bc40*/  STL.64 [R1+0x2520], R100 ;  /* 0x0025206401007387 */ /* 0x000fe80000100a00 */
[----:B------:R-:W-:Y:S04]  /*1bc50*/  STL.64 [R1+0x1c08], R218 ;  /* 0x001c08da01007387 */ /* 0x000fe80000100a00 */
[----:B------:R-:W-:Y:S01]  /*1bc60*/  STL.64 [R1+0x2528], R218 ;  /* 0x002528da01007387 */ /* 0x000fe20000100a00 */
[----:B----4-:R-:W-:-:S03]  /*1bc70*/  IMAD.WIDE R142, R231, 0x4, R42 ;  /* 0x00000004e78e7825 */ /* 0x010fc600078e022a */
[----:B------:R-:W4:Y:S04]  /*1bc80*/  LDL.LU.64 R48, [R1+0x520] ;  /* 0x0005200001307983 */ /* 0x000f280000300a00 */
[----:B------:R-:W-:Y:S04]  /*1bc90*/  STL.64 [R1+0x1c00], R200 ;  /* 0x001c00c801007387 */ /* 0x000fe80000100a00 */
[----:B------:R-:W-:Y:S01]  /*1bca0*/  STL.64 [R1+0x2530], R200 ;  /* 0x002530c801007387 */ /* 0x000fe20000100a00 */
[----:B------:R-:W-:-:S04]  /*1bcb0*/  IMAD.WIDE R84, R231, 0x4, R40 ;  /* 0x00000004e7547825 */ /* 0x000fc800078e0228 */
[C---:B---3--:R-:W-:Y:S02]  /*1bcc0*/  IMAD.WIDE R248, R231.reuse, 0x4, R20 ;  /* 0x00000004e7f87825 */ /* 0x048fe400078e0214 */
[----:B------:R-:W3:Y:S02]  /*1bcd0*/  LDL.LU.64 R20, [R1+0x518] ;  /* 0x0005180001147983 */ /* 0x000ee40000300a00 */
[C---:B------:R-:W-:Y:S02]  /*1bce0*/  IMAD.WIDE R158, R231.reuse, 0x4, R38 ;  /* 0x00000004e79e7825 */ /* 0x040fe400078e0226 */
[----:B------:R-:W-:Y:S02]  /*1bcf0*/  STL.64 [R1+0x1bf8], R142 ;  /* 0x001bf88e01007387 */ /* 0x000fe40000100a00 */
[C---:B------:R-:W-:Y:S02]  /*1bd00*/  IMAD.WIDE R40, R231.reuse, 0x4, R22 ;  /* 0x00000004e7287825 */ /* 0x040fe400078e0216 */
[----:B------:R-:W-:Y:S04]  /*1bd10*/  STL.64 [R1+0x2538], R142 ;  /* 0x0025388e01007387 */ /* 0x000fe80000100a00 */
[----:B------:R-:W3:Y:S04]  /*1bd20*/  LDL.LU.64 R44, [R1+0x510] ;  /* 0x00051000012c7983 */ /* 0x000ee80000300a00 */
[----:B------:R-:W3:Y:S04]  /*1bd30*/  LDL.LU.64 R38, [R1+0x508] ;  /* 0x0005080001267983 */ /* 0x000ee80000300a00 */
[----:B------:R-:W3:Y:S04]  /*1bd40*/  LDL.LU.64 R22, [R1+0x500] ;  /* 0x0005000001167983 */ /* 0x000ee80000300a00 */
[----:B------:R-:W-:Y:S04]  /*1bd50*/  STL.64 [R1+0x1bf0], R84 ;  /* 0x001bf05401007387 */ /* 0x000fe80000100a00 */
[----:B------:R-:W-:Y:S04]  /*1bd60*/  STL.64 [R1+0x2540], R84 ;  /* 0x0025405401007387 */ /* 0x000fe80000100a00 */
[----:B------:R-:W3:Y:S01]  /*1bd70*/  LDL.LU.64 R50, [R1+0x4f8] ;  /* 0x0004f80001327983 */ /* 0x000ee20000300a00 */
[----:B------:R-:W-:-:S03]  /*1bd80*/  IMAD.WIDE R160, R231, 0x4, R32 ;  /* 0x00000004e7a07825 */ /* 0x000fc600078e0220 */
[----:B------:R-:W3:Y:S04]  /*1bd90*/  LDL.LU.64 R32, [R1+0x4f0] ;  /* 0x0004f00001207983 */ /* 0x000ee80000300a00 */
[----:B------:R-:W-:Y:S04]  /*1bda0*/  STL.64 [R1+0x1be8], R248 ;  /* 0x001be8f801007387 */ /* 0x000fe80000100a00 */
[----:B------:R-:W-:Y:S04]  /*1bdb0*/  STL.64 [R1+0x2548], R248 ;  /* 0x002548f801007387 */ /* 0x000fe80000100a00 */
[----:B------:R-:W3:Y:S01]  /*1bdc0*/  LDL.LU.64 R42, [R1+0x4e8] ;  /* 0x0004e800012a7983 */ /* 0x000ee20000300a00 */
[----:B------:R-:W-:-:S03]  /*1bdd0*/  IMAD.WIDE R216, R231, 0x4, R46 ;  /* 0x00000004e7d87825 */ /* 0x000fc600078e022e */
[----:B------:R-:W-:Y:S04]  /*1bde0*/  STL.64 [R1+0x1be0], R158 ;  /* 0x001be09e01007387 */ /* 0x000fe80000100a00 */
[----:B------:R-:W-:Y:S04]  /*1bdf0*/  STL.64 [R1+0x2550], R158 ;  /* 0x0025509e01007387 */ /* 0x000fe80000100a00 */
[----:B------:R-:W-:Y:S04]  /*1be00*/  STL.64 [R1+0x1bd0], R160 ;  /* 0x001bd0a001007387 */ /* 0x000fe80000100a00 */
[----:B------:R-:W-:Y:S04]  /*1be10*/  STL.64 [R1+0x2558], R160 ;  /* 0x002558a001007387 */ /* 0x000fe80000100a00 */
[----:B------:R-:W3:Y:S01]  /*1be20*/  LDL.LU.64 R46, [R1+0x4e0] ;  /* 0x0004e000012e7983 */ /* 0x000ee20000300a00 */
[----:B--2---:R-:W-:-:S03]  /*1be30*/  IMAD.WIDE R198, R231, 0x4, R36 ;  /* 0x00000004e7c67825 */ /* 0x004fc600078e0224 */
[----:B------:R-:W2:Y:S04]  /*1be40*/  LDL.LU.64 R36, [R1+0x4d8] ;  /* 0x0004d80001247983 */ /* 0x000ea80000300a00 */
[----:B------:R-:W-:Y:S04]  /*1be50*/  STL.64 [R1+0x1bd8], R40 ;  /* 0x001bd82801007387 */ /* 0x000fe80000100a00 */
[----:B------:R-:W-:Y:S04]  /*1be60*/  STL.64 [R1+0x2560], R40 ;  /* 0x0025602801007387 */ /* 0x000fe80000100a00 */
[----:B------:R-:W-:Y:S04]  /*1be70*/  STL.64 [R1+0x1bc8], R216 ;  /* 0x001bc8d801007387 */ /* 0x000fe80000100a00 */
[----:B------:R-:W-:Y:S04]  /*1be80*/  STL.64 [R1+0x2568], R216 ;  /* 0x002568d801007387 */ /* 0x000fe80000100a00 */
[----:B------:R-:W2:Y:S04]  /*1be90*/  LDL.LU.64 R56, [R1+0x4d0] ;  /* 0x0004d00001387983 */ /* 0x000ea80000300a00 */
[----:B------:R-:W2:Y:S01]  /*1bea0*/  LDL.LU.64 R54, [R1+0x4c8] ;  /* 0x0004c80001367983 */ /* 0x000ea20000300a00 */
[----:B----4-:R-:W-:-:S03]  /*1beb0*/  IMAD.WIDE R138, R231, 0x4, R48 ;  /* 0x00000004e78a7825 */ /* 0x010fc600078e0230 */
[----:B------:R-:W4:Y:S01]  /*1bec0*/  LDL.LU.64 R48, [R1+0x4c0] ;  /* 0x0004c00001307983 */ /* 0x000f220000300a00 */
[----:B---3--:R-:W-:-:S03]  /*1bed0*/  IMAD.WIDE R78, R231, 0x4, R20 ;  /* 0x00000004e74e7825 */ /* 0x008fc600078e0214 */
[----:B------:R-:W3:Y:S04]  /*1bee0*/  LDL.LU.64 R20, [R1+0x4b8] ;  /* 0x0004b80001147983 */ /* 0x000ee80000300a00 */
[----:B------:R-:W-:Y:S04]  /*1bef0*/  STL.64 [R1+0x1bc0], R198 ;  /* 0x001bc0c601007387 */ /* 0x000fe80000100a00 */
[----:B------:R1:W-:Y:S01]  /*1bf00*/  STL.64 [R1+0x2570], R198 ;  /* 0x002570c601007387 */ /* 0x0003e20000100a00 */
[----:B------:R-:W-:-:S03]  /*1bf10*/  IMAD.WIDE R250, R231, 0x4, R44 ;  /* 0x00000004e7fa7825 */ /* 0x000fc600078e022c */
[----:B------:R-:W3:Y:S01]  /*1bf20*/  LDL.LU.64 R44, [R1+0x4b0] ;  /* 0x0004b000012c7983 */ /* 0x000ee20000300a00 */
[----:B------:R-:W-:-:S03]  /*1bf30*/  IMAD.WIDE R154, R231, 0x4, R38 ;  /* 0x00000004e79a7825 */ /* 0x000fc600078e0226 */
[----:B------:R-:W-:Y:S04]  /*1bf40*/  STL.64 [R1+0x1bb8], R138 ;  /* 0x001bb88a01007387 */ /* 0x000fe80000100a00 */
[----:B------:R-:W3:Y:S04]  /*1bf50*/  LDL.LU.64 R38, [R1+0x4a8] ;  /* 0x0004a80001267983 */ /* 0x000ee80000300a00 */
[----:B------:R-:W-:Y:S04]  /*1bf60*/  STL.64 [R1+0x1bb0], R78 ;  /* 0x001bb04e01007387 */ /* 0x000fe80000100a00 */
[----:B------:R-:W-:Y:S04]  /*1bf70*/  STL.64 [R1+0x1ba8], R250 ;  /* 0x001ba8fa01007387 */ /* 0x000fe80000100a00 */
[----:B------:R-:W3:Y:S01]  /*1bf80*/  LDL.LU.64 R52, [R1+0x4a0] ;  /* 0x0004a00001347983 */ /* 0x000ee20000300a00 */
[----:B------:R-:W-:-:S03]  /*1bf90*/  IMAD.WIDE R214, R231, 0x4, R32 ;  /* 0x00000004e7d67825 */ /* 0x000fc600078e0220 */
[----:B------:R-:W3:Y:S01]  /*1bfa0*/  LDL.LU.64 R32, [R1+0x498] ;  /* 0x0004980001207983 */ /* 0x000ee20000300a00 */
[----:B------:R-:W-:-:S03]  /*1bfb0*/  IMAD.WIDE R246, R231, 0x4, R50 ;  /* 0x00000004e7f67825 */ /* 0x000fc600078e0232 */
[----:B------:R-:W-:Y:S01]  /*1bfc0*/  STL.64 [R1+0x1ba0], R154 ;  /* 0x001ba09a01007387 */ /* 0x000fe20000100a00 */
[----:B------:R-:W-:-:S03]  /*1bfd0*/  IMAD.WIDE R22, R231, 0x4, R22 ;  /* 0x00000004e7167825 */ /* 0x000fc600078e0216 */
[----:B------:R1:W-:Y:S01]  /*1bfe0*/  STL.64 [R1+0x1b90], R246 ;  /* 0x001b90f601007387 */ /* 0x0003e20000100a00 */
[----:B------:R-:W-:-:S03]  /*1bff0*/  IMAD.WIDE R202, R231, 0x4, R42 ;  /* 0x00000004e7ca7825 */ /* 0x000fc600078e022a */
[----:B------:R-:W3:Y:S04]  /*1c000*/  LDL.LU.64 R50, [R1+0x490] ;  /* 0x0004900001327983 */ /* 0x000ee80000300a00 */
[----:B------:R-:W3:Y:S04]  /*1c010*/  LDL.LU.64 R42, [R1+0x488] ;  /* 0x00048800012a7983 */ /* 0x000ee80000300a00 */
[----:B------:R-:W-:Y:S04]  /*1c020*/  STL.64 [R1+0x1b98], R22 ;  /* 0x001b981601007387 */ /* 0x000fe80000100a00 */
[----:B------:R-:W-:Y:S01]  /*1c030*/  STL.64 [R1+0x1b88], R214 ;  /* 0x001b88d601007387 */ /* 0x000fe20000100a00 */
[----:B------:R-:W-:-:S04]  /*1c040*/  IMAD.WIDE R136, R231, 0x4, R46 ;  /* 0x00000004e7887825 */ /* 0x000fc800078e022e */
[C---:B--2---:R-:W-:Y:S02]  /*1c050*/  IMAD.WIDE R74, R231.reuse, 0x4, R36 ;  /* 0x00000004e74a7825 */ /* 0x044fe400078e0224 */
[----:B------:R-:W2:Y:S04]  /*1c060*/  LDL.LU.64 R36, [R1+0x480] ;  /* 0x0004800001247983 */ /* 0x000ea80000300a00 */
[----:B------:R-:W2:Y:S04]  /*1c070*/  LDL.LU.64 R46, [R1+0x478] ;  /* 0x00047800012e7983 */ /* 0x000ea80000300a00 */
[----:B------:R-:W-:Y:S01]  /*1c080*/  STL.64 [R1+0x1b80], R202 ;  /* 0x001b80ca01007387 */ /* 0x000fe20000100a00 */
[----:B------:R-:W-:-:S04]  /*1c090*/  IMAD.WIDE R4, R231, 0x4, R56 ;  /* 0x00000004e7047825 */ /* 0x000fc800078e0238 */
[C---:B------:R-:W-:Y:S02]  /*1c0a0*/  IMAD.WIDE R120, R231.reuse, 0x4, R54 ;  /* 0x00000004e7787825 */ /* 0x040fe400078e0236 */
[----:B------:R-:W2:Y:S04]  /*1c0b0*/  LDL.LU.64 R54, [R1+0x470] ;  /* 0x0004700001367983 */ /* 0x000ea80000300a00 */
[----:B------:R-:W-:Y:S01]  /*1c0c0*/  STL.64 [R1+0x1b78], R136 ;  /* 0x001b788801007387 */ /* 0x000fe20000100a00 */
[----:B----4-:R-:W-:-:S03]  /*1c0d0*/  IMAD.WIDE R94, R231, 0x4, R48 ;  /* 0x00000004e75e7825 */ /* 0x010fc600078e0230 */
[----:B------:R-:W-:Y:S01]  /*1c0e0*/  STL.64 [R1+0x1b70], R74 ;  /* 0x001b704a01007387 */ /* 0x000fe20000100a00 */
[----:B---3--:R-:W-:-:S03]  /*1c0f0*/  IMAD.WIDE R80, R231, 0x4, R20 ;  /* 0x00000004e7507825 */ /* 0x008fc600078e0214 */
[----:B------:R-:W3:Y:S04]  /*1c100*/  LDL.LU.64 R20, [R1+0x468] ;  /* 0x0004680001147983 */ /* 0x000ee80000300a00 */
[----:B------:R-:W-:Y:S04]  /*1c110*/  STL.64 [R1+0x1b68], R4 ;  /* 0x001b680401007387 */ /* 0x000fe80000100a00 */
[----:B------:R-:W4:Y:S01]  /*1c120*/  LDL.LU.64 R48, [R1+0x460] ;  /* 0x0004600001307983 */ /* 0x000f220000300a00 */
[----:B------:R-:W-:-:S03]  /*1c130*/  IMAD.WIDE R226, R231, 0x4, R44 ;  /* 0x00000004e7e27825 */ /* 0x000fc600078e022c */
[----:B------:R-:W-:Y:S04]  /*1c140*/  STL.64 [R1+0x1b60], R120 ;  /* 0x001b607801007387 */ /* 0x000fe80000100a00 */
[----:B------:R1:W-:Y:S01]  /*1c150*/  STL.64 [R1+0x1b50], R80 ;  /* 0x001b505001007387 */ /* 0x0003e20000100a00 */
[----:B------:R-:W-:-:S03]  /*1c160*/  IMAD.WIDE R196, R231, 0x4, R38 ;  /* 0x00000004e7c47825 */ /* 0x000fc600078e0226 */
[----:B------:R-:W4:Y:S04]  /*1c170*/  LDL.LU.64 R44, [R1+0x458] ;  /* 0x00045800012c7983 */ /* 0x000f280000300a00 */
[----:B------:R-:W4:Y:S04]  /*1c180*/  LDL.LU.64 R56, [R1+0x450] ;  /* 0x0004500001387983 */ /* 0x000f280000300a00 */
[----:B------:R-:W4:Y:S01]  /*1c190*/  LDL.LU.64 R38, [R1+0x448] ;  /* 0x0004480001267983 */ /* 0x000f220000300a00 */
[----:B------:R-:W-:-:S03]  /*1c1a0*/  IMAD.WIDE R140, R231, 0x4, R52 ;  /* 0x00000004e78c7825 */ /* 0x000fc600078e0234 */
[----:B------:R-:W-:Y:S04]  /*1c1b0*/  STL.64 [R1+0x1b58], R94 ;  /* 0x001b585e01007387 */ /* 0x000fe80000100a00 */
[----:B------:R-:W-:Y:S04]  /*1c1c0*/  STL.64 [R1+0x1b48], R226 ;  /* 0x001b48e201007387 */ /* 0x000fe80000100a00 */
[----:B------:R-:W4:Y:S01]  /*1c1d0*/  LDL.LU.64 R52, [R1+0x440] ;  /* 0x0004400001347983 */ /* 0x000f220000300a00 */
[----:B------:R-:W-:-:S03]  /*1c1e0*/  IMAD.WIDE R72, R231, 0x4, R32 ;  /* 0x00000004e7487825 */ /* 0x000fc600078e0220 */
[----:B------:R-:W4:Y:S04]  /*1c1f0*/  LDL.LU.64 R32, [R1+0x438] ;  /* 0x0004380001207983 */ /* 0x000f280000300a00 */
[----:B------:R-:W-:Y:S01]  /*1c200*/  STL.64 [R1+0x1b40], R196 ;  /* 0x001b40c401007387 */ /* 0x000fe20000100a00 */
[----:B------:R-:W-:-:S04]  /*1c210*/  IMAD.WIDE R24, R231, 0x4, R50 ;  /* 0x00000004e7187825 */ /* 0x000fc800078e0232 */
[C---:B------:R-:W-:Y:S02]  /*1c220*/  IMAD.WIDE R156, R231.reuse, 0x4, R42 ;  /* 0x00000004e79c7825 */ /* 0x040fe400078e022a */
[----:B------:R-:W4:Y:S04]  /*1c230*/  LDL.LU.64 R42, [R1+0x430] ;  /* 0x00043000012a7983 */ /* 0x000f280000300a00 */
[----:B------:R-:W-:Y:S04]  /*1c240*/  STL.64 [R1+0x1b38], R140 ;  /* 0x001b388c01007387 */ /* 0x000fe80000100a00 */
[----:B------:R-:W-:Y:S01]  /*1c250*/  STL.64 [R1+0x1b30], R72 ;  /* 0x001b304801007387 */ /* 0x000fe20000100a00 */
[----:B--2---:R-:W-:-:S04]  /*1c260*/  IMAD.WIDE R36, R231, 0x4, R36 ;  /* 0x00000004e7247825 */ /* 0x004fc800078e0224 */
[C---:B------:R-:W-:Y:S02]  /*1c270*/  IMAD.WIDE R144, R231.reuse, 0x4, R46 ;  /* 0x00000004e7907825 */ /* 0x040fe400078e022e */
[----:B------:R-:W2:Y:S04]  /*1c280*/  LDL.LU.64 R46, [R1+0x428] ;  /* 0x00042800012e7983 */ /* 0x000ea80000300a00 */
[----:B------:R-:W-:Y:S04]  /*1c290*/  STL.64 [R1+0x1b28], R24 ;  /* 0x001b281801007387 */ /* 0x000fe80000100a00 */
[----:B------:R-:W2:Y:S04]  /*1c2a0*/  LDL.LU.64 R92, [R1+0x420] ;  /* 0x00042000015c7983 */ /* 0x000ea80000300a00 */
[----:B------:R-:W2:Y:S04]  /*1c2b0*/  LDL.LU.64 R50, [R1+0x418] ;  /* 0x0004180001327983 */ /* 0x000ea80000300a00 */
[----:B------:R-:W-:Y:S01]  /*1c2c0*/  STL.64 [R1+0x1b20], R156 ;  /* 0x001b209c01007387 */ /* 0x000fe20000100a00 */
[----:B------:R-:W-:-:S03]  /*1c2d0*/  IMAD.WIDE R232, R231, 0x4, R54 ;  /* 0x00000004e7e87825 */ /* 0x000fc600078e0236 */
[----:B------:R1:W-:Y:S01]  /*1c2e0*/  STL.64 [R1+0x1b10], R144 ;  /* 0x001b109001007387 */ /* 0x0003e20000100a00 */
[----:B---3--:R-:W-:-:S03]  /*1c2f0*/  IMAD.WIDE R192, R231, 0x4, R20 ;  /* 0x00000004e7c07825 */ /* 0x008fc600078e0214 */
[----:B------:R-:W3:Y:S04]  /*1c300*/  LDL.LU.64 R20, [R1+0x410] ;  /* 0x0004100001147983 */ /* 0x000ee80000300a00 */
[----:B------:R-:W3:Y:S01]  /*1c310*/  LDL.LU.64 R54, [R1+0x408] ;  /* 0x0004080001367983 */ /* 0x000ee20000300a00 */
[----:B----4-:R-:W-:-:S03]  /*1c320*/  IMAD.WIDE R134, R231, 0x4, R48 ;  /* 0x00000004e7867825 */ /* 0x010fc600078e0230 */
[----:B------:R-:W-:Y:S04]  /*1c330*/  STL.64 [R1+0x1b18], R36 ;  /* 0x001b182401007387 */ /* 0x000fe80000100a00 */
[----:B------:R-:W-:Y:S04]  /*1c340*/  STL.64 [R1+0x1b08], R232 ;  /* 0x001b08e801007387 */ /* 0x000fe80000100a00 */
[----:B------:R-:W4:Y:S01]  /*1c350*/  LDL.LU.64 R48, [R1+0x400] ;  /* 0x0004000001307983 */ /* 0x000f220000300a00 */
[----:B------:R-:W-:-:S03]  /*1c360*/  IMAD.WIDE R76, R231, 0x4, R44 ;  /* 0x00000004e74c7825 */ /* 0x000fc600078e022c */
[----:B------:R-:W4:Y:S04]  /*1c370*/  LDL.LU.64 R44, [R1+0x3f8] ;  /* 0x0003f800012c7983 */ /* 0x000f280000300a00 */
[----:B------:R-:W-:Y:S01]  /*1c380*/  STL.64 [R1+0x1b00], R192 ;  /* 0x001b00c001007387 */ /* 0x000fe20000100a00 */
[----:B------:R-:W-:-:S03]  /*1c390*/  IMAD.WIDE R118, R231, 0x4, R38 ;  /* 0x00000004e7767825 */ /* 0x000fc600078e0226 */
[----:B------:R-:W4:Y:S04]  /*1c3a0*/  LDL.LU.64 R38, [R1+0x3f0] ;  /* 0x0003f00001267983 */ /* 0x000f280000300a00 */
[----:B------:R-:W-:Y:S04]  /*1c3b0*/  STL.64 [R1+0x1af8], R134 ;  /* 0x001af88601007387 */ /* 0x000fe80000100a00 */
[----:B------:R-:W-:Y:S01]  /*1c3c0*/  STL.64 [R1+0x1af0], R76 ;  /* 0x001af04c01007387 */ /* 0x000fe20000100a00 */
[----:B------:R-:W-:-:S03]  /*1c3d0*/  IMAD.WIDE R210, R231, 0x4, R32 ;  /* 0x00000004e7d27825 */ /* 0x000fc600078e0220 */
[----:B------:R-:W4:Y:S01]  /*1c3e0*/  LDL.LU.64 R32, [R1+0x3e8] ;  /* 0x0003e80001207983 */ /* 0x000f220000300a00 */
[----:B------:R-:W-:-:S05]  /*1c3f0*/  IMAD.WIDE R182, R231, 0x4, R56 ;  /* 0x00000004e7b67825 */ /* 0x000fca00078e0238 */
[----:B------:R-:W-:Y:S01]  /*1c400*/  STL.64 [R1+0x1ae8], R182 ;  /* 0x001ae8b601007387 */ /* 0x000fe20000100a00 */
[----:B------:R-:W-:-:S03]  /*1c410*/  IMAD.WIDE R90, R231, 0x4, R52 ;  /* 0x00000004e75a7825 */ /* 0x000fc600078e0234 */
[----:B------:R-:W4:Y:S01]  /*1c420*/  LDL.LU.64 R56, [R1+0x3e0] ;  /* 0x0003e00001387983 */ /* 0x000f220000300a00 */
[----:B------:R-:W-:-:S03]  /*1c430*/  IMAD.WIDE R234, R231, 0x4, R42 ;  /* 0x00000004e7ea7825 */ /* 0x000fc600078e022a */
[----:B------:R-:W4:Y:S04]  /*1c440*/  LDL.LU.64 R42, [R1+0x3d8] ;  /* 0x0003d800012a7983 */ /* 0x000f280000300a00 */
[----:B------:R-:W-:Y:S04]  /*1c450*/  STL.64 [R1+0x1ae0], R118 ;  /* 0x001ae07601007387 */ /* 0x000fe80000100a00 */
[----:B------:R1:W-:Y:S01]  /*1c460*/  STL.64 [R1+0x1ad0], R210 ;  /* 0x001ad0d201007387 */ /* 0x0003e20000100a00 */
[----:B--2---:R-:W-:-:S03]  /*1c470*/  IMAD.WIDE R190, R231, 0x4, R46 ;  /* 0x00000004e7be7825 */ /* 0x004fc600078e022e */
[----:B------:R-:W2:Y:S04]  /*1c480*/  LDL.LU.64 R46, [R1+0x3d0] ;  /* 0x0003d000012e7983 */ /* 0x000ea80000300a00 */
[----:B------:R-:W2:Y:S01]  /*1c490*/  LDL.LU.64 R52, [R1+0x3c8] ;  /* 0x0003c80001347983 */ /* 0x000ea20000300a00 */
[----:B------:R-:W-:-:S03]  /*1c4a0*/  IMAD.WIDE R130, R231, 0x4, R92 ;  /* 0x00000004e7827825 */ /* 0x000fc600078e025c */
[----:B------:R-:W-:Y:S01]  /*1c4b0*/  STL.64 [R1+0x1ad8], R90 ;  /* 0x001ad85a01007387 */ /* 0x000fe20000100a00 */
[----:B------:R-:W-:-:S03]  /*1c4c0*/  IMAD.WIDE R70, R231, 0x4, R50 ;  /* 0x00000004e7467825 */ /* 0x000fc600078e0232 */
[----:B------:R-:W-:Y:S04]  /*1c4d0*/  STL.64 [R1+0x1ac8], R234 ;  /* 0x001ac8ea01007387 */ /* 0x000fe80000100a00 */
[----:B------:R-:W2:Y:S04]  /*1c4e0*/  LDL.LU.64 R50, [R1+0x3b8] ;  /* 0x0003b80001327983 */ /* 0x000ea80000300a00 */
[----:B------:R-:W-:Y:S01]  /*1c4f0*/  STL.64 [R1+0x1ac0], R190 ;  /* 0x001ac0be01007387 */ /* 0x000fe20000100a00 */
[----:B---3--:R-:W-:-:S03]  /*1c500*/  IMAD.WIDE R178, R231, 0x4, R20 ;  /* 0x00000004e7b27825 */ /* 0x008fc600078e0214 */
[----:B------:R-:W3:Y:S01]  /*1c510*/  LDL.LU.64 R20, [R1+0x3b0] ;  /* 0x0003b00001147983 */ /* 0x000ee20000300a00 */
[----:B------:R-:W-:-:S03]  /*1c520*/  IMAD.WIDE R114, R231, 0x4, R54 ;  /* 0x00000004e7727825 */ /* 0x000fc600078e0236 */
[----:B------:R-:W-:Y:S04]  /*1c530*/  STL.64 [R1+0x1ab8], R130 ;  /* 0x001ab88201007387 */ /* 0x000fe80000100a00 */
[----:B------:R-:W3:Y:S04]  /*1c540*/  LDL.LU.64 R54, [R1+0x3a8] ;  /* 0x0003a80001367983 */ /* 0x000ee80000300a00 */
[----:B------:R-:W-:Y:S01]  /*1c550*/  STL.64 [R1+0x1ab0], R70 ;  /* 0x001ab04601007387 */ /* 0x000fe20000100a00 */
[----:B----4-:R-:W-:-:S03]  /*1c560*/  IMAD.WIDE R58, R231, 0x4, R48 ;  /* 0x00000004e73a7825 */ /* 0x010fc600078e0230 */
[----:B------:R-:W4:Y:S01]  /*1c570*/  LDL.LU.64 R48, [R1+0x3a0] ;  /* 0x0003a00001307983 */ /* 0x000f220000300a00 */
[----:B------:R-:W-:-:S03]  /*1c580*/  IMAD.WIDE R222, R231, 0x4, R44 ;  /* 0x00000004e7de7825 */ /* 0x000fc600078e022c */
[----:B------:R-:W-:Y:S01]  /*1c590*/  STL.64 [R1+0x1aa8], R178 ;  /* 0x001aa8b201007387 */ /* 0x000fe20000100a00 */
[----:B------:R-:W-:-:S03]  /*1c5a0*/  IMAD.WIDE R236, R231, 0x4, R38 ;  /* 0x00000004e7ec7825 */ /* 0x000fc600078e0226 */
[----:B------:R-:W4:Y:S04]  /*1c5b0*/  LDL.LU.64 R38, [R1+0x398] ;  /* 0x0003980001267983 */ /* 0x000f280000300a00 */
[----:B------:R-:W4:Y:S04]  /*1c5c0*/  LDL.LU.64 R44, [R1+0x390] ;  /* 0x00039000012c7983 */ /* 0x000f280000300a00 */
[----:B------:R-:W-:Y:S04]  /*1c5d0*/  STL.64 [R1+0x1aa0], R114 ;  /* 0x001aa07201007387 */ /* 0x000fe80000100a00 */
[----:B------:R1:W-:Y:S01]  /*1c5e0*/  STL.64 [R1+0x1a90], R222 ;  /* 0x001a90de01007387 */ /* 0x0003e20000100a00 */
[----:B------:R-:W-:-:S03]  /*1c5f0*/  IMAD.WIDE R194, R231, 0x4, R32 ;  /* 0x00000004e7c27825 */ /* 0x000fc600078e0220 */
[----:B------:R-:W4:Y:S04]  /*1c600*/  LDL.LU.64 R32, [R1+0x388] ;  /* 0x0003880001207983 */ /* 0x000f280000300a00 */
[----:B------:R-:W-:Y:S04]  /*1c610*/  STL.64 [R1+0x1a98], R58 ;  /* 0x001a983a01007387 */ /* 0x000fe80000100a00 */
[----:B------:R-:W-:Y:S01]  /*1c620*/  STL.64 [R1+0x1a88], R236 ;  /* 0x001a88ec01007387 */ /* 0x000fe20000100a00 */
[----:B------:R-:W-:-:S04]  /*1c630*/  IMAD.WIDE R128, R231, 0x4, R56 ;  /* 0x00000004e7807825 */ /* 0x000fc800078e0238 */
[C---:B------:R-:W-:Y:S02]  /*1c640*/  IMAD.WIDE R66, R231.reuse, 0x4, R42 ;  /* 0x00000004e7427825 */ /* 0x040fe400078e022a */
[----:B------:R-:W4:Y:S02]  /*1c650*/  LDL.LU.64 R42, [R1+0x378] ;  /* 0x00037800012a7983 */ /* 0x000f240000300a00 */
[C---:B------:R-:W-:Y:S02]  /*1c660*/  IMAD.WIDE R92, R231.reuse, 0x4, R18 ;  /* 0x00000004e75c7825 */ /* 0x040fe400078e0212 */
[----:B------:R-:W-:Y:S02]  /*1c670*/  STL.64 [R1+0x1a80], R194 ;  /* 0x001a80c201007387 */ /* 0x000fe40000100a00 */
[----:B------:R-:W-:-:S04]  /*1c680*/  IMAD.WIDE R56, R231, 0x4, R16 ;  /* 0x00000004e7387825 */ /* 0x000fc800078e0210 */
[C---:B--2---:R-:W-:Y:S02]  /*1c690*/  IMAD.WIDE R176, R231.reuse, 0x4, R46 ;  /* 0x00000004e7b07825 */ /* 0x044fe400078e022e */
[----:B------:R-:W2:Y:S02]  /*1c6a0*/  LDL.LU.64 R46, [R1+0x370] ;  /* 0x00037000012e7983 */ /* 0x000ea40000300a00 */
[C---:B------:R-:W-:Y:S02]  /*1c6b0*/  IMAD.WIDE R112, R231.reuse, 0x4, R52 ;  /* 0x00000004e7707825 */ /* 0x040fe400078e0234 */
[----:B------:R-:W-:Y:S04]  /*1c6c0*/  STL.64 [R1+0x1a78], R128 ;  /* 0x001a788001007387 */ /* 0x000fe80000100a00 */
[----:B------:R-:W2:Y:S04]  /*1c6d0*/  LDL.LU.64 R18, [R1+0x368] ;  /* 0x0003680001127983 */ /* 0x000ea80000300a00 */
[----:B------:R-:W-:Y:S01]  /*1c6e0*/  STL.64 [R1+0x1a70], R66 ;  /* 0x001a704201007387 */ /* 0x000fe20000100a00 */
[----:B------:R-:W-:-:S03]  /*1c6f0*/  IMAD.WIDE R2, R231, 0x4, R50 ;  /* 0x00000004e7027825 */ /* 0x000fc600078e0232 */
[----:B------:R-:W-:Y:S04]  /*1c700*/  STL.64 [R1+0x1a68], R176 ;  /* 0x001a68b001007387 */ /* 0x000fe80000100a00 */
[----:B------:R-:W2:Y:S01]  /*1c710*/  LDL.LU.64 R50, [R1+0x360] ;  /* 0x0003600001327983 */ /* 0x000ea20000300a00 */
[----:B---3--:R-:W-:-:S03]  /*1c720*/  IMAD.WIDE R238, R231, 0x4, R20 ;  /* 0x00000004e7ee7825 */ /* 0x008fc600078e0214 */
[----:B------:R-:W3:Y:S04]  /*1c730*/  LDL.LU.64 R20, [R1+0x358] ;  /* 0x0003580001147983 */ /* 0x000ee80000300a00 */
[----:B------:R-:W-:Y:S01]  /*1c740*/  STL.64 [R1+0x1a60], R112 ;  /* 0x001a607001007387 */ /* 0x000fe20000100a00 */
[----:B------:R-:W-:-:S03]  /*1c750*/  IMAD.WIDE R188, R231, 0x4, R54 ;  /* 0x00000004e7bc7825 */ /* 0x000fc600078e0236 */
[----:B------:R1:W-:Y:S04]  /*1c760*/  STL.64 [R1+0x1a50], R2 ;  /* 0x001a500201007387 */ /* 0x0003e80000100a00 */
[----:B------:R-:W-:Y:S01]  /*1c770*/  STL.64 [R1+0x1a58], R92 ;  /* 0x001a585c01007387 */ /* 0x000fe20000100a00 */
[----:B----4-:R-:W-:-:S03]  /*1c780*/  IMAD.WIDE R132, R231, 0x4, R48 ;  /* 0x00000004e7847825 */ /* 0x010fc600078e0230 */
[----:B------:R-:W-:Y:S04]  /*1c790*/  STL.64 [R1+0x1a48], R238 ;  /* 0x001a48ee01007387 */ /* 0x000fe80000100a00 */
[----:B------:R-:W4:Y:S01]  /*1c7a0*/  LDL.LU.64 R52, [R1+0x348] ;  /* 0x0003480001347983 */ /* 0x000f220000300a00 */
[----:B------:R-:W-:-:S03]  /*1c7b0*/  IMAD.WIDE R64, R231, 0x4, R38 ;  /* 0x00000004e7407825 */ /* 0x000fc600078e0226 */
[----:B------:R-:W4:Y:S04]  /*1c7c0*/  LDL.LU.64 R38, [R1+0x340] ;  /* 0x0003400001267983 */ /* 0x000f280000300a00 */
[----:B------:R-:W-:Y:S04]  /*1c7d0*/  STL.64 [R1+0x1a40], R188 ;  /* 0x001a40bc01007387 */ /* 0x000fe80000100a00 */
[----:B------:R-:W4:Y:S01]  /*1c7e0*/  LDL.LU.64 R48, [R1+0x338] ;  /* 0x0003380001307983 */ /* 0x000f220000300a00 */
[----:B------:R-:W-:-:S03]  /*1c7f0*/  IMAD.WIDE R116, R231, 0x4, R32 ;  /* 0x00000004e7747825 */ /* 0x000fc600078e0220 */
[----:B------:R-:W4:Y:S04]  /*1c800*/  LDL.LU.64 R32, [R1+0x330] ;  /* 0x0003300001207983 */ /* 0x000f280000300a00 */
[----:B------:R-:W-:Y:S04]  /*1c810*/  STL.64 [R1+0x1a38], R132 ;  /* 0x001a388401007387 */ /* 0x000fe80000100a00 */
[----:B------:R-:W4:Y:S01]  /*1c820*/  LDL.LU.64 R16, [R1+0x2578] ;  /* 0x0025780001107983 */ /* 0x000f220000300a00 */
[----:B------:R-:W-:-:S03]  /*1c830*/  IMAD.WIDE R180, R231, 0x4, R44 ;  /* 0x00000004e7b47825 */ /* 0x000fc600078e022c */
[----:B------:R-:W-:Y:S01]  /*1c840*/  STL.64 [R1+0x1a30], R64 ;  /* 0x001a304001007387 */ /* 0x000fe20000100a00 */
[----:B------:R-:W-:-:S03]  /*1c850*/  IMAD.WIDE R30, R231, 0x4, R42 ;  /* 0x00000004e71e7825 */ /* 0x000fc600078e022a */
[----:B------:R-:W4:Y:S04]  /*1c860*/  LDL.LU.64 R54, [R1+0x328] ;  /* 0x0003280001367983 */ /* 0x000f280000300a00 */
[----:B------:R-:W-:Y:S04]  /*1c870*/  STL.64 [R1+0x1a28], R180 ;  /* 0x001a28b401007387 */ /* 0x000fe80000100a00 */
[----:B------:R-:W4:Y:S04]  /*1c880*/  LDL.LU.64 R44, [R1+0x320] ;  /* 0x00032000012c7983 */ /* 0x000f280000300a00 */
[----:B------:R-:W-:Y:S04]  /*1c890*/  STL.64 [R1+0x1a20], R116 ;  /* 0x001a207401007387 */ /* 0x000fe80000100a00 */
[----:B------:R1:W-:Y:S04]  /*1c8a0*/  STL.64 [R1+0x1a10], R30 ;  /* 0x001a101e01007387 */ /* 0x0003e80000100a00 */
[----:B------:R-:W4:Y:S04]  /*1c8b0*/  LDL.LU.64 R42, [R1+0x318] ;  /* 0x00031800012a7983 */ /* 0x000f280000300a00 */
[----:B------:R-:W4:Y:S01]  /*1c8c0*/  LDL.LU.64 R108, [R1+0x310] ;  /* 0x00031000016c7983 */ /* 0x000f220000300a00 */
[----:B--2---:R-:W-:-:S03]  /*1c8d0*/  IMAD.WIDE R240, R231, 0x4, R46 ;  /* 0x00000004e7f07825 */ /* 0x004fc600078e022e */
[----:B------:R-:W2:Y:S04]  /*1c8e0*/  LDL.LU.64 R46, [R1+0x308] ;  /* 0x00030800012e7983 */ /* 0x000ea80000300a00 */
[----:B------:R-:W-:Y:S01]  /*1c8f0*/  STL.64 [R1+0x1a18], R56 ;  /* 0x001a183801007387 */ /* 0x000fe20000100a00 */
[----:B------:R-:W-:-:S03]  /*1c900*/  IMAD.WIDE R18, R231, 0x4, R18 ;  /* 0x00000004e7127825 */ /* 0x000fc600078e0212 */
[----:B------:R-:W-:Y:S01]  /*1c910*/  STL.64 [R1+0x1a08], R240 ;  /* 0x001a08f001007387 */ /* 0x000fe20000100a00 */
[----:B------:R-:W-:-:S03]  /*1c920*/  IMAD.WIDE R126, R231, 0x4, R50 ;  /* 0x00000004e77e7825 */ /* 0x000fc600078e0232 */
[----:B------:R-:W2:Y:S04]  /*1c930*/  LDL.LU.64 R50, [R1+0x300] ;  /* 0x0003000001327983 */ /* 0x000ea80000300a00 */
[----:B------:R-:W2:Y:S04]  /*1c940*/  LDL.LU.64 R102, [R1+0x2f8] ;  /* 0x0002f80001667983 */ /* 0x000ea80000300a00 */
[----:B------:R-:W-:Y:S01]  /*1c950*/  STL.64 [R1+0x1a00], R18 ;  /* 0x001a001201007387 */ /* 0x000fe20000100a00 */
[----:B---3--:R-:W-:-:S04]  /*1c960*/  IMAD.WIDE R20, R231, 0x4, R20 ;  /* 0x00000004e7147825 */ /* 0x008fc800078e0214 */
[----:B----4-:R-:W-:-:S04]  /*1c970*/  IMAD.WIDE R110, R231, 0x4, R52 ;  /* 0x00000004e76e7825 */ /* 0x010fc800078e0234 */
[----:B------:R-:W-:-:S04]  /*1c980*/  IMAD.WIDE R52, R231, 0x4, R38 ;  /* 0x00000004e7347825 */ /* 0x000fc800078e0226 */
[----:B------:R-:W-:-:S04]  /*1c990*/  IMAD.WIDE R242, R231, 0x4, R32 ;  /* 0x00000004e7f27825 */ /* 0x000fc800078e0220 */
[C---:B------:R-:W-:Y:S02]  /*1c9a0*/  IMAD.WIDE R174, R231.reuse, 0x4, R16 ;  /* 0x00000004e7ae7825 */ /* 0x040fe400078e0210 */
[----:B------:R-:W3:Y:S04]  /*1c9b0*/  LDL.LU.64 R16, [R1+0x2f0] ;  /* 0x0002f00001107983 */ /* 0x000ee80000300a00 */
[----:B------:R-:W-:Y:S04]  /*1c9c0*/  STL.64 [R1+0x19f8], R126 ;  /* 0x0019f87e01007387 */ /* 0x000fe80000100a00 */
[----:B------:R-:W4:Y:S04]  /*1c9d0*/  LDL.LU.64 R38, [R1+0x2e8] ;  /* 0x0002e80001267983 */ /* 0x000f280000300a00 */
[----:B------:R-:W-:Y:S04]  /*1c9e0*/  STL.64 [R1+0x19f0], R20 ;  /* 0x0019f01401007387 */ /* 0x000fe80000100a00 */
[----:B------:R-:W-:Y:S04]  /*1c9f0*/  STL.64 [R1+0x19e8], R174 ;  /* 0x0019e8ae01007387 */ /* 0x000fe80000100a00 */
[----:B------:R-:W4:Y:S01]  /*1ca00*/  LDL.LU.64 R32, [R1+0x2e0] ;  /* 0x0002e00001207983 */ /* 0x000f220000300a00 */
[----:B------:R-:W-:-:S03]  /*1ca10*/  IMAD.WIDE R6, R231, 0x4, R48 ;  /* 0x00000004e7067825 */ /* 0x000fc600078e0230 */
[----:B------:R-:W4:Y:S01]  /*1ca20*/  LDL.LU.64 R48, [R1+0x2d8] ;  /* 0x0002d80001307983 */ /* 0x000f220000300a00 */
[----:B------:R-:W-:-:S03]  /*1ca30*/  IMAD.WIDE R184, R231, 0x4, R54 ;  /* 0x00000004e7b87825 */ /* 0x000fc600078e0236 */
[----:B------:R-:W-:Y:S04]  /*1ca40*/  STL.64 [R1+0x19e0], R110 ;  /* 0x0019e06e01007387 */ /* 0x000fe80000100a00 */
[----:B------:R1:W-:Y:S01]  /*1ca50*/  STL.64 [R1+0x19d0], R6 ;  /* 0x0019d00601007387 */ /* 0x0003e20000100a00 */
[----:B------:R-:W-:-:S03]  /*1ca60*/  IMAD.WIDE R122, R231, 0x4, R44 ;  /* 0x00000004e77a7825 */ /* 0x000fc600078e022c */
[----:B------:R-:W4:Y:S01]  /*1ca70*/  LDL.LU.64 R98, [R1+0x2d0] ;  /* 0x0002d00001627983 */ /* 0x000f220000300a00 */
[----:B------:R-:W-:-:S03]  /*1ca80*/  IMAD.WIDE R68, R231, 0x4, R42 ;  /* 0x00000004e7447825 */ /* 0x000fc600078e022a */
[----:B------:R-:W4:Y:S01]  /*1ca90*/  LDL.LU.64 R54, [R1+0x2c8] ;  /* 0x0002c80001367983 */ /* 0x000f220000300a00 */
[----:B------:R-:W-:-:S03]  /*1caa0*/  IMAD.WIDE R170, R231, 0x4, R108 ;  /* 0x00000004e7aa7825 */ /* 0x000fc600078e026c */
[----:B------:R-:W-:Y:S04]  /*1cab0*/  STL.64 [R1+0x19d8], R52 ;  /* 0x0019d83401007387 */ /* 0x000fe80000100a00 */
[----:B------:R-:W-:Y:S04]  /*1cac0*/  STL.64 [R1+0x19c8], R242 ;  /* 0x0019c8f201007387 */ /* 0x000fe80000100a00 */
[----:B------:R-:W4:Y:S04]  /*1cad0*/  LDL.LU.64 R44, [R1+0x2c0] ;  /* 0x0002c000012c7983 */ /* 0x000f280000300a00 */
[----:B------:R-:W4:Y:S04]  /*1cae0*/  LDL.LU.64 R42, [R1+0x2b8] ;  /* 0x0002b800012a7983 */ /* 0x000f280000300a00 */
[----:B------:R-:W-:Y:S01]  /*1caf0*/  STL.64 [R1+0x19c0], R184 ;  /* 0x0019c0b801007387 */ /* 0x000fe20000100a00 */
[----:B--2---:R-:W-:-:S03]  /*1cb00*/  IMAD.WIDE R106, R231, 0x4, R46 ;  /* 0x00000004e76a7825 */ /* 0x004fc600078e022e */
[----:B------:R-:W2:Y:S04]  /*1cb10*/  LDL.LU.64 R46, [R1+0x2b0] ;  /* 0x0002b000012e7983 */ /* 0x000ea80000300a00 */
[----:B------:R-:W-:Y:S04]  /*1cb20*/  STL.64 [R1+0x19b8], R122 ;  /* 0x0019b87a01007387 */ /* 0x000fe80000100a00 */
[----:B------:R-:W-:Y:S04]  /*1cb30*/  STL.64 [R1+0x19b0], R68 ;  /* 0x0019b04401007387 */ /* 0x000fe80000100a00 */
[----:B------:R-:W-:Y:S01]  /*1cb40*/  STL.64 [R1+0x19a8], R170 ;  /* 0x0019a8aa01007387 */ /* 0x000fe20000100a00 */
[----:B------:R-:W-:-:S04]  /*1cb50*/  IMAD.WIDE R50, R231, 0x4, R50 ;  /* 0x00000004e7327825 */ /* 0x000fc800078e0232 */
[----:B------:R-:W-:-:S04]  /*1cb60*/  IMAD.WIDE R34, R231, 0x4, R102 ;  /* 0x00000004e7227825 */ /* 0x000fc800078e0266 */
[C---:B---3--:R-:W-:Y:S02]  /*1cb70*/  IMAD.WIDE R28, R231.reuse, 0x4, R16 ;  /* 0x00000004e71c7825 */ /* 0x048fe400078e0210 */
[----:B------:R-:W3:Y:S04]  /*1cb80*/  LDL.LU.64 R16, [R1+0x2a8] ;  /* 0x0002a80001107983 */ /* 0x000ee80000300a00 */
[----:B------:R-:W-:Y:S01]  /*1cb90*/  STL.64 [R1+0x19a0], R106 ;  /* 0x0019a06a01007387 */ /* 0x000fe20000100a00 */
[----:B----4-:R-:W-:-:S03]  /*1cba0*/  IMAD.WIDE R152, R231, 0x4, R38 ;  /* 0x00000004e7987825 */ /* 0x010fc600078e0226 */
[----:B------:R4:W-:Y:S04]  /*1cbb0*/  STL.64 [R1+0x1990], R34 ;  /* 0x0019902201007387 */ /* 0x0009e80000100a00 */
[----:B------:R-:W4:Y:S04]  /*1cbc0*/  LDL.LU.64 R38, [R1+0x2a0] ;  /* 0x0002a00001267983 */ /* 0x000f280000300a00 */
[----:B------:R-:W4:Y:S01]  /*1cbd0*/  LDL.LU.64 R172, [R1+0x298] ;  /* 0x0002980001ac7983 */ /* 0x000f220000300a00 */
[----:B------:R-:W-:-:S03]  /*1cbe0*/  IMAD.WIDE R88, R231, 0x4, R32 ;  /* 0x00000004e7587825 */ /* 0x000fc600078e0220 */
[----:B------:R-:W-:Y:S04]  /*1cbf0*/  STL.64 [R1+0x1998], R50 ;  /* 0x0019983201007387 */ /* 0x000fe80000100a00 */
[----:B------:R-:W-:Y:S04]  /*1cc00*/  STL.64 [R1+0x1988], R28 ;  /* 0x0019881c01007387 */ /* 0x000fe80000100a00 */
[----:B------:R-:W4:Y:S01]  /*1cc10*/  LDL.LU.64 R32, [R1+0x290] ;  /* 0x0002900001207983 */ /* 0x000f220000300a00 */
[----:B------:R-:W-:-:S03]  /*1cc20*/  IMAD.WIDE R62, R231, 0x4, R48 ;  /* 0x00000004e73e7825 */ /* 0x000fc600078e0230 */
[----:B------:R-:W4:Y:S01]  /*1cc30*/  LDL.LU.64 R108, [R1+0x288] ;  /* 0x00028800016c7983 */ /* 0x000f220000300a00 */
[----:B------:R-:W-:-:S03]  /*1cc40*/  IMAD.WIDE R168, R231, 0x4, R98 ;  /* 0x00000004e7a87825 */ /* 0x000fc600078e0262 */
[----:B------:R-:W4:Y:S04]  /*1cc50*/  LDL.LU.64 R48, [R1+0x280] ;  /* 0x0002800001307983 */ /* 0x000f280000300a00 */
[----:B------:R-:W-:Y:S04]  /*1cc60*/  STL.64 [R1+0x1980], R152 ;  /* 0x0019809801007387 */ /* 0x000fe80000100a00 */
[----:B------:R-:W4:Y:S04]  /*1cc70*/  LDL.LU.64 R244, [R1+0x278] ;  /* 0x0002780001f47983 */ /* 0x000f280000300a00 */
[----:B------:R-:W-:Y:S01]  /*1cc80*/  STL.64 [R1+0x1978], R88 ;  /* 0x0019785801007387 */ /* 0x000fe20000100a00 */
[----:B------:R-:W-:-:S03]  /*1cc90*/  IMAD.WIDE R104, R231, 0x4, R54 ;  /* 0x00000004e7687825 */ /* 0x000fc600078e0236 */
[----:B------:R-:W4:Y:S04]  /*1cca0*/  LDL.LU.64 R162, [R1+0x270] ;  /* 0x0002700001a27983 */ /* 0x000f280000300a00 */
[----:B------:R-:W-:Y:S01]  /*1ccb0*/  STL.64 [R1+0x1970], R62 ;  /* 0x0019703e01007387 */ /* 0x000fe20000100a00 */
[----:B------:R-:W-:-:S03]  /*1ccc0*/  IMAD.WIDE R12, R231, 0x4, R42 ;  /* 0x00000004e70c7825 */ /* 0x000fc600078e022a */
[----:B------:R-:W4:Y:S01]  /*1ccd0*/  LDL.LU.64 R166, [R1+0x268] ;  /* 0x0002680001a67983 */ /* 0x000f220000300a00 */
[----:B------:R-:W-:-:S03]  /*1cce0*/  IMAD.WIDE R54, R231, 0x4, R44 ;  /* 0x00000004e7367825 */ /* 0x000fc600078e022c */
[----:B------:R-:W-:Y:S04]  /*1ccf0*/  STL.64 [R1+0x1968], R168 ;  /* 0x001968a801007387 */ /* 0x000fe80000100a00 */
[----:B------:R-:W4:Y:S04]  /*1cd00*/  LDL.LU.64 R102, [R1+0x260] ;  /* 0x0002600001667983 */ /* 0x000f280000300a00 */
[----:B------:R-:W4:Y:S04]  /*1cd10*/  LDL.LU.64 R98, [R1+0x258] ;  /* 0x0002580001627983 */ /* 0x000f280000300a00 */
[----:B------:R-:W4:Y:S04]  /*1cd20*/  LDL.LU.64 R44, [R1+0x250] ;  /* 0x00025000012c7983 */ /* 0x000f280000300a00 */
[----:B------:R-:W4:Y:S04]  /*1cd30*/  LDL.LU.64 R42, [R1+0x248] ;  /* 0x00024800012a7983 */ /* 0x000f280000300a00 */
[----:B------:R-:W-:Y:S04]  /*1cd40*/  STL.64 [R1+0x1960], R104 ;  /* 0x0019606801007387 */ /* 0x000fe80000100a00 */
[----:B------:R1:W-:Y:S01]  /*1cd50*/  STL.64 [R1+0x1950], R12 ;  /* 0x0019500c01007387 */ /* 0x0003e20000100a00 */
[----:B--2---:R-:W-:-:S03]  /*1cd60*/  IMAD.WIDE R212, R231, 0x4, R46 ;  /* 0x00000004e7d47825 */ /* 0x004fc600078e022e */
[----:B------:R-:W2:Y:S01]  /*1cd70*/  LDL.LU.64 R46, [R1+0x240] ;  /* 0x00024000012e7983 */ /* 0x000ea20000300a00 */
[----:B---3--:R-:W-:-:S03]  /*1cd80*/  IMAD.WIDE R186, R231, 0x4, R16 ;  /* 0x00000004e7ba7825 */ /* 0x008fc600078e0210 */
[----:B------:R-:W3:Y:S04]  /*1cd90*/  LDL.LU.64 R16, [R1+0x238] ;  /* 0x0002380001107983 */ /* 0x000ee80000300a00 */
[----:B------:R-:W-:Y:S04]  /*1cda0*/  STL.64 [R1+0x1958], R54 ;  /* 0x0019583601007387 */ /* 0x000fe80000100a00 */
[----:B------:R-:W-:Y:S01]  /*1cdb0*/  STL.64 [R1+0x1948], R212 ;  /* 0x001948d401007387 */ /* 0x000fe20000100a00 */
[----:B----4-:R-:W-:-:S03]  /*1cdc0*/  IMAD.WIDE R124, R231, 0x4, R38 ;  /* 0x00000004e77c7825 */ /* 0x010fc600078e0226 */
[----:B------:R-:W4:Y:S01]  /*1cdd0*/  LDL.LU.64 R38, [R1+0x230] ;  /* 0x0002300001267983 */ /* 0x000f220000300a00 */
[----:B------:R-:W-:-:S03]  /*1cde0*/  IMAD.WIDE R60, R231, 0x4, R172 ;  /* 0x00000004e73c7825 */ /* 0x000fc600078e02ac */
[----:B------:R-:W-:Y:S01]  /*1cdf0*/  STL.64 [R1+0x1940], R186 ;  /* 0x001940ba01007387 */ /* 0x000fe20000100a00 */
[----:B------:R-:W-:-:S03]  /*1ce00*/  IMAD.WIDE R172, R231, 0x4, R32 ;  /* 0x00000004e7ac7825 */ /* 0x000fc600078e0220 */
[----:B------:R-:W4:Y:S01]  /*1ce10*/  LDL.LU.64 R32, [R1+0x228] ;  /* 0x0002280001207983 */ /* 0x000f220000300a00 */
[----:B------:R-:W-:-:S03]  /*1ce20*/  IMAD.WIDE R108, R231, 0x4, R108 ;  /* 0x00000004e76c7825 */ /* 0x000fc600078e026c */
[----:B------:R-:W-:Y:S01]  /*1ce30*/  STL.64 [R1+0x1938], R124 ;  /* 0x0019387c01007387 */ /* 0x000fe20000100a00 */
[----:B------:R-:W-:-:S03]  /*1ce40*/  IMAD.WIDE R48, R231, 0x4, R48 ;  /* 0x00000004e7307825 */ /* 0x000fc600078e0230 */
[----:B------:R-:W-:Y:S04]  /*1ce50*/  STL.64 [R1+0x1930], R60 ;  /* 0x0019303c01007387 */ /* 0x000fe80000100a00 */
[----:B------:R-:W4:Y:S01]  /*1ce60*/  LDL.LU.64 R82, [R1+0x220] ;  /* 0x0002200001527983 */ /* 0x000f220000300a00 */
[----:B------:R-:W-:-:S03]  /*1ce70*/  IMAD.WIDE R224, R231, 0x4, R244 ;  /* 0x00000004e7e07825 */ /* 0x000fc600078e02f4 */
[----:B------:R-:W4:Y:S04]  /*1ce80*/  LDL.LU.64 R244, [R1+0x218] ;  /* 0x0002180001f47983 */ /* 0x000f280000300a00 */
[----:B------:R-:W-:Y:S01]  /*1ce90*/  STL.64 [R1+0x1928], R172 ;  /* 0x001928ac01007387 */ /* 0x000fe20000100a00 */
[----:B------:R-:W-:-:S03]  /*1cea0*/  IMAD.WIDE R208, R231, 0x4, R162 ;  /* 0x00000004e7d07825 */ /* 0x000fc600078e02a2 */
[----:B------:R-:W4:Y:S04]  /*1ceb0*/  LDL.LU.64 R162, [R1+0x210] ;  /* 0x0002100001a27983 */ /* 0x000f280000300a00 */
[----:B------:R-:W-:Y:S01]  /*1cec0*/  STL.64 [R1+0x1920], R108 ;  /* 0x0019206c01007387 */ /* 0x000fe20000100a00 */
[----:B------:R-:W-:-:S03]  /*1ced0*/  IMAD.WIDE R150, R231, 0x4, R166 ;  /* 0x00000004e7967825 */ /* 0x000fc600078e02a6 */
[----:B------:R1:W-:Y:S04]  /*1cee0*/  STL.64 [R1+0x1910], R224 ;  /* 0x001910e001007387 */ /* 0x0003e80000100a00 */
[----:B------:R-:W-:Y:S01]  /*1cef0*/  STL.64 [R1+0x1918], R48 ;  /* 0x0019183001007387 */ /* 0x000fe20000100a00 */
[----:B------:R-:W-:-:S03]  /*1cf00*/  IMAD.WIDE R86, R231, 0x4, R102 ;  /* 0x00000004e7567825 */ /* 0x000fc600078e0266 */
[----:B------:R-:W-:Y:S01]  /*1cf10*/  STL.64 [R1+0x1908], R208 ;  /* 0x001908d001007387 */ /* 0x000fe20000100a00 */
[----:B------:R-:W-:-:S03]  /*1cf20*/  IMAD.WIDE R26, R231, 0x4, R98 ;  /* 0x00000004e71a7825 */ /* 0x000fc600078e0262 */
[----:B------:R-:W-:Y:S01]  /*1cf30*/  STL.64 [R1+0x1900], R150 ;  /* 0x0019009601007387 */ /* 0x000fe20000100a00 */
[----:B------:R-:W-:-:S03]  /*1cf40*/  IMAD.WIDE R166, R231, 0x4, R44 ;  /* 0x00000004e7a67825 */ /* 0x000fc600078e022c */
[----:B------:R-:W-:Y:S01]  /*1cf50*/  STL.64 [R1+0x18f8], R86 ;  /* 0x0018f85601007387 */ /* 0x000fe20000100a00 */
[----:B------:R-:W-:-:S03]  /*1cf60*/  IMAD.WIDE R102, R231, 0x4, R42 ;  /* 0x00000004e7667825 */ /* 0x000fc600078e022a */
[----:B------:R-:W-:Y:S04]  /*1cf70*/  STL.64 [R1+0x18f0], R26 ;  /* 0x0018f01a01007387 */ /* 0x000fe80000100a00 */
[----:B------:R-:W4:Y:S04]  /*1cf80*/  LDL.LU.64 R98, [R1+0x208] ;  /* 0x0002080001627983 */ /* 0x000f280000300a00 */
[----:B------:R-:W-:Y:S04]  /*1cf90*/  STL.64 [R1+0x18e8], R166 ;  /* 0x0018e8a601007387 */ /* 0x000fe80000100a00 */
[----:B------:R-:W4:Y:S04]  /*1cfa0*/  LDL.LU.64 R42, [R1+0x200] ;  /* 0x00020000012a7983 */ /* 0x000f280000300a00 */
[----:B------:R-:W-:Y:S01]  /*1cfb0*/  STL.64 [R1+0x18e0], R102 ;  /* 0x0018e06601007387 */ /* 0x000fe20000100a00 */
[----:B--2---:R-:W-:-:S04]  /*1cfc0*/  IMAD.WIDE R44, R231, 0x4, R46 ;  /* 0x00000004e72c7825 */ /* 0x004fc800078e022e */
[----:B---3--:R-:W-:-:S05]  /*1cfd0*/  IMAD.WIDE R16, R231, 0x4, R16 ;  /* 0x00000004e7107825 */ /* 0x008fca00078e0210 */
[----:B------:R2:W-:Y:S01]  /*1cfe0*/  STL.64 [R1+0x18d0], R16 ;  /* 0x0018d01001007387 */ /* 0x0005e20000100a00 */
[----:B----4-:R-:W-:-:S04]  /*1cff0*/  IMAD.WIDE R206, R231, 0x4, R38 ;  /* 0x00000004e7ce7825 */ /* 0x010fc800078e0226 */
[C---:B------:R-:W-:Y:S02]  /*1d000*/  IMAD.WIDE R146, R231.reuse, 0x4, R32 ;  /* 0x00000004e7927825 */ /* 0x040fe400078e0220 */
[----:B------:R-:W3:Y:S04]  /*1d010*/  LDL.LU.64 R32, [R1+0x1498] ;  /* 0x0014980001207983 */ /* 0x000ee80000300a00 */
[----:B------:R-:W4:Y:S04]  /*1d020*/  LDL.LU.64 R38, [R1+0x1490] ;  /* 0x0014900001267983 */ /* 0x000f280000300a00 */
[----:B------:R-:W2:Y:S04]  /*1d030*/  LDL.LU.64 R46, [R1+0x1488] ;  /* 0x00148800012e7983 */ /* 0x000ea80000300a00 */
[----:B------:R-:W-:Y:S04]  /*1d040*/  STL.64 [R1+0x18d8], R44 ;  /* 0x0018d82c01007387 */ /* 0x000fe80000100a00 */
[----:B------:R2:W-:Y:S04]  /*1d050*/  STL.64 [R1+0x18c8], R206 ;  /* 0x0018c8ce01007387 */ /* 0x0005e80000100a00 */
[----:B-1----:R-:W2:Y:S04]  /*1d060*/  LDL.64 R198, [R1+0xf00] ;  /* 0x000f000001c67983 */ /* 0x002ea80000100a00 */
[----:B------:R-:W2:Y:S04]  /*1d070*/  LDL.64 R216, [R1+0xf10] ;  /* 0x000f100001d87983 */ /* 0x000ea80000100a00 */
[----:B------:R-:W2:Y:S04]  /*1d080*/  LDL.64 R40, [R1+0xf18] ;  /* 0x000f180001287983 */ /* 0x000ea80000100a00 */
[----:B------:R1:W-:Y:S04]  /*1d090*/  STL.64 [R1+0x18c0], R146 ;  /* 0x0018c09201007387 */ /* 0x0003e80000100a00 */
[----:B------:R-:W2:Y:S04]  /*1d0a0*/  LDL.64 R160, [R1+0xf20] ;  /* 0x000f200001a07983 */ /* 0x000ea80000100a00 */
[----:B------:R-:W2:Y:S04]  /*1d0b0*/  LDL.64 R158, [R1+0xf28] ;  /* 0x000f2800019e7983 */ /* 0x000ea80000100a00 */
[----:B------:R-:W2:Y:S04]  /*1d0c0*/  LDL.64 R248, [R1+0xf30] ;  /* 0x000f300001f87983 */ /* 0x000ea80000100a00 */
[----:B------:R-:W2:Y:S04]  /*1d0d0*/  LDL.64 R84, [R1+0xf38] ;  /* 0x000f380001547983 */ /* 0x000ea80000100a00 */
[----:B------:R-:W2:Y:S04]  /*1d0e0*/  LDL.64 R142, [R1+0xf40] ;  /* 0x000f4000018e7983 */ /* 0x000ea80000100a00 */
[----:B------:R-:W2:Y:S04]  /*1d0f0*/  LDL.64 R200, [R1+0xf48] ;  /* 0x000f480001c87983 */ /* 0x000ea80000100a00 */
[----:B------:R-:W2:Y:S04]  /*1d100*/  LDL.64 R218, [R1+0xf50] ;  /* 0x000f500001da7983 */ /* 0x000ea80000100a00 */
[----:B------:R-:W2:Y:S04]  /*1d110*/  LDL.64 R100, [R1+0xf58] ;  /* 0x000f580001647983 */ /* 0x000ea80000100a00 */
[----:B------:R-:W2:Y:S01]  /*1d120*/  LDL.64 R96, [R1+0xf60] ;  /* 0x000f600001607983 */ /* 0x000ea20000100a00 */
[----:B------:R-:W-:-:S03]  /*1d130*/  IMAD.WIDE R82, R231, 0x4, R82 ;  /* 0x00000004e7527825 */ /* 0x000fc600078e0252 */
        /* <DEDUP_REMOVED lines=8> */
[----:B------:R-:W2:Y:S04]  /*1d1c0*/  LDL.64 R10, [R1+0x1c90] ;  /* 0x001c9000010a7983 */ /* 0x000ea80000100a00 */
[----:B------:R-:W2:Y:S04]  /*1d1d0*/  LDL.64 R220, [R1+0x1c50] ;  /* 0x001c500001dc7983 */ /* 0x000ea80000100a00 */
[----:B------:R1:W-:Y:S04]  /*1d1e0*/  STL.64 [R1+0x18b8], R82 ;  /* 0x0018b85201007387 */ /* 0x0003e80000100a00 */
[----:B------:R-:W-:Y:S04]  /*1d1f0*/  STL.64 [R1+0x18b0], R244 ;  /* 0x0018b0f401007387 */ /* 0x000fe80000100a00 */
[----:B------:R-:W-:Y:S04]  /*1d200*/  STL.64 [R1+0x18a8], R162 ;  /* 0x0018a8a201007387 */ /* 0x000fe80000100a00 */
[----:B------:R-:W-:Y:S04]  /*1d210*/  STL.64 [R1+0x18a0], R98 ;  /* 0x0018a06201007387 */ /* 0x000fe80000100a00 */
[----:B------:R-:W-:Y:S01]  /*1d220*/  STL.64 [R1+0x1898], R42 ;  /* 0x0018982a01007387 */ /* 0x000fe20000100a00 */
[----:B---3--:R-:W-:-:S04]  /*1d230*/  IMAD.WIDE R32, R229, 0x4, R32 ;  /* 0x00000004e5207825 */ /* 0x008fc800078e0220 */
[----:B----4-:R-:W-:-:S04]  /*1d240*/  IMAD.WIDE R38, R229, 0x4, R38 ;  /* 0x00000004e5267825 */ /* 0x010fc800078e0226 */
[----:B--2---:R-:W-:Y:S01]  /*1d250*/  IMAD.WIDE R46, R229, 0x4, R46 ;  /* 0x00000004e52e7825 */ /* 0x004fe200078e022e */
[----:B------:R-:W-:Y:S04]  /*1d260*/  LDGSTS.E [R15+0x70000], desc[UR8][R198.64], !P1 ;  /* 0x70000000c60f7fae */ /* 0x000fe8000c921848 */
[----:B------:R-:W-:Y:S04]  /*1d270*/  LDGSTS.E [R15+0x74000], desc[UR8][R216.64], !P1 ;  /* 0x74000000d80f7fae */ /* 0x000fe8000c921848 */
[----:B------:R-:W-:Y:S04]  /*1d280*/  LDGSTS.E [R15+0x78000], desc[UR8][R40.64], !P1 ;  /* 0x78000000280f7fae */ /* 0x000fe8000c921848 */
[----:B------:R-:W2:Y:S04]  /*1d290*/  LDL.LU.64 R198, [R1+0x2570] ;  /* 0x0025700001c67983 */ /* 0x000ea80000300a00 */
[----:B------:R-:W-:Y:S04]  /*1d2a0*/  STL.64 [R1+0x988], R32 ;  /* 0x0009882001007387 */ /* 0x000fe80000100a00 */
[----:B------:R-:W3:Y:S04]  /*1d2b0*/  LDL.LU.64 R216, [R1+0x2568] ;  /* 0x0025680001d87983 */ /* 0x000ee80000300a00 */
[----:B------:R-:W-:Y:S04]  /*1d2c0*/  STL.64 [R1+0x998], R38 ;  /* 0x0009982601007387 */ /* 0x000fe80000100a00 */
[----:B------:R-:W4:Y:S04]  /*1d2d0*/  LDL.LU.64 R40, [R1+0x2560] ;  /* 0x0025600001287983 */ /* 0x000f280000300a00 */
[----:B------:R-:W-:Y:S04]  /*1d2e0*/  STL.64 [R1+0x9a8], R46 ;  /* 0x0009a82e01007387 */ /* 0x000fe80000100a00 */
[----:B------:R-:W-:Y:S04]  /*1d2f0*/  LDGSTS.E [R15+0x7c000], desc[UR8][R160.64], !P1 ;  /* 0x7c000000a00f7fae */ /* 0x000fe8000c921848 */
[----:B------:R-:W-:Y:S04]  /*1d300*/  LDGSTS.E [R15+0x70004], desc[UR8][R158.64], !P0 ;  /* 0x700040009e0f7fae */ /* 0x000fe8000c121848 */
[----:B------:R-:W-:Y:S04]  /*1d310*/  LDGSTS.E [R15+0x74004], desc[UR8][R248.64], !P0 ;  /* 0x74004000f80f7fae */ /* 0x000fe8000c121848 */
[----:B------:R-:W2:Y:S04]  /*1d320*/  LDL.LU.64 R160, [R1+0x2558] ;  /* 0x0025580001a07983 */ /* 0x000ea80000300a00 */
[----:B------:R-:W4:Y:S04]  /*1d330*/  LDL.LU.64 R158, [R1+0x2550] ;  /* 0x00255000019e7983 */ /* 0x000f280000300a00 */
[----:B------:R-:W4:Y:S04]  /*1d340*/  LDL.LU.64 R248, [R1+0x2548] ;  /* 0x0025480001f87983 */ /* 0x000f280000300a00 */
[----:B------:R-:W-:Y:S04]  /*1d350*/  LDGSTS.E [R15+0x78004], desc[UR8][R84.64], !P0 ;  /* 0x78004000540f7fae */ /* 0x000fe8000c121848 */
[----:B------:R-:W-:Y:S04]  /*1d360*/  LDGSTS.E [R15+0x7c004], desc[UR8][R142.64], !P0 ;  /* 0x7c0040008e0f7fae */ /* 0x000fe8000c121848 */
[----:B------:R-:W-:Y:S04]  /*1d370*/  LDGSTS.E [R15+0x70008], desc[UR8][R200.64], !P4 ;  /* 0x70008000c80f7fae */ /* 0x000fe8000e121848 */
[----:B------:R-:W4:Y:S04]  /*1d380*/  LDL.LU.64 R84, [R1+0x2540] ;  /* 0x0025400001547983 */ /* 0x000f280000300a00 */
[----:B------:R-:W4:Y:S04]  /*1d390*/  LDL.LU.64 R142, [R1+0x2538] ;  /* 0x00253800018e7983 */ /* 0x000f280000300a00 */
[----:B------:R-:W4:Y:S04]  /*1d3a0*/  LDL.LU.64 R200, [R1+0x2530] ;  /* 0x0025300001c87983 */ /* 0x000f280000300a00 */
[----:B------:R-:W-:Y:S04]  /*1d3b0*/  LDGSTS.E [R15+0x74008], desc[UR8][R218.64], !P4 ;  /* 0x74008000da0f7fae */ /* 0x000fe8000e121848 */
[----:B------:R-:W-:Y:S04]  /*1d3c0*/  LDGSTS.E [R15+0x78008], desc[UR8][R100.64], !P4 ;  /* 0x78008000640f7fae */ /* 0x000fe8000e121848 */
[----:B------:R-:W-:Y:S04]  /*1d3d0*/  LDGSTS.E [R15+0x7c008], desc[UR8][R96.64], !P4 ;  /* 0x7c008000600f7fae */ /* 0x000fe8000e121848 */
[----:B------:R-:W3:Y:S04]  /*1d3e0*/  LDL.LU.64 R218, [R1+0x2528] ;  /* 0x0025280001da7983 */ /* 0x000ee80000300a00 */
[----:B------:R-:W4:Y:S04]  /*1d3f0*/  LDL.LU.64 R100, [R1+0x2520] ;  /* 0x0025200001647983 */ /* 0x000f280000300a00 */
[----:B------:R-:W2:Y:S04]  /*1d400*/  LDL.LU.64 R96, [R1+0x2518] ;  /* 0x0025180001607983 */ /* 0x000ea80000300a00 */
[----:B------:R-:W-:Y:S04]  /*1d410*/  LDGSTS.E [R15+0x7000c], desc[UR8][R164.64], !P5 ;  /* 0x7000c000a40f7fae */ /* 0x000fe8000e921848 */
[----:B------:R-:W-:Y:S04]  /*1d420*/  LDGSTS.E [R15+0x7400c], desc[UR8][R148.64], !P5 ;  /* 0x7400c000940f7fae */ /* 0x000fe8000e921848 */
[----:B------:R-:W-:Y:S04]  /*1d430*/  LDGSTS.E [R15+0x7800c], desc[UR8][R8.64], !P5 ;  /* 0x7800c000080f7fae */ /* 0x000fe8000e921848 */
[----:B------:R-:W4:Y:S04]  /*1d440*/  LDL.LU.64 R164, [R1+0x2510] ;  /* 0x0025100001a47983 */ /* 0x000f280000300a00 */
[----:B------:R-:W4:Y:S04]  /*1d450*/  LDL.LU.64 R148, [R1+0x2508] ;  /* 0x0025080001947983 */ /* 0x000f280000300a00 */
[----:B------:R-:W-:Y:S04]  /*1d460*/  LDGSTS.E [R15+0x7c00c], desc[UR8][R204.64], !P5 ;  /* 0x7c00c000cc0f7fae */ /* 0x000fe8000e921848 */
[----:B------:R-:W4:Y:S04]  /*1d470*/  LDL.LU.64 R8, [R1+0x2500] ;  /* 0x0025000001087983 */ /* 0x000f280000300a00 */
[----:B------:R-:W0:Y:S04]  /*1d480*/  LDGDEPBAR ;  /* 0x00000000000079af */ /* 0x000e280000000000 */
[----:B------:R-:W4:Y:S04]  /*1d490*/  LDL.LU.64 R204, [R1+0x24f8] ;  /* 0x0024f80001cc7983 */ /* 0x000f280000300a00 */
[----:B------:R-:W-:Y:S04]  /*1d4a0*/  LDGSTS.E [R230+0x50000], desc[UR8][R10.64], P2 ;  /* 0x500000000ae67fae */ /* 0x000fe80009121848 */
[----:B------:R-:W-:Y:S04]  /*1d4b0*/  LDGSTS.E [R230+0x50400], desc[UR8][R220.64], P2 ;  /* 0x50400000dce67fae */ /* 0x000fe80009121848 */
[----:B------:R-:W4:Y:S04]  /*1d4c0*/  LDL.LU.64 R10, [R1+0x24f0] ;  /* 0x0024f000010a7983 */ /* 0x000f280000300a00 */
[----:B------:R-:W3:Y:S04]  /*1d4d0*/  LDL.LU.64 R220, [R1+0x24e8] ;  /* 0x0024e80001dc7983 */ /* 0x000ee80000300a00 */
[----:B--2---:R-:W-:Y:S04]  /*1d4e0*/  LDGSTS.E [R230+0x50800], desc[UR8][R96.64], P2 ;  /* 0x5080000060e67fae */ /* 0x004fe80009121848 */
[----:B------:R-:W-:Y:S04]  /*1d4f0*/  LDGSTS.E [R230+0x50c00], desc[UR8][R160.64], P2 ;  /* 0x50c00000a0e67fae */ /* 0x000fe80009121848 */
[----:B------:R-:W-:Y:S04]  /*1d500*/  LDGSTS.E [R230+0x51000], desc[UR8][R246.64], P2 ;  /* 0x51000000f6e67fae */ /* 0x000fe80009121848 */
[----:B------:R-:W2:Y:S04]  /*1d510*/  LDL.LU.64 R96, [R1+0x24e0] ;  /* 0x0024e00001607983 */ /* 0x000ea80000300a00 */
[----:B------:R-:W2:Y:S04]  /*1d520*/  LDL.LU.64 R160, [R1+0x24d8] ;  /* 0x0024d80001a07983 */ /* 0x000ea80000300a00 */
[----:B------:R-:W2:Y:S04]  /*1d530*/  LDL.LU.64 R246, [R1+0x24d0] ;  /* 0x0024d00001f67983 */ /* 0x000ea80000300a00 */
[----:B------:R-:W-:Y:S04]  /*1d540*/  LDGSTS.E [R230+0x51400], desc[UR8][R80.64], P2 ;  /* 0x5140000050e67fae */ /* 0x000fe80009121848 */
[----:B------:R-:W-:Y:S04]  /*1d550*/  LDGSTS.E [R230+0x51800], desc[UR8][R144.64], P2 ;  /* 0x5180000090e67fae */ /* 0x000fe80009121848 */
[----:B------:R-:W-:Y:S04]  /*1d560*/  LDGSTS.E [R230+0x51c00], desc[UR8][R210.64], P2 ;  /* 0x51c00000d2e67fae */ /* 0x000fe80009121848 */
[----:B------:R-:W2:Y:S04]  /*1d570*/  LDL.LU.64 R80, [R1+0x24c8] ;  /* 0x0024c80001507983 */ /* 0x000ea80000300a00 */
[----:B------:R-:W2:Y:S04]  /*1d580*/  LDL.LU.64 R144, [R1+0x24c0] ;  /* 0x0024c00001907983 */ /* 0x000ea80000300a00 */
[----:B------:R-:W4:Y:S04]  /*1d590*/  LDL.LU.64 R210, [R1+0x24b8] ;  /* 0x0024b80001d27983 */ /* 0x000f280000300a00 */
[----:B------:R-:W-:Y:S04]  /*1d5a0*/  LDGSTS.E [R230+0x52000], desc[UR8][R222.64], P2 ;  /* 0x52000000dee67fae */ /* 0x000fe80009121848 */
[----:B------:R-:W-:Y:S04]  /*1d5b0*/  LDGSTS.E [R230+0x52400], desc[UR8][R2.64], P2 ;  /* 0x5240000002e67fae */ /* 0x000fe80009121848 */
[----:B------:R-:W-:Y:S04]  /*1d5c0*/  LDGSTS.E [R230+0x52800], desc[UR8][R30.64], P2 ;  /* 0x528000001ee67fae */ /* 0x000fe80009121848 */
[----:B------:R-:W3:Y:S04]  /*1d5d0*/  LDL.LU.64 R222, [R1+0x24b0] ;  /* 0x0024b00001de7983 */ /* 0x000ee80000300a00 */
[----:B------:R-:W2:Y:S04]  /*1d5e0*/  LDL.LU.64 R2, [R1+0x24a8] ;  /* 0x0024a80001027983 */ /* 0x000ea80000300a00 */
[----:B------:R-:W2:Y:S04]  /*1d5f0*/  LDL.LU R30, [R1+0x24a0] ;  /* 0x0024a000011e7983 */ /* 0x000ea80000300800 */
[----:B------:R-:W-:Y:S04]  /*1d600*/  LDGSTS.E [R230+0x52c00], desc[UR8][R6.64], P2 ;  /* 0x52c0000006e67fae */ /* 0x000fe80009121848 */
[----:B------:R-:W-:Y:S04]  /*1d610*/  LDGSTS.E [R230+0x53000], desc[UR8][R34.64], P2 ;  /* 0x5300000022e67fae */ /* 0x000fe80009121848 */
[----:B------:R-:W-:Y:S04]  /*1d620*/  LDGSTS.E [R230+0x53400], desc[UR8][R12.64], P2 ;  /* 0x534000000ce67fae */ /* 0x000fe80009121848 */
[----:B------:R-:W2:Y:S04]  /*1d630*/  LDL.LU.64 R6, [R1+0x2498] ;  /* 0x0024980001067983 */ /* 0x000ea80000300a00 */
[----:B------:R-:W2:Y:S04]  /*1d640*/  LDL.LU.64 R34, [R1+0x2490] ;  /* 0x0024900001227983 */ /* 0x000ea80000300a00 */
[----:B------:R-:W2:Y:S04]  /*1d650*/  LDL.LU.64 R12, [R1+0x2488] ;  /* 0x00248800010c7983 */ /* 0x000ea80000300a00 */
[----:B------:R-:W-:Y:S04]  /*1d660*/  LDGSTS.E [R230+0x53800], desc[UR8][R224.64], P2 ;  /* 0x53800000e0e67fae */ /* 0x000fe80009121848 */
[----:B------:R-:W-:Y:S04]  /*1d670*/  LDGSTS.E [R230+0x53c00], desc[UR8][R16.64], P2 ;  /* 0x53c0000010e67fae */ /* 0x000fe80009121848 */
[----:B------:R-:W2:Y:S04]  /*1d680*/  LDL.LU.64 R224, [R1+0x2480] ;  /* 0x0024800001e07983 */ /* 0x000ea80000300a00 */
[----:B------:R-:W3:Y:S04]  /*1d690*/  LDL.LU.64 R16, [R1+0x2478] ;  /* 0x0024780001107983 */ /* 0x000ee80000300a00 */
[----:B------:R-:W-:Y:S04]  /*1d6a0*/  STL.64 [R1+0x1dc8], R230 ;  /* 0x001dc8e601007387 */ /* 0x000fe80000100a00 */
[----:B---3--:R-:W-:Y:S04]  /*1d6b0*/  LDGSTS.E [R16+0x50080], desc[UR8][R222.64], P2 ;  /* 0x50080000de107fae */ /* 0x008fe80009121848 */
[----:B------:R-:W-:Y:S04]  /*1d6c0*/  LDGSTS.E [R16+0x50480], desc[UR8][R220.64], P2 ;  /* 0x50480000dc107fae */ /* 0x000fe80009121848 */
[----:B------:R-:W-:Y:S04]  /*1d6d0*/  LDGSTS.E [R16+0x50880], desc[UR8][R218.64], P2 ;  /* 0x50880000da107fae */ /* 0x000fe80009121848 */
[----:B------:R-:W3:Y:S04]  /*1d6e0*/  LDL.LU.64 R222, [R1+0x2470] ;  /* 0x0024700001de7983 */ /* 0x000ee80000300a00 */
[----:B------:R-:W3:Y:S04]  /*1d6f0*/  LDL.LU.64 R220, [R1+0x2468] ;  /* 0x0024680001dc7983 */ /* 0x000ee80000300a00 */
[----:B------:R-:W3:Y:S04]  /*1d700*/  LDL.LU.64 R218, [R1+0x2460] ;  /* 0x0024600001da7983 */ /* 0x000ee80000300a00 */
[----:B------:R-:W-:Y:S04]  /*1d710*/  LDGSTS.E [R16+0x50c80], desc[UR8][R216.64], P2 ;  /* 0x50c80000d8107fae */ /* 0x000fe80009121848 */
        /* <DEDUP_REMOVED lines=24> */
[----:B----4-:R-:W-:Y:S04]  /*1d8a0*/  LDGSTS.E [R17+0x50100], desc[UR8][R210.64], P2 ;  /* 0x50100000d2117fae */ /* 0x010fe80009121848 */
[----:B------:R-:W-:Y:S04]  /*1d8b0*/  LDGSTS.E [R17+0x50500], desc[UR8][R204.64], P2 ;  /* 0x50500000cc117fae */ /* 0x000fe80009121848 */
[----:B------:R-:W4:Y:S04]  /*1d8c0*/  LDL.LU.64 R206, [R1+0x23f8] ;  /* 0x0023f80001ce7983 */ /* 0x000f280000300a00 */
        /* <DEDUP_REMOVED lines=19> */
[----:B------:R-:W2:Y:S04]  /*1da00*/  LDL.LU.64 R18, [R1+0x23a0] ;  /* 0x0023a00001127983 */ /* 0x000ea80000300a00 */
        /* <DEDUP_REMOVED lines=8> */
[----:B------:R-:W3:Y:S04]  /*1da90*/  LDL.LU.64 R150, [R1+0x2380] ;  /* 0x0023800001967983 */ /* 0x000ee80000300a00 */
[----:B-1----:R-:W3:Y:S04]  /*1daa0*/  LDL.LU.64 R146, [R1+0x2378] ;  /* 0x0023780001927983 */ /* 0x002ee80000300a00 */
[----:B------:R-:W-:Y:S04]  /*1dab0*/  STL.64 [R1+0x1dc0], R16 ;  /* 0x001dc01001007387 */ /* 0x000fe80000100a00 */
        /* <DEDUP_REMOVED lines=32> */
[----:B------:R1:W-:Y:S04]  /*1dcc0*/  LDGSTS.E [R19+0x50600], desc[UR8][R10.64], P2 ;  /* 0x506000000a137fae */ /* 0x0003e80009121848 */
[----:B------:R-:W2:Y:S04]  /*1dcd0*/  LDL.LU.64 R82, [R1+0x22f8] ;  /* 0x0022f80001527983 */ /* 0x000ea80000300a00 */
[----:B------:R-:W2:Y:S04]  /*1dce0*/  LDL.LU.64 R80, [R1+0x22f0] ;  /* 0x0022f00001507983 */ /* 0x000ea80000300a00 */
[----:B------:R1:W-:Y:S04]  /*1dcf0*/  STL.64 [R1+0x1dd0], R10 ;  /* 0x001dd00a01007387 */ /* 0x0003e80000100a00 */
[----:B------:R-:W-:Y:S04]  /*1dd00*/  LDGSTS.E [R19+0x50a00], desc[UR8][R84.64], P2 ;  /* 0x50a0000054137fae */ /* 0x000fe80009121848 */
[----:B------:R-:W-:Y:S04]  /*1dd10*/  LDGSTS.E [R19+0x50e00], desc[UR8][R78.64], P2 ;  /* 0x50e000004e137fae */ /* 0x000fe80009121848 */
[----:B------:R-:W-:Y:S01]  /*1dd20*/  LDGSTS.E [R19+0x51200], desc[UR8][R74.64], P2 ;  /* 0x512000004a137fae */ /* 0x000fe20009121848 */
[----:B-1----:R-:W1:Y:S03]  /*1dd30*/  LDC R11, c[0x0][0x230] ;  /* 0x00008c00ff0b7b82 */ /* 0x002e660000000800 */
        /* <DEDUP_REMOVED lines=24> */
[----:B------:R-:W2:Y:S04]  /*1dec0*/  LDL.LU.64 R244, [R1+0x2280] ;  /* 0x0022800001f47983 */ /* 0x000ea80000300a00 */
[----:B------:R-:W-:Y:S04]  /*1ded0*/  STL.64 [R1+0x1db8], R18 ;  /* 0x001db81201007387 */ /* 0x000fe80000100a00 */
[----:B----4-:R-:W-:Y:S04]  /*1dee0*/  LDGSTS.E [R20+0x50280], desc[UR8][R246.64], P2 ;  /* 0x50280000f6147fae */ /* 0x010fe80009121848 */
[----:B------:R-:W-:Y:S04]  /*1def0*/  LDGSTS.E [R20+0x50680], desc[UR8][R8.64], P2 ;  /* 0x5068000008147fae */ /* 0x000fe80009121848 */
[----:B------:R-:W-:Y:S04]  /*1df00*/  LDGSTS.E [R20+0x50a80], desc[UR8][R248.64], P2 ;  /* 0x50a80000f8147fae */ /* 0x000fe80009121848 */
[----:B------:R-:W4:Y:S04]  /*1df10*/  LDL.LU.64 R246, [R1+0x2278] ;  /* 0x0022780001f67983 */ /* 0x000f280000300a00 */
[----:B------:R-:W-:Y:S04]  /*1df20*/  STL.64 [R1+0x1dd8], R8 ;  /* 0x001dd80801007387 */ /* 0x000fe80000100a00 */
[----:B------:R-:W2:Y:S04]  /*1df30*/  LDL.LU.64 R248, [R1+0x2270] ;  /* 0x0022700001f87983 */ /* 0x000ea80000300a00 */
[----:B------:R-:W-:Y:S04]  /*1df40*/  LDGSTS.E [R20+0x50e80], desc[UR8][R250.64], P2 ;  /* 0x50e80000fa147fae */ /* 0x000fe80009121848 */
[----:B------:R-:W-:Y:S04]  /*1df50*/  LDGSTS.E [R20+0x51280], desc[UR8][R4.64], P2 ;  /* 0x5128000004147fae */ /* 0x000fe80009121848 */
[----:B------:R-:W-:Y:S04]  /*1df60*/  LDGSTS.E [R20+0x51680], desc[UR8][R24.64], P2 ;  /* 0x5168000018147fae */ /* 0x000fe80009121848 */
[----:B------:R-:W4:Y:S04]  /*1df70*/  LDL.LU.64 R250, [R1+0x2268] ;  /* 0x0022680001fa7983 */ /* 0x000f280000300a00 */
[----:B------:R-:W3:Y:S04]  /*1df80*/  LDL.LU.64 R4, [R1+0x2260] ;  /* 0x0022600001047983 */ /* 0x000ee80000300a00 */
[----:B------:R-:W2:Y:S04]  /*1df90*/  LDL.LU.64 R24, [R1+0x2258] ;  /* 0x0022580001187983 */ /* 0x000ea80000300a00 */
[----:B------:R-:W-:Y:S04]  /*1dfa0*/  LDGSTS.E [R20+0x51a80], desc[UR8][R182.64], P2 ;  /* 0x51a80000b6147fae */ /* 0x000fe80009121848 */
[----:B------:R-:W-:Y:S04]  /*1dfb0*/  LDGSTS.E [R20+0x51e80], desc[UR8][R178.64], P2 ;  /* 0x51e80000b2147fae */ /* 0x000fe80009121848 */
[----:B------:R-:W-:Y:S04]  /*1dfc0*/  LDGSTS.E [R20+0x52280], desc[UR8][R176.64], P2 ;  /* 0x52280000b0147fae */ /* 0x000fe80009121848 */
[----:B------:R-:W4:Y:S04]  /*1dfd0*/  LDL.LU.64 R182, [R1+0x2250] ;  /* 0x0022500001b67983 */ /* 0x000f280000300a00 */
[----:B------:R-:W2:Y:S04]  /*1dfe0*/  LDL.LU.64 R178, [R1+0x2248] ;  /* 0x0022480001b27983 */ /* 0x000ea80000300a00 */
[----:B------:R-:W4:Y:S04]  /*1dff0*/  LDL.LU.64 R176, [R1+0x2240] ;  /* 0x0022400001b07983 */ /* 0x000f280000300a00 */
[----:B------:R-:W-:Y:S04]  /*1e000*/  LDGSTS.E [R20+0x52680], desc[UR8][R180.64], P2 ;  /* 0x52680000b4147fae */ /* 0x000fe80009121848 */
[----:B------:R-:W-:Y:S04]  /*1e010*/  LDGSTS.E [R20+0x52a80], desc[UR8][R174.64], P2 ;  /* 0x52a80000ae147fae */ /* 0x000fe80009121848 */
[----:B------:R-:W-:Y:S04]  /*1e020*/  LDGSTS.E [R20+0x52e80], desc[UR8][R170.64], P2 ;  /* 0x52e80000aa147fae */ /* 0x000fe80009121848 */
[----:B------:R-:W2:Y:S04]  /*1e030*/  LDL.LU.64 R180, [R1+0x2238] ;  /* 0x0022380001b47983 */ /* 0x000ea80000300a00 */
        /* <DEDUP_REMOVED lines=8> */
[----:B------:R1:W-:Y:S04]  /*1e0c0*/  LDGSTS.E [R20+0x53e80], desc[UR8][R162.64], P2 ;  /* 0x53e80000a2147fae */ /* 0x0003e80009121848 */
        /* <DEDUP_REMOVED lines=28> */
[----:B------:R-:W2:Y:S04]  /*1e290*/  LDL.LU.64 R108, [R1+0x2198] ;  /* 0x00219800016c7983 */ /* 0x000ea80000300a00 */
[----:B------:R-:W-:Y:S04]  /*1e2a0*/  LDGSTS.E [R21+0x53b00], desc[UR8][R102.64], P2 ;  /* 0x53b0000066157fae */ /* 0x000fe80009121848 */
[----:B------:R1:W-:Y:S04]  /*1e2b0*/  LDGSTS.E [R21+0x53f00], desc[UR8][R98.64], P2 ;  /* 0x53f0000062157fae */ /* 0x0003e80009121848 */
[----:B------:R-:W-:Y:S04]  /*1e2c0*/  LDGSTS.E [R0+0x50380], desc[UR8][R96.64], P2 ;  /* 0x5038000060007fae */ /* 0x000fe80009121848 */
[----:B------:R-:W4:Y:S04]  /*1e2d0*/  LDL.LU.64 R102, [R1+0x2190] ;  /* 0x0021900001667983 */ /* 0x000f280000300a00 */
[----:B------:R-:W2:Y:S04]  /*1e2e0*/  LDL.LU.64 R98, [R1+0x2188] ;  /* 0x0021880001627983 */ /* 0x000ea80000300a00 */
[----:B------:R1:W-:Y:S04]  /*1e2f0*/  STL.64 [R1+0x1db0], R20 ;  /* 0x001db01401007387 */ /* 0x0003e80000100a00 */
[----:B------:R-:W-:Y:S04]  /*1e300*/  LDGSTS.E [R0+0x50780], desc[UR8][R100.64], P2 ;  /* 0x5078000064007fae */ /* 0x000fe80009121848 */
[----:B------:R-:W4:Y:S04]  /*1e310*/  LDL.LU.64 R96, [R1+0x2180] ;  /* 0x0021800001607983 */ /* 0x000f280000300a00 */
[----:B------:R-:W-:Y:S04]  /*1e320*/  LDGSTS.E [R0+0x50b80], desc[UR8][R40.64], P2 ;  /* 0x50b8000028007fae */ /* 0x000fe80009121848 */
[----:B------:R-:W2:Y:S04]  /*1e330*/  LDL.LU.64 R100, [R1+0x2178] ;  /* 0x0021780001647983 */ /* 0x000ea80000300a00 */
[----:B------:R3:W-:Y:S04]  /*1e340*/  LDGSTS.E [R0+0x50f80], desc[UR8][R22.64], P2 ;  /* 0x50f8000016007fae */ /* 0x0007e80009121848 */
[----:B------:R-:W-:Y:S04]  /*1e350*/  LDGSTS.E [R0+0x51380], desc[UR8][R94.64], P2 ;  /* 0x513800005e007fae */ /* 0x000fe80009121848 */
[----:B------:R-:W-:Y:S04]  /*1e360*/  LDGSTS.E [R0+0x51780], desc[UR8][R36.64], P2 ;  /* 0x5178000024007fae */ /* 0x000fe80009121848 */
[----:B------:R-:W3:Y:S04]  /*1e370*/  LDL.LU.64 R22, [R1+0x1480] ;  /* 0x0014800001167983 */ /* 0x000ee80000300a00 */
[----:B------:R-:W4:Y:S04]  /*1e380*/  LDL.LU.64 R16, [R1+0x1478] ;  /* 0x0014780001107983 */ /* 0x000f280000300a00 */
[----:B------:R-:W2:Y:S04]  /*1e390*/  LDL.LU.64 R40, [R1+0x1470] ;  /* 0x0014700001287983 */ /* 0x000ea80000300a00 */
[----:B------:R-:W2:Y:S04]  /*1e3a0*/  LDL.LU.64 R94, [R1+0x2170] ;  /* 0x00217000015e7983 */ /* 0x000ea80000300a00 */
[----:B------:R-:W2:Y:S04]  /*1e3b0*/  LDL.LU.64 R36, [R1+0x1468] ;  /* 0x0014680001247983 */ /* 0x000ea80000300a00 */
[----:B------:R-:W-:Y:S04]  /*1e3c0*/  LDGSTS.E [R0+0x51b80], desc[UR8][R90.64], P2 ;  /* 0x51b800005a007fae */ /* 0x000fe80009121848 */
        /* <DEDUP_REMOVED lines=9> */
[----:B------:R-:W0:Y:S01]  /*1e460*/  LDGDEPBAR ;  /* 0x00000000000079af */ /* 0x000e220000000000 */
[----:B------:R-:W-:Y:S06]  /*1e470*/  BAR.SYNC.DEFER_BLOCKING 0x0 ;  /* 0x0000000000007b1d */ /* 0x000fec0000010000 */
[----:B------:R-:W2:Y:S04]  /*1e480*/  LDL.LU.64 R90, [R1+0x2168] ;  /* 0x00216800015a7983 */ /* 0x000ea80000300a00 */
        /* <DEDUP_REMOVED lines=9> */
[----:B------:R-:W-:Y:S01]  /*1e520*/  @!PT LDS RZ, [RZ] ;  /* 0x00000000fffff984 */ /* 0x000fe20000000800 */
[----:B------:R-:W-:Y:S01]  /*1e530*/  @!PT LDS RZ, [RZ] ;  /* 0x00000000fffff984 */ /* 0x000fe20000000800 */
[----:B------:R-:W-:Y:S01]  /*1e540*/  @!PT LDS RZ, [RZ] ;  /* 0x00000000fffff984 */ /* 0x000fe20000000800 */
[----:B------:R-:W-:Y:S01]  /*1e550*/  LDGSTS.E [R30+-0x80000], desc[UR8][R32.64], !P6 ;  /* 0x80000000201e7fae */ /* 0x000fe2000f121848 */
[----:B------:R-:W-:Y:S01]  /*1e560*/  ISETP.GE.U32.AND P0, PT, R7, 0x7ffffe7f, PT ;  /* 0x7ffffe7f0700780c */ /* 0x000fe20003f06070 */
[C---:B-1----:R-:W-:Y:S01]  /*1e570*/  VIADD R20, R2.reuse, 0x100000 ;  /* 0x0010000002147836 */ /* 0x042fe20000000000 */
[----:B------:R-:W-:Y:S01]  /*1e580*/  IADD3 R10, R11, -0x103, RZ ;  /* 0xfffffefd0b0a7810 */ /* 0x000fe20007ffe0ff */
[----:B------:R1:W-:Y:S04]  /*1e590*/  LDGSTS.E [R252+-0x7c000], desc[UR8][R38.64], !P6 ;  /* 0x8400000026fc7fae */ /* 0x0003e8000f121848 */
[----:B------:R-:W2:Y:S01]  /*1e5a0*/  LDL.LU.64 R32, [R1+0x1460] ;  /* 0x0014600001207983 */ /* 0x000ea20000300a00 */
[C---:B------:R-:W-:Y:S01]  /*1e5b0*/  IADD3 R21, R2.reuse, 0x100000, RZ ;  /* 0x0010000002157810 */ /* 0x040fe20007ffe0ff */
[----:B------:R-:W1:Y:S02]  /*1e5c0*/  LDC R7, c[0x0][0x230] ;  /* 0x00008c00ff077b82 */ /* 0x000e640000000800 */
[----:B------:R-:W2:Y:S04]  /*1e5d0*/  LDL.LU.64 R30, [R1+0x1458] ;  /* 0x00145800011e7983 */ /* 0x000ea80000300a00 */
[----:B------:R-:W2:Y:S04]  /*1e5e0*/  LDL.LU.64 R230, [R1+0x1450] ;  /* 0x0014500001e67983 */ /* 0x000ea80000300a00 */
[----:B------:R-:W2:Y:S01]  /*1e5f0*/  LDL.LU.64 R38, [R1+0x1448] ;  /* 0x0014480001267983 */ /* 0x000ea20000300a00 */
[----:B------:R-:W-:-:S03]  /*1e600*/  IADD3 R11, R2, 0x100000, RZ ;  /* 0x00100000020b7810 */ /* 0x000fc60007ffe0ff */
[----:B------:R1:W-:Y:S04]  /*1e610*/  LDGSTS.E [R228+-0x78000], desc[UR8][R46.64], !P6 ;  /* 0x880000002ee47fae */ /* 0x0003e8000f121848 */
[----:B------:R-:W2:Y:S01]  /*1e620*/  LDL.LU.64 R46, [R1+0x2118] ;  /* 0x00211800012e7983 */ /* 0x000ea20000300a00 */
[----:B---3--:R-:W-:-:S04]  /*1e630*/  IMAD.WIDE R22, R229, 0x4, R22 ;  /* 0x00000004e5167825 */ /* 0x008fc800078e0216 */
[C---:B----4-:R-:W-:Y:S01]  /*1e640*/  IMAD.WIDE R16, R229.reuse, 0x4, R16 ;  /* 0x00000004e5107825 */ /* 0x050fe200078e0210 */
[----:B------:R3:W-:Y:S03]  /*1e650*/  STL.64 [R1+0x9b8], R22 ;  /* 0x0009b81601007387 */ /* 0x0007e60000100a00 */
[C---:B--2---:R-:W-:Y:S01]  /*1e660*/  IMAD.WIDE R18, R229.reuse, 0x4, R40 ;  /* 0x00000004e5127825 */ /* 0x044fe200078e0228 */
[----:B------:R2:W-:Y:S04]  /*1e670*/  STL.64 [R1+0x9c8], R16 ;  /* 0x0009c81001007387 */ /* 0x0005e80000100a00 */
[----:B------:R-:W-:Y:S01]  /*1e680*/  LDGSTS.E [R20+-0x74000], desc[UR8][R22.64], !P6 ;  /* 0x8c00000016147fae */ /* 0x000fe2000f121848 */
[----:B------:R-:W-:-:S03]  /*1e690*/  IMAD.WIDE R8, R229, 0x4, R36 ;  /* 0x00000004e5087825 */ /* 0x000fc600078e0224 */
[----:B------:R-:W-:Y:S04]  /*1e6a0*/  STL.64 [R1+0x9d8], R18 ;  /* 0x0009d81201007387 */ /* 0x000fe80000100a00 */
[----:B------:R-:W-:Y:S04]  /*1e6b0*/  LDGSTS.E [R11+-0x7fffc], desc[UR8][R16.64], !P0 ;  /* 0x80004000100b7fae */ /* 0x000fe8000c121848 */
[----:B---3--:R-:W3:Y:S04]  /*1e6c0*/  LDL.LU.64 R22, [R1+0x1440] ;  /* 0x0014400001167983 */ /* 0x008ee80000300a00 */
[----:B------:R4:W-:Y:S04]  /*1e6d0*/  STL.64 [R1+0x9e8], R8 ;  /* 0x0009e80801007387 */ /* 0x0009e80000100a00 */
[----:B--2---:R-:W2:Y:S04]  /*1e6e0*/  LDL.LU.64 R16, [R1+0x1438] ;  /* 0x0014380001107983 */ /* 0x004ea80000300a00 */
[----:B------:R-:W2:Y:S04]  /*1e6f0*/  LDL.LU.64 R40, [R1+0x1430] ;  /* 0x0014300001287983 */ /* 0x000ea80000300a00 */
[----:B------:R-:W2:Y:S01]  /*1e700*/  LDL.LU.64 R36, [R1+0x1428] ;  /* 0x0014280001247983 */ /* 0x000ea20000300a00 */
[----:B-1----:R-:W-:Y:S01]  /*1e710*/  VIADD R252, R2, 0x100000 ;  /* 0x0010000002fc7836 */ /* 0x002fe20000000000 */
[----:B------:R-:W-:-:S02]  /*1e720*/  ISETP.GE.U32.AND P1, PT, R10, 0x7ffffe7e, PT ;  /* 0x7ffffe7e0a00780c */ /* 0x000fc40003f26070 */
[----:B------:R-:W-:Y:S02]  /*1e730*/  IADD3 R228, R2, 0x100000, RZ ;  /* 0x0010000002e47810 */ /* 0x000fe40007ffe0ff */
[----:B------:R-:W-:Y:S04]  /*1e740*/  LDGSTS.E [R252+-0x7bffc], desc[UR8][R18.64], !P0 ;  /* 0x8400400012fc7fae */ /* 0x000fe8000c121848 */
[----:B------:R4:W-:Y:S02]  /*1e750*/  LDGSTS.E [R228+-0x77ffc], desc[UR8][R8.64], !P0 ;  /* 0x8800400008e47fae */ /* 0x0009e4000c121848 */
[----:B----4-:R-:W-:Y:S01]  /*1e760*/  VIADD R8, R35, 0xfffffefc ;  /* 0xfffffefc23087836 */ /* 0x010fe20000000000 */
[----:B------:R-:W1:Y:S01]  /*1e770*/  LDC R9, c[0x0][0x230] ;  /* 0x00008c00ff097b82 */ /* 0x000e620000000800 */
[----:B------:R-:W-:-:S04]  /*1e780*/  IMAD.WIDE R32, R229, 0x4, R32 ;  /* 0x00000004e5207825 */ /* 0x000fc800078e0220 */
[C---:B------:R-:W-:Y:S01]  /*1e790*/  IMAD.WIDE R30, R229.reuse, 0x4, R30 ;  /* 0x00000004e51e7825 */ /* 0x040fe200078e021e */
[----:B------:R4:W-:Y:S03]  /*1e7a0*/  STL.64 [R1+0xa60], R32 ;  /* 0x000a602001007387 */ /* 0x0009e60000100a00 */
[C---:B------:R-:W-:Y:S01]  /*1e7b0*/  IMAD.WIDE R18, R229.reuse, 0x4, R230 ;  /* 0x00000004e5127825 */ /* 0x040fe200078e02e6 */
[----:B------:R1:W-:Y:S03]  /*1e7c0*/  STL.64 [R1+0xa70], R30 ;  /* 0x000a701e01007387 */ /* 0x0003e60000100a00 */
[C---:B------:R-:W-:Y:S01]  /*1e7d0*/  IMAD.WIDE R10, R229.reuse, 0x4, R38 ;  /* 0x00000004e50a7825 */ /* 0x040fe200078e0226 */
[----:B------:R-:W-:Y:S04]  /*1e7e0*/  LDGSTS.E [R21+-0x73ffc], desc[UR8][R32.64], !P0 ;  /* 0x8c00400020157fae */ /* 0x000fe8000c121848 */
[----:B------:R2:W-:Y:S04]  /*1e7f0*/  STL.64 [R1+0xa80], R18 ;  /* 0x000a801201007387 */ /* 0x0005e80000100a00 */
[----:B------:R2:W-:Y:S04]  /*1e800*/  LDGSTS.E [R20+-0x7fff8], desc[UR8][R30.64], !P1 ;  /* 0x800080001e147fae */ /* 0x0005e8000c921848 */
[----:B----4-:R-:W4:Y:S04]  /*1e810*/  LDL.LU.64 R32, [R1+0x1420] ;  /* 0x0014200001207983 */ /* 0x010f280000300a00 */
[----:B------:R2:W-:Y:S01]  /*1e820*/  STL.64 [R1+0xa90], R10 ;  /* 0x000a900a01007387 */ /* 0x0005e20000100a00 */
[----:B------:R-:W-:Y:S01]  /*1e830*/  ISETP.GE.U32.AND P0, PT, R8, 0x7ffffe7d, PT ;  /* 0x7ffffe7d0800780c */ /* 0x000fe20003f06070 */
[----:B---3--:R-:W-:-:S02]  /*1e840*/  IMAD.WIDE R22, R229, 0x4, R22 ;  /* 0x00000004e5167825 */ /* 0x008fc400078e0216 */
[----:B-1----:R-:W3:Y:S02]  /*1e850*/  LDL.LU.64 R30, [R1+0x1418] ;  /* 0x00141800011e7983 */ /* 0x002ee40000300a00 */
[----:B------:R-:W-:Y:S02]  /*1e860*/  VIADD R7, R7, 0xfffffedf ;  /* 0xfffffedf07077836 */ /* 0x000fe40000000000 */
[----:B------:R-:W3:Y:S01]  /*1e870*/  LDL.LU.64 R230, [R1+0x1410] ;  /* 0x0014100001e67983 */ /* 0x000ee20000300a00 */
[----:B------:R-:W-:Y:S01]  /*1e880*/  IADD3 R9, R9, -0x122, RZ ;  /* 0xfffffede09097810 */ /* 0x000fe20007ffe0ff */
[----:B------:R-:W1:Y:S02]  /*1e890*/  LDC R8, c[0x0][0x230] ;  /* 0x00008c00ff087b82 */ /* 0x000e640000000800 */
[----:B------:R-:W3:Y:S01]  /*1e8a0*/  LDL.LU.64 R38, [R1+0x1408] ;  /* 0x0014080001267983 */ /* 0x000ee20000300a00 */
[----:B--2---:R-:W-:-:S03]  /*1e8b0*/  IMAD.WIDE R20, R229, 0x4, R16 ;  /* 0x00000004e5147825 */ /* 0x004fc600078e0210 */
[----:B------:R2:W-:Y:S04]  /*1e8c0*/  LDGSTS.E [R252+-0x7bff8], desc[UR8][R18.64], !P1 ;  /* 0x8400800012fc7fae */ /* 0x0005e8000c921848 */
[----:B------:R2:W-:Y:S01]  /*1e8d0*/  LDGSTS.E [R228+-0x77ff8], desc[UR8][R10.64], !P1 ;  /* 0x880080000ae47fae */ /* 0x0005e2000c921848 */
[----:B------:R-:W-:-:S03]  /*1e8e0*/  IMAD.WIDE R16, R229, 0x4, R36 ;  /* 0x00000004e5107825 */ /* 0x000fc600078e0224 */
[----:B------:R1:W-:Y:S01]  /*1e8f0*/  STL.64 [R1+0xaa0], R22 ;  /* 0x000aa01601007387 */ /* 0x0003e20000100a00 */
[----:B--2---:R-:W-:Y:S01]  /*1e900*/  IMAD.WIDE R18, R229, 0x4, R40 ;  /* 0x00000004e5127825 */ /* 0x004fe200078e0228 */
[----:B------:R-:W-:-:S03]  /*1e910*/  IADD3 R11, R2, 0x100000, RZ ;  /* 0x00100000020b7810 */ /* 0x000fc60007ffe0ff */
[C---:B------:R-:W-:Y:S01]  /*1e920*/  VIADD R10, R2.reuse, 0x100000 ;  /* 0x00100000020a7836 */ /* 0x040fe20000000000 */
[----:B------:R2:W-:Y:S04]  /*1e930*/  STL.64 [R1+0xab0], R20 ;  /* 0x000ab01401007387 */ /* 0x0005e80000100a00 */
[----:B------:R-:W-:Y:S04]  /*1e940*/  LDGSTS.E [R11+-0x73ff8], desc[UR8][R22.64], !P1 ;  /* 0x8c008000160b7fae */ /* 0x000fe8000c921848 */
[----:B------:R3:W-:Y:S04]  /*1e950*/  STL.64 [R1+0xac0], R18 ;  /* 0x000ac01201007387 */ /* 0x0007e80000100a00 */
[----:B------:R2:W-:Y:S04]  /*1e960*/  LDGSTS.E [R10+-0x7fff4], desc[UR8][R20.64], !P0 ;  /* 0x8000c000140a7fae */ /* 0x0005e8000c121848 */
[----:B-1----:R-:W3:Y:S04]  /*1e970*/  LDL.LU.64 R22, [R1+0x1400] ;  /* 0x0014000001167983 */ /* 0x002ee80000300a00 */
[----:B------:R-:W-:Y:S04]  /*1e980*/  STL.64 [R1+0xad0], R16 ;  /* 0x000ad01001007387 */ /* 0x000fe80000100a00 */
[----:B------:R-:W3:Y:S04]  /*1e990*/  LDL.LU.64 R10, [R1+0x13f8] ;  /* 0x0013f800010a7983 */ /* 0x000ee80000300a00 */
[----:B------:R-:W3:Y:S04]  /*1e9a0*/  LDL.LU.64 R40, [R1+0x13f0] ;  /* 0x0013f00001287983 */ /* 0x000ee80000300a00 */
[----:B------:R-:W3:Y:S01]  /*1e9b0*/  LDL.LU.64 R36, [R1+0x13e8] ;  /* 0x0013e80001247983 */ /* 0x000ee20000300a00 */
[----:B------:R-:W-:Y:S01]  /*1e9c0*/  ISETP.GE.U32.AND P1, PT, R7, 0x7ffffe60, PT ;  /* 0x7ffffe600700780c */ /* 0x000fe20003f26070 */
[C---:B--2---:R-:W-:Y:S01]  /*1e9d0*/  VIADD R21, R2.reuse, 0x100000 ;  /* 0x0010000002157836 */ /* 0x044fe20000000000 */
[----:B------:R-:W-:Y:S01]  /*1e9e0*/  IADD3 R20, R2, 0x100000, RZ ;  /* 0x0010000002147810 */ /* 0x000fe20007ffe0ff */
[----:B------:R1:W-:Y:S01]  /*1e9f0*/  LDGSTS.E [R252+-0x7bff4], desc[UR8][R18.64], !P0 ;  /* 0x8400c00012fc7fae */ /* 0x0003e2000c121848 */
[----:B------:R-:W2:Y:S03]  /*1ea00*/  LDC R7, c[0x0][0x230] ;  /* 0x00008c00ff077b82 */ /* 0x000ea60000000800 */
[----:B------:R2:W-:Y:S01]  /*1ea10*/  LDGSTS.E [R228+-0x77ff4], desc[UR8][R16.64], !P0 ;  /* 0x8800c00010e47fae */ /* 0x0005e2000c121848 */
[----:B----4-:R-:W-:-:S05]  /*1ea20*/  IMAD.WIDE R32, R229, 0x4, R32 ;  /* 0x00000004e5207825 */ /* 0x010fca00078e0220 */
[----:B------:R4:W-:Y:S04]  /*1ea30*/  STL.64 [R1+0xae0], R32 ;  /* 0x000ae02001007387 */ /* 0x0009e80000100a00 */
[----:B------:R-:W-:Y:S01]  /*1ea40*/  LDGSTS.E [R21+-0x73ff4], desc[UR8][R32.64], !P0 ;  /* 0x8c00c00020157fae */ /* 0x000fe2000c121848 */
[----:B------:R-:W-:Y:S01]  /*1ea50*/  ISETP.GE.U32.AND P0, PT, R9, 0x7ffffe5f, PT ;  /* 0x7ffffe5f0900780c */ /* 0x000fe20003f06070 */
[----:B---3--:R-:W-:-:S04]  /*1ea60*/  IMAD.WIDE R30, R229, 0x4, R30 ;  /* 0x00000004e51e7825 */ /* 0x008fc800078e021e */
[C---:B-1----:R-:W-:Y:S01]  /*1ea70*/  IMAD.WIDE R18, R229.reuse, 0x4, R230 ;  /* 0x00000004e5127825 */ /* 0x042fe200078e02e6 */
[----:B------:R1:W-:Y:S03]  /*1ea80*/  STL.64 [R1+0xf88], R30 ;  /* 0x000f881e01007387 */ /* 0x0003e60000100a00 */
[C---:B------:R-:W-:Y:S01]  /*1ea90*/  IMAD.WIDE R22, R229.reuse, 0x4, R22 ;  /* 0x00000004e5167825 */ /* 0x040fe200078e0216 */
[----:B------:R3:W-:Y:S03]  /*1eaa0*/  STL.64 [R1+0xf90], R18 ;  /* 0x000f901201007387 */ /* 0x0007e60000100a00 */
[----:B------:R-:W-:Y:S01]  /*1eab0*/  VIADD R8, R8, 0xfffffedd ;  /* 0xfffffedd08087836 */ /* 0x000fe20000000000 */
[----:B----4-:R-:W4:Y:S01]  /*1eac0*/  LDL.LU.64 R32, [R1+0x13e0] ;  /* 0x0013e00001207983 */ /* 0x010f220000300a00 */
[----:B--2---:R-:W-:Y:S01]  /*1ead0*/  IMAD.WIDE R16, R229, 0x4, R38 ;  /* 0x00000004e5107825 */ /* 0x004fe200078e0226 */
[----:B------:R-:W-:Y:S01]  /*1eae0*/  IADD3 R7, R7, -0x124, RZ ;  /* 0xfffffedc07077810 */ /* 0x000fe20007ffe0ff */
[----:B------:R-:W2:Y:S01]  /*1eaf0*/  LDC R9, c[0x0][0x230] ;  /* 0x00008c00ff097b82 */ /* 0x000ea20000000800 */
[----:B------:R3:W-:Y:S04]  /*1eb00*/  LDGSTS.E [R20+-0x70000], desc[UR8][R30.64], !P1 ;  /* 0x900000001e147fae */ /* 0x0007e8000c921848 */
[----:B------:R3:W-:Y:S04]  /*1eb10*/  STL.64 [R1+0xf98], R16 ;  /* 0x000f981001007387 */ /* 0x0007e80000100a00 */
[----:B------:R3:W-:Y:S04]  /*1eb20*/  LDGSTS.E [R252+-0x6c000], desc[UR8][R18.64], !P1 ;  /* 0x9400000012fc7fae */ /* 0x0007e8000c921848 */
[----:B-1----:R-:W2:Y:S04]  /*1eb30*/  LDL.LU.64 R30, [R1+0x13d8] ;  /* 0x0013d800011e7983 */ /* 0x002ea80000300a00 */
[----:B------:R-:W2:Y:S04]  /*1eb40*/  LDL.LU.64 R230, [R1+0x13d0] ;  /* 0x0013d00001e67983 */ /* 0x000ea80000300a00 */
[----:B------:R-:W2:Y:S01]  /*1eb50*/  LDL.LU.64 R38, [R1+0x13c8] ;  /* 0x0013c80001267983 */ /* 0x000ea20000300a00 */
[----:B---3--:R-:W-:-:S03]  /*1eb60*/  IMAD.WIDE R20, R229, 0x4, R10 ;  /* 0x00000004e5147825 */ /* 0x008fc600078e020a */
[----:B------:R1:W-:Y:S01]  /*1eb70*/  LDGSTS.E [R228+-0x68000], desc[UR8][R16.64], !P1 ;  /* 0x9800000010e47fae */ /* 0x0003e2000c921848 */
[----:B------:R-:W-:-:S03]  /*1eb80*/  IMAD.WIDE R18, R229, 0x4, R40 ;  /* 0x00000004e5127825 */ /* 0x000fc600078e0228 */
[----:B------:R3:W-:Y:S01]  /*1eb90*/  STL.64 [R1+0xfa0], R22 ;  /* 0x000fa01601007387 */ /* 0x0007e20000100a00 */
[----:B------:R-:W-:-:S03]  /*1eba0*/  IMAD.WIDE R10, R229, 0x4, R36 ;  /* 0x00000004e50a7825 */ /* 0x000fc600078e0224 */
[----:B------:R3:W-:Y:S01]  /*1ebb0*/  STL.64 [R1+0xfa8], R20 ;  /* 0x000fa81401007387 */ /* 0x0007e20000100a00 */
[C---:B-1----:R-:W-:Y:S01]  /*1ebc0*/  IADD3 R17, R2.reuse, 0x100000, RZ ;  /* 0x0010000002117810 */ /* 0x042fe20007ffe0ff */
[----:B------:R-:W-:Y:S02]  /*1ebd0*/  VIADD R16, R2, 0x100000 ;  /* 0x0010000002107836 */ /* 0x000fe40000000000 */
[----:B------:R1:W-:Y:S04]  /*1ebe0*/  STL.64 [R1+0xfb0], R18 ;  /* 0x000fb01201007387 */ /* 0x0003e80000100a00 */
[----:B------:R-:W-:Y:S04]  /*1ebf0*/  LDGSTS.E [R17+-0x64000], desc[UR8][R22.64], !P1 ;  /* 0x9c00000016117fae */ /* 0x000fe8000c921848 */
[----:B------:R1:W-:Y:S04]  /*1ec00*/  LDGSTS.E [R16+-0x6fffc], desc[UR8][R20.64], !P0 ;  /* 0x9000400014107fae */ /* 0x0003e8000c121848 */
[----:B---3--:R-:W3:Y:S04]  /*1ec10*/  LDL.LU.64 R22, [R1+0x13c0] ;  /* 0x0013c00001167983 */ /* 0x008ee80000300a00 */
[----:B------:R2:W-:Y:S04]  /*1ec20*/  STL.64 [R1+0xfb8], R10 ;  /* 0x000fb80a01007387 */ /* 0x0005e80000100a00 */
[----:B------:R-:W3:Y:S04]  /*1ec30*/  LDL.LU.64 R16, [R1+0x13b8] ;  /* 0x0013b80001107983 */ /* 0x000ee80000300a00 */
[----:B------:R-:W3:Y:S04]  /*1ec40*/  LDL.LU.64 R40, [R1+0x13b0] ;  /* 0x0013b00001287983 */ /* 0x000ee80000300a00 */
[----:B------:R-:W3:Y:S01]  /*1ec50*/  LDL.LU.64 R36, [R1+0x13a8] ;  /* 0x0013a80001247983 */ /* 0x000ee20000300a00 */
[----:B------:R-:W-:Y:S01]  /*1ec60*/  ISETP.GE.U32.AND P1, PT, R8, 0x7ffffe5e, PT ;  /* 0x7ffffe5e0800780c */ /* 0x000fe20003f26070 */
[C---:B-1----:R-:W-:Y:S01]  /*1ec70*/  VIADD R21, R2.reuse, 0x100000 ;  /* 0x0010000002157836 */ /* 0x042fe20000000000 */
[----:B------:R-:W-:Y:S01]  /*1ec80*/  IADD3 R20, R2, 0x100000, RZ ;  /* 0x0010000002147810 */ /* 0x000fe20007ffe0ff */
[----:B------:R1:W-:Y:S01]  /*1ec90*/  LDGSTS.E [R252+-0x6bffc], desc[UR8][R18.64], !P0 ;  /* 0x9400400012fc7fae */ /* 0x0003e2000c121848 */
[----:B------:R-:W3:Y:S03]  /*1eca0*/  LDC R8, c[0x0][0x230] ;  /* 0x00008c00ff087b82 */ /* 0x000ee60000000800 */
[----:B------:R1:W-:Y:S01]  /*1ecb0*/  LDGSTS.E [R228+-0x67ffc], desc[UR8][R10.64], !P0 ;  /* 0x980040000ae47fae */ /* 0x0003e2000c121848 */
[----:B----4-:R-:W-:-:S05]  /*1ecc0*/  IMAD.WIDE R32, R229, 0x4, R32 ;  /* 0x00000004e5207825 */ /* 0x010fca00078e0220 */
[----:B------:R4:W-:Y:S04]  /*1ecd0*/  STL.64 [R1+0xfc0], R32 ;  /* 0x000fc02001007387 */ /* 0x0009e80000100a00 */
[----:B------:R-:W-:Y:S01]  /*1ece0*/  LDGSTS.E [R21+-0x63ffc], desc[UR8][R32.64], !P0 ;  /* 0x9c00400020157fae */ /* 0x000fe2000c121848 */
[----:B--2---:R-:W-:-:S04]  /*1ecf0*/  IMAD.WIDE R30, R229, 0x4, R30 ;  /* 0x00000004e51e7825 */ /* 0x004fc800078e021e */
[C---:B-1----:R-:W-:Y:S01]  /*1ed00*/  IMAD.WIDE R18, R229.reuse, 0x4, R230 ;  /* 0x00000004e5127825 */ /* 0x042fe200078e02e6 */
[----:B------:R1:W-:Y:S03]  /*1ed10*/  STL.64 [R1+0xfc8], R30 ;  /* 0x000fc81e01007387 */ /* 0x0003e60000100a00 */
[----:B------:R-:W-:Y:S01]  /*1ed20*/  IMAD.WIDE R10, R229, 0x4, R38 ;  /* 0x00000004e50a7825 */ /* 0x000fe200078e0226 */
[----:B------:R2:W-:Y:S04]  /*1ed30*/  STL.64 [R1+0xfd0], R18 ;  /* 0x000fd01201007387 */ /* 0x0005e80000100a00 */
[----:B----4-:R-:W4:Y:S04]  /*1ed40*/  LDL.LU.64 R32, [R1+0x13a0] ;  /* 0x0013a00001207983 */ /* 0x010f280000300a00 */
[----:B------:R2:W-:Y:S04]  /*1ed50*/  LDGSTS.E [R20+-0x6fff8], desc[UR8][R30.64], !P1 ;  /* 0x900080001e147fae */ /* 0x0005e8000c921848 */
        /* <DEDUP_REMOVED lines=39> */
[----:B------:R-:W-:Y:S01]  /*1efd0*/  IMAD.WIDE R22, R229, 0x4, R22 ;  /* 0x00000004e5167825 */ /* 0x000fe200078e0216 */
        /* <DEDUP_REMOVED lines=19> */
[C---:B------:R-:W-:Y:S02]  /*1f110*/  VIADD R16, R2.reuse, 0x100000 ;  /* 0x0010000002107836 */ /* 0x040fe40000000000 */
        /* <DEDUP_REMOVED lines=40> */
[----:B------:R-:W-:Y:S01]  /*1f3a0*/  VIADD R10, R2, 0x100000 ;  /* 0x00100000020a7836 */ /* 0x000fe20000000000 */
        /* <DEDUP_REMOVED lines=26> */
[C---:B--2---:R-:W-:Y:S01]  /*1f550*/  IMAD.WIDE R16, R229.reuse, 0x4, R38 ;  /* 0x00000004e5107825 */ /* 0x044fe200078e0226 */
        /* <DEDUP_REMOVED lines=28> */
[----:B------:R-:W-:Y:S01]  /*1f720*/  ISETP.GE.U32.AND P2, PT, R8, 0x7ffffe1d, PT ;  /* 0x7ffffe1d0800780c */ /* 0x000fe20003f46070 */
[----:B------:R-:W3:Y:S02]  /*1f730*/  LDC R9, c[0x0][0x230] ;  /* 0x00008c00ff097b82 */ /* 0x000ee40000000800 */
[----:B------:R1:W-:Y:S01]  /*1f740*/  LDGSTS.E [R228+-0x47ffc], desc[UR8][R10.64], !P0 ;  /* 0xb80040000ae47fae */ /* 0x0003e2000c121848 */
[----:B----4-:R-:W-:-:S05]  /*1f750*/  IMAD.WIDE R32, R229, 0x4, R32 ;  /* 0x00000004e5207825 */ /* 0x010fca00078e0220 */
[----:B------:R-:W4:Y:S01]  /*1f760*/  LDC R8, c[0x0][0x230] ;  /* 0x00008c00ff087b82 */ /* 0x000f220000000800 */
[----:B------:R-:W-:Y:S04]  /*1f770*/  STL.64 [R1+0x1580], R32 ;  /* 0x0015802001007387 */ /* 0x000fe80000100a00 */
[----:B------:R-:W-:Y:S01]  /*1f780*/  LDGSTS.E [R21+-0x43ffc], desc[UR8][R32.64], !P0 ;  /* 0xbc00400020157fae */ /* 0x000fe2000c121848 */
[----:B--2---:R-:W-:-:S04]  /*1f790*/  IMAD.WIDE R30, R229, 0x4, R30 ;  /* 0x00000004e51e7825 */ /* 0x004fc800078e021e */
[C---:B-1----:R-:W-:Y:S01]  /*1f7a0*/  IMAD.WIDE R18, R229.reuse, 0x4, R230 ;  /* 0x00000004e5127825 */ /* 0x042fe200078e02e6 */
[----:B------:R1:W-:Y:S03]  /*1f7b0*/  STL.64 [R1+0x1588], R30 ;  /* 0x0015881e01007387 */ /* 0x0003e60000100a00 */
[----:B------:R-:W-:Y:S01]  /*1f7c0*/  IMAD.WIDE R10, R229, 0x4, R38 ;  /* 0x00000004e50a7825 */ /* 0x000fe200078e0226 */
[----:B------:R2:W-:Y:S04]  /*1f7d0*/  STL.64 [R1+0x1590], R18 ;  /* 0x0015901201007387 */ /* 0x0005e80000100a00 */
[----:B------:R-:W-:Y:S04]  /*1f7e0*/  LDGSTS.E [R20+-0x4fff8], desc[UR8][R30.64], !P1 ;  /* 0xb00080001e147fae */ /* 0x000fe8000c921848 */
[----:B------:R4:W-:Y:S04]  /*1f7f0*/  STL.64 [R1+0x1598], R10 ;  /* 0x0015980a01007387 */ /* 0x0009e80000100a00 */
[----:B------:R2:W-:Y:S04]  /*1f800*/  LDGSTS.E [R252+-0x4bff8], desc[UR8][R18.64], !P1 ;  /* 0xb400800012fc7fae */ /* 0x0005e8000c921848 */
[----:B-1----:R-:W4:Y:S04]  /*1f810*/  LDL.LU.64 R30, [R1+0x11a8] ;  /* 0x0011a800011e7983 */ /* 0x002f280000300a00 */
[----:B------:R-:W4:Y:S04]  /*1f820*/  LDL.LU.64 R230, [R1+0x1198] ;  /* 0x0011980001e67983 */ /* 0x000f280000300a00 */
[----:B------:R-:W4:Y:S04]  /*1f830*/  LDL.LU.64 R38, [R1+0x1190] ;  /* 0x0011900001267983 */ /* 0x000f280000300a00 */
[----:B------:R-:W4:Y:S01]  /*1f840*/  LDL.LU.64 R32, [R1+0x1188] ;  /* 0x0011880001207983 */ /* 0x000f220000300a00 */
[C---:B--2---:R-:W-:Y:S01]  /*1f850*/  IADD3 R19, R2.reuse, 0x100000, RZ ;  /* 0x0010000002137810 */ /* 0x044fe20007ffe0ff */
[----:B------:R-:W-:-:S02]  /*1f860*/  VIADD R18, R2, 0x100000 ;  /* 0x0010000002127836 */ /* 0x000fc40000000000 */
[----:B------:R4:W-:Y:S01]  /*1f870*/  LDGSTS.E [R228+-0x47ff8], desc[UR8][R10.64], !P1 ;  /* 0xb80080000ae47fae */ /* 0x0009e2000c921848 */
[----:B---3--:R-:W-:-:S04]  /*1f880*/  IMAD.WIDE R22, R229, 0x4, R22 ;  /* 0x00000004e5167825 */ /* 0x008fc800078e0216 */
[C---:B------:R-:W-:Y:S01]  /*1f890*/  IMAD.WIDE R20, R229.reuse, 0x4, R16 ;  /* 0x00000004e5147825 */ /* 0x040fe200078e0210 */
[----:B------:R-:W-:Y:S03]  /*1f8a0*/  STL.64 [R1+0x15a0], R22 ;  /* 0x0015a01601007387 */ /* 0x000fe60000100a00 */
[C---:B------:R-:W-:Y:S01]  /*1f8b0*/  IMAD.WIDE R16, R229.reuse, 0x4, R40 ;  /* 0x00000004e5107825 */ /* 0x040fe200078e0228 */
[----:B------:R-:W-:Y:S03]  /*1f8c0*/  STL.64 [R1+0x15a8], R20 ;  /* 0x0015a81401007387 */ /* 0x000fe60000100a00 */
[----:B----4-:R-:W-:Y:S01]  /*1f8d0*/  IMAD.WIDE R10, R229, 0x4, R36 ;  /* 0x00000004e50a7825 */ /* 0x010fe200078e0224 */
[----:B------:R-:W-:Y:S04]  /*1f8e0*/  LDGSTS.E [R19+-0x43ff8], desc[UR8][R22.64], !P1 ;  /* 0xbc00800016137fae */ /* 0x000fe8000c921848 */
[----:B------:R1:W-:Y:S04]  /*1f8f0*/  STL.64 [R1+0x15b0], R16 ;  /* 0x0015b01001007387 */ /* 0x0003e80000100a00 */
[----:B------:R2:W-:Y:S04]  /*1f900*/  LDGSTS.E [R18+-0x4fff4], desc[UR8][R20.64], !P2 ;  /* 0xb000c00014127fae */ /* 0x0005e8000d121848 */
[----:B------:R3:W-:Y:S04]  /*1f910*/  LDGSTS.E [R252+-0x4bff4], desc[UR8][R16.64], !P2 ;  /* 0xb400c00010fc7fae */ /* 0x0007e8000d121848 */
[----:B------:R4:W-:Y:S01]  /*1f920*/  STL.64 [R1+0x15b8], R10 ;  /* 0x0015b80a01007387 */ /* 0x0009e20000100a00 */
[----:B------:R-:W-:-:S03]  /*1f930*/  VIADD R7, R7, 0xfffffefb ;  /* 0xfffffefb07077836 */ /* 0x000fc60000000000 */
[----:B------:R3:W-:Y:S04]  /*1f940*/  LDGSTS.E [R228+-0x47ff4], desc[UR8][R10.64], !P2 ;  /* 0xb800c0000ae47fae */ /* 0x0007e8000d121848 */
[----:B-1----:R-:W4:Y:S04]  /*1f950*/  LDL.LU.64 R16, [R1+0x1180] ;  /* 0x0011800001107983 */ /* 0x002f280000300a00 */
[----:B------:R-:W4:Y:S04]  /*1f960*/  LDL.LU.64 R40, [R1+0x1178] ;  /* 0x0011780001287983 */ /* 0x000f280000300a00 */
[----:B------:R-:W4:Y:S04]  /*1f970*/  LDL.LU.64 R36, [R1+0x1170] ;  /* 0x0011700001247983 */ /* 0x000f280000300a00 */
[----:B------:R-:W4:Y:S01]  /*1f980*/  LDL.LU.64 R22, [R1+0x1168] ;  /* 0x0011680001167983 */ /* 0x000f220000300a00 */
[----:B------:R-:W-:-:S02]  /*1f990*/  ISETP.GE.U32.AND P0, PT, R7, 0x7ffffe7c, PT ;  /* 0x7ffffe7c0700780c */ /* 0x000fc40003f06070 */
[----:B------:R-:W-:Y:S01]  /*1f9a0*/  IADD3 R9, R9, -0x106, RZ ;  /* 0xfffffefa09097810 */ /* 0x000fe20007ffe0ff */
[----:B------:R1:W-:Y:S01]  /*1f9b0*/  STL.64 [R1+0x1de0], R2 ;  /* 0x001de00201007387 */ /* 0x0003e20000100a00 */
[C---:B--2---:R-:W-:Y:S01]  /*1f9c0*/  VIADD R18, R4.reuse, 0x100000 ;  /* 0x0010000004127836 */ /* 0x044fe20000000000 */
[C---:B---3--:R-:W-:Y:S01]  /*1f9d0*/  IADD3 R252, R4.reuse, 0x100000, RZ ;  /* 0x0010000004fc7810 */ /* 0x048fe20007ffe0ff */
[----:B------:R-:W-:Y:S01]  /*1f9e0*/  VIADD R228, R4, 0x100000 ;  /* 0x0010000004e47836 */ /* 0x000fe20000000000 */
[----:B------:R-:W-:Y:S01]  /*1f9f0*/  ISETP.GE.U32.AND P1, PT, R9, 0x7ffffe7b, PT ;  /* 0x7ffffe7b0900780c */ /* 0x000fe20003f26070 */
[----:B------:R-:W2:Y:S01]  /*1fa00*/  LDC R7, c[0x0][0x230] ;  /* 0x00008c00ff077b82 */ /* 0x000ea20000000800 */
[----:B------:R-:W-:-:S04]  /*1fa10*/  IMAD.WIDE R30, R229, 0x4, R30 ;  /* 0x00000004e51e7825 */ /* 0x000fc800078e021e */
[C---:B------:R-:W-:Y:S01]  /*1fa20*/  IMAD.WIDE R20, R229.reuse, 0x4, R230 ;  /* 0x00000004e5147825 */ /* 0x040fe200078e02e6 */
[----:B------:R3:W-:Y:S03]  /*1fa30*/  STL.64 [R1+0x15c0], R30 ;  /* 0x0015c01e01007387 */ /* 0x0007e60000100a00 */
[C---:B----4-:R-:W-:Y:S01]  /*1fa40*/  IMAD.WIDE R10, R229.reuse, 0x4, R38 ;  /* 0x00000004e50a7825 */ /* 0x050fe200078e0226 */
[----:B------:R-:W-:Y:S03]  /*1fa50*/  STL.64 [R1+0xaf0], R20 ;  /* 0x000af01401007387 */ /* 0x000fe60000100a00 */
[----:B-1----:R-:W-:Y:S01]  /*1fa60*/  IMAD.WIDE R2, R229, 0x4, R32 ;  /* 0x00000004e5027825 */ /* 0x002fe200078e0220 */
[----:B------:R-:W-:Y:S04]  /*1fa70*/  LDGSTS.E [R19+-0x43ff4], desc[UR8][R30.64], !P2 ;  /* 0xbc00c0001e137fae */ /* 0x000fe8000d121848 */
[----:B------:R1:W-:Y:S04]  /*1fa80*/  STL.64 [R1+0xb00], R10 ;  /* 0x000b000a01007387 */ /* 0x0003e80000100a00 */
[----:B------:R-:W-:Y:S04]  /*1fa90*/  LDGSTS.E [R18+-0x80000], desc[UR8][R20.64], !P0 ;  /* 0x8000000014127fae */ /* 0x000fe8000c121848 */
[----:B---3--:R-:W3:Y:S04]  /*1faa0*/  LDL.LU.64 R30, [R1+0x1160] ;  /* 0x00116000011e7983 */ /* 0x008ee80000300a00 */
[----:B------:R4:W-:Y:S04]  /*1fab0*/  STL.64 [R1+0xb10], R2 ;  /* 0x000b100201007387 */ /* 0x0009e80000100a00 */
[----:B------:R-:W3:Y:S04]  /*1fac0*/  LDL.LU.64 R230, [R1+0x1158] ;  /* 0x0011580001e67983 */ /* 0x000ee80000300a00 */
[----:B------:R-:W3:Y:S04]  /*1fad0*/  LDL.LU.64 R38, [R1+0x1150] ;  /* 0x0011500001267983 */ /* 0x000ee80000300a00 */
[----:B------:R-:W3:Y:S04]  /*1fae0*/  LDL.LU.64 R32, [R1+0x1148] ;  /* 0x0011480001207983 */ /* 0x000ee80000300a00 */
[----:B------:R1:W-:Y:S04]  /*1faf0*/  LDGSTS.E [R252+-0x7c000], desc[UR8][R10.64], !P0 ;  /* 0x840000000afc7fae */ /* 0x0003e8000c121848 */
[----:B------:R4:W-:Y:S01]  /*1fb00*/  LDGSTS.E [R228+-0x78000], desc[UR8][R2.64], !P0 ;  /* 0x8800000002e47fae */ /* 0x0009e2000c121848 */
[----:B-1----:R-:W-:-:S02]  /*1fb10*/  VIADD R11, R4, 0x100000 ;  /* 0x00100000040b7836 */ /* 0x002fc40000000000 */
[C---:B------:R-:W-:Y:S01]  /*1fb20*/  IMAD.WIDE R20, R229.reuse, 0x4, R16 ;  /* 0x00000004e5147825 */ /* 0x040fe200078e0210 */
[----:B------:R-:W-:Y:S01]  /*1fb30*/  IADD3 R10, R4, 0x100000, RZ ;  /* 0x00100000040a7810 */ /* 0x000fe20007ffe0ff */
[----:B----4-:R-:W1:Y:S02]  /*1fb40*/  LDC R3, c[0x0][0x230] ;  /* 0x00008c00ff037b82 */ /* 0x010e640000000800 */
[----:B------:R-:W-:Y:S01]  /*1fb50*/  IMAD.WIDE R18, R229, 0x4, R40 ;  /* 0x00000004e5127825 */ /* 0x000fe200078e0228 */
[----:B------:R-:W-:-:S03]  /*1fb60*/  IADD3 R2, R8, -0x107, RZ ;  /* 0xfffffef908027810 */ /* 0x000fc60007ffe0ff */
[C---:B------:R-:W-:Y:S01]  /*1fb70*/  IMAD.WIDE R16, R229.reuse, 0x4, R36 ;  /* 0x00000004e5107825 */ /* 0x040fe200078e0224 */
[----:B------:R-:W-:Y:S03]  /*1fb80*/  STL.64 [R1+0xb20], R20 ;  /* 0x000b201401007387 */ /* 0x000fe60000100a00 */
[----:B------:R-:W-:Y:S01]  /*1fb90*/  IMAD.WIDE R8, R229, 0x4, R22 ;  /* 0x00000004e5087825 */ /* 0x000fe200078e0216 */
[----:B------:R4:W-:Y:S04]  /*1fba0*/  STL.64 [R1+0xb30], R18 ;  /* 0x000b301201007387 */ /* 0x0009e80000100a00 */
[----:B------:R-:W-:Y:S04]  /*1fbb0*/  LDGSTS.E [R11+-0x74000], desc[UR8][R20.64], !P0 ;  /* 0x8c000000140b7fae */ /* 0x000fe8000c121848 */
[----:B------:R3:W-:Y:S04]  /*1fbc0*/  STL.64 [R1+0xb40], R16 ;  /* 0x000b401001007387 */ /* 0x0007e80000100a00 */
[----:B------:R4:W-:Y:S01]  /*1fbd0*/  LDGSTS.E [R10+-0x7fffc], desc[UR8][R18.64], !P1 ;  /* 0x80004000120a7fae */ /* 0x0009e2000c921848 */
[----:B------:R-:W-:Y:S01]  /*1fbe0*/  ISETP.GE.U32.AND P0, PT, R2, 0x7ffffe7a, PT ;  /* 0x7ffffe7a0200780c */ /* 0x000fe20003f06070 */
[----:B--2---:R-:W-:Y:S01]  /*1fbf0*/  VIADD R7, R7, 0xfffffef8 ;  /* 0xfffffef807077836 */ /* 0x004fe20000000000 */
[----:B------:R-:W2:Y:S01]  /*1fc00*/  LDC R2, c[0x0][0x230] ;  /* 0x00008c00ff027b82 */ /* 0x000ea20000000800 */
[----:B------:R1:W-:Y:S04]  /*1fc10*/  LDGSTS.E [R252+-0x7bffc], desc[UR8][R16.64], !P1 ;  /* 0x8400400010fc7fae */ /* 0x0003e8000c921848 */
[----:B------:R1:W-:Y:S04]  /*1fc20*/  LDGSTS.E [R228+-0x77ffc], desc[UR8][R8.64], !P1 ;  /* 0x8800400008e47fae */ /* 0x0003e8000c921848 */
[----:B------:R-:W2:Y:S04]  /*1fc30*/  LDL.LU.64 R10, [R1+0x1140] ;  /* 0x00114000010a7983 */ /* 0x000ea80000300a00 */
[----:B------:R1:W-:Y:S04]  /*1fc40*/  STL.64 [R1+0xb50], R8 ;  /* 0x000b500801007387 */ /* 0x0003e80000100a00 */
[----:B------:R-:W2:Y:S04]  /*1fc50*/  LDL.LU.64 R40, [R1+0x1138] ;  /* 0x0011380001287983 */ /* 0x000ea80000300a00 */
[----:B------:R-:W2:Y:S04]  /*1fc60*/  LDL.LU.64 R36, [R1+0x1130] ;  /* 0x0011300001247983 */ /* 0x000ea80000300a00 */
[----:B------:R-:W2:Y:S01]  /*1fc70*/  LDL.LU.64 R22, [R1+0x1128] ;  /* 0x0011280001167983 */ /* 0x000ea20000300a00 */
[C---:B----4-:R-:W-:Y:S01]  /*1fc80*/  IADD3 R19, R4.reuse, 0x100000, RZ ;  /* 0x0010000004137810 */ /* 0x050fe20007ffe0ff */
[----:B------:R-:W-:-:S02]  /*1fc90*/  VIADD R18, R4, 0x100000 ;  /* 0x0010000004127836 */ /* 0x000fc40000000000 */
[----:B---3--:R-:W-:-:S04]  /*1fca0*/  IMAD.WIDE R30, R229, 0x4, R30 ;  /* 0x00000004e51e7825 */ /* 0x008fc800078e021e */
[C---:B------:R-:W-:Y:S01]  /*1fcb0*/  IMAD.WIDE R20, R229.reuse, 0x4, R230 ;  /* 0x00000004e5147825 */ /* 0x040fe200078e02e6 */
[----:B------:R3:W-:Y:S03]  /*1fcc0*/  STL.64 [R1+0xb60], R30 ;  /* 0x000b601e01007387 */ /* 0x0007e60000100a00 */
[C---:B-1----:R-:W-:Y:S01]  /*1fcd0*/  IMAD.WIDE R16, R229.reuse, 0x4, R38 ;  /* 0x00000004e5107825 */ /* 0x042fe200078e0226 */
[----:B------:R-:W-:Y:S03]  /*1fce0*/  STL.64 [R1+0xb70], R20 ;  /* 0x000b701401007387 */ /* 0x000fe60000100a00 */
[----:B------:R-:W-:Y:S01]  /*1fcf0*/  IMAD.WIDE R8, R229, 0x4, R32 ;  /* 0x00000004e5087825 */ /* 0x000fe200078e0220 */
[----:B------:R-:W-:Y:S04]  /*1fd00*/  LDGSTS.E [R19+-0x73ffc], desc[UR8][R30.64], !P1 ;  /* 0x8c0040001e137fae */ /* 0x000fe8000c921848 */
[----:B------:R1:W-:Y:S01]  /*1fd10*/  STL.64 [R1+0xb80], R16 ;  /* 0x000b801001007387 */ /* 0x0003e20000100a00 */
[----:B------:R-:W-:-:S02]  /*1fd20*/  ISETP.GE.U32.AND P1, PT, R7, 0x7ffffe79, PT ;  /* 0x7ffffe790700780c */ /* 0x000fc40003f26070 */
[----:B------:R-:W-:Y:S01]  /*1fd30*/  IADD3 R3, R3, -0x125, RZ ;  /* 0xfffffedb03037810 */ /* 0x000fe20007ffe0ff */
[----:B------:R-:W-:Y:S01]  /*1fd40*/  LDGSTS.E [R18+-0x7fff8], desc[UR8][R20.64], !P0 ;  /* 0x8000800014127fae */ /* 0x000fe2000c121848 */
[----:B--2---:R-:W-:Y:S01]  /*1fd50*/  VIADD R2, R2, 0xfffffeda ;  /* 0xfffffeda02027836 */ /* 0x004fe20000000000 */
[----:B------:R-:W2:Y:S02]  /*1fd60*/  LDC R7, c[0x0][0x230] ;  /* 0x00008c00ff077b82 */ /* 0x000ea40000000800 */
[----:B---3--:R-:W3:Y:S04]  /*1fd70*/  LDL.LU.64 R30, [R1+0x1120] ;  /* 0x00112000011e7983 */ /* 0x008ee80000300a00 */
[----:B------:R4:W-:Y:S04]  /*1fd80*/  STL.64 [R1+0xb90], R8 ;  /* 0x000b900801007387 */ /* 0x0009e80000100a00 */
[----:B------:R-:W2:Y:S04]  /*1fd90*/  LDL.LU.64 R230, [R1+0x1118] ;  /* 0x0011180001e67983 */ /* 0x000ea80000300a00 */
[----:B------:R-:W2:Y:S04]  /*1fda0*/  LDL.LU.64 R38, [R1+0x1110] ;  /* 0x0011100001267983 */ /* 0x000ea80000300a00 */
[----:B------:R-:W2:Y:S04]  /*1fdb0*/  LDL.LU.64 R32, [R1+0x1108] ;  /* 0x0011080001207983 */ /* 0x000ea80000300a00 */
[----:B------:R1:W-:Y:S04]  /*1fdc0*/  LDGSTS.E [R252+-0x7bff8], desc[UR8][R16.64], !P0 ;  /* 0x8400800010fc7fae */ /* 0x0003e8000c121848 */
[----:B------:R4:W-:Y:S01]  /*1fdd0*/  LDGSTS.E [R228+-0x77ff8], desc[UR8][R8.64], !P0 ;  /* 0x8800800008e47fae */ /* 0x0009e2000c121848 */
[C---:B-1----:R-:W-:Y:S01]  /*1fde0*/  VIADD R17, R4.reuse, 0x100000 ;  /* 0x0010000004117836 */ /* 0x042fe20000000000 */
[----:B------:R-:W-:Y:S01]  /*1fdf0*/  IADD3 R16, R4, 0x100000, RZ ;  /* 0x0010000004107810 */ /* 0x000fe20007ffe0ff */
[----:B------:R-:W-:-:S04]  /*1fe00*/  IMAD.WIDE R20, R229, 0x4, R10 ;  /* 0x00000004e5147825 */ /* 0x000fc800078e020a */
[C---:B------:R-:W-:Y:S01]  /*1fe10*/  IMAD.WIDE R18, R229.reuse, 0x4, R40 ;  /* 0x00000004e5127825 */ /* 0x040fe200078e0228 */
[----:B------:R-:W-:Y:S03]  /*1fe20*/  STL.64 [R1+0xba0], R20 ;  /* 0x000ba01401007387 */ /* 0x000fe60000100a00 */
[C---:B------:R-:W-:Y:S01]  /*1fe30*/  IMAD.WIDE R10, R229.reuse, 0x4, R36 ;  /* 0x00000004e50a7825 */ /* 0x040fe200078e0224 */
[----:B------:R1:W-:Y:S03]  /*1fe40*/  STL.64 [R1+0xbb0], R18 ;  /* 0x000bb01201007387 */ /* 0x0003e60000100a00 */
[----:B----4-:R-:W-:Y:S01]  /*1fe50*/  IMAD.WIDE R8, R229, 0x4, R22 ;  /* 0x00000004e5087825 */ /* 0x010fe200078e0216 */
[----:B------:R-:W-:Y:S04]  /*1fe60*/  LDGSTS.E [R17+-0x73ff8], desc[UR8][R20.64], !P0 ;  /* 0x8c00800014117fae */ /* 0x000fe8000c121848 */
[----:B------:R4:W-:Y:S04]  /*1fe70*/  STL.64 [R1+0xbc0], R10 ;  /* 0x000bc00a01007387 */ /* 0x0009e80000100a00 */
[----:B------:R1:W-:Y:S01]  /*1fe80*/  LDGSTS.E [R16+-0x7fff4], desc[UR8][R18.64], !P1 ;  /* 0x8000c00012107fae */ /* 0x0003e2000c921848 */
[----:B------:R-:W-:-:S02]  /*1fe90*/  ISETP.GE.U32.AND P0, PT, R3, 0x7ffffe5c, PT ;  /* 0x7ffffe5c0300780c */ /* 0x000fc40003f06070 */
[----:B------:R-:W4:Y:S01]  /*1fea0*/  LDC R3, c[0x0][0x230] ;  /* 0x00008c00ff037b82 */ /* 0x000f220000000800 */
[----:B------:R4:W-:Y:S04]  /*1feb0*/  LDGSTS.E [R252+-0x7bff4], desc[UR8][R10.64], !P1 ;  /* 0x8400c0000afc7fae */ /* 0x0009e8000c921848 */
[----:B------:R4:W-:Y:S04]  /*1fec0*/  LDGSTS.E [R228+-0x77ff4], desc[UR8][R8.64], !P1 ;  /* 0x8800c00008e47fae */ /* 0x0009e8000c921848 */
[----:B------:R-:W4:Y:S04]  /*1fed0*/  LDL.LU.64 R16, [R1+0x1100] ;  /* 0x0011000001107983 */ /* 0x000f280000300a00 */
[----:B------:R4:W-:Y:S04]  /*1fee0*/  STL.64 [R1+0xbd0], R8 ;  /* 0x000bd00801007387 */ /* 0x0009e80000100a00 */
[----:B------:R-:W4:Y:S04]  /*1fef0*/  LDL.LU.64 R40, [R1+0x10f8] ;  /* 0x0010f80001287983 */ /* 0x000f280000300a00 */
[----:B------:R-:W4:Y:S04]  /*1ff00*/  LDL.LU.64 R36, [R1+0x10f0] ;  /* 0x0010f00001247983 */ /* 0x000f280000300a00 */
[----:B------:R-:W4:Y:S01]  /*1ff10*/  LDL.LU.64 R22, [R1+0x10e8] ;  /* 0x0010e80001167983 */ /* 0x000f220000300a00 */
[C---:B-1----:R-:W-:Y:S01]  /*1ff20*/  IADD3 R19, R4.reuse, 0x100000, RZ ;  /* 0x0010000004137810 */ /* 0x042fe20007ffe0ff */
[----:B------:R-:W-:-:S02]  /*1ff30*/  VIADD R18, R4, 0x100000 ;  /* 0x0010000004127836 */ /* 0x000fc40000000000 */
[----:B---3--:R-:W-:-:S04]  /*1ff40*/  IMAD.WIDE R30, R229, 0x4, R30 ;  /* 0x00000004e51e7825 */ /* 0x008fc800078e021e */
[C---:B--2---:R-:W-:Y:S01]  /*1ff50*/  IMAD.WIDE R20, R229.reuse, 0x4, R230 ;  /* 0x00000004e5147825 */ /* 0x044fe200078e02e6 */
[----:B------:R1:W-:Y:S03]  /*1ff60*/  STL.64 [R1+0xbe0], R30 ;  /* 0x000be01e01007387 */ /* 0x0003e60000100a00 */
[C---:B----4-:R-:W-:Y:S01]  /*1ff70*/  IMAD.WIDE R10, R229.reuse, 0x4, R38 ;  /* 0x00000004e50a7825 */ /* 0x050fe200078e0226 */
[----:B------:R-:W-:Y:S03]  /*1ff80*/  STL.64 [R1+0x1008], R20 ;  /* 0x0010081401007387 */ /* 0x000fe60000100a00 */
[----:B------:R-:W-:Y:S01]  /*1ff90*/  IMAD.WIDE R8, R229, 0x4, R32 ;  /* 0x00000004e5087825 */ /* 0x000fe200078e0220 */
[----:B------:R-:W-:Y:S04]  /*1ffa0*/  LDGSTS.E [R19+-0x73ff4], desc[UR8][R30.64], !P1 ;  /* 0x8c00c0001e137fae */ /* 0x000fe8000c921848 */
[----:B------:R2:W-:Y:S01]  /*1ffb0*/  STL.64 [R1+0x1010], R10 ;  /* 0x0010100a01007387 */ /* 0x0005e20000100a00 */
[----:B------:R-:W-:-:S02]  /*1ffc0*/  ISETP.GE.U32.AND P1, PT, R2, 0x7ffffe5b, PT ;  /* 0x7ffffe5b0200780c */ /* 0x000fc40003f26070 */
[----:B------:R-:W-:Y:S01]  /*1ffd0*/  IADD3 R7, R7, -0x127, RZ ;  /* 0xfffffed907077810 */ /* 0x000fe20007ffe0ff */
[----:B------:R-:W-:Y:S01]  /*1ffe0*/  LDGSTS.E [R18+-0x70000], desc[UR8][R20.64], !P0 ;  /* 0x9000000014127fae */ /* 0x000fe2000c121848 */
[----:B------:R-:W-:Y:S01]  /*1fff0*/  VIADD R3, R3, 0xfffffed8 ;  /* 0xfffffed803037836 */ /* 0x000fe20000000000 */
[----:B------:R-:W3:Y:S02]  /*20000*/  LDC R2, c[0x0][0x230] ;  /* 0x00008c00ff027b82 */ /* 0x000ee40000000800 */
[----:B-1----:R-:W4:Y:S04]  /*20010*/  LDL.LU.64 R30, [R1+0x10e0] ;  /* 0x0010e000011e7983 */ /* 0x002f280000300a00 */
[----:B------:R1:W-:Y:S04]  /*20020*/  STL.64 [R1+0x1018], R8 ;  /* 0x0010180801007387 */ /* 0x0003e80000100a00 */
[----:B------:R-:W3:Y:S04]  /*20030*/  LDL.LU.64 R230, [R1+0x10d8] ;  /* 0x0010d80001e67983 */ /* 0x000ee80000300a00 */
[----:B------:R-:W3:Y:S04]  /*20040*/  LDL.LU.64 R38, [R1+0x10d0] ;  /* 0x0010d00001267983 */ /* 0x000ee80000300a00 */
[----:B------:R-:W3:Y:S04]  /*20050*/  LDL.LU.64 R32, [R1+0x10c8] ;  /* 0x0010c80001207983 */ /* 0x000ee80000300a00 */
[----:B------:R2:W-:Y:S04]  /*20060*/  LDGSTS.E [R252+-0x6c000], desc[UR8][R10.64], !P0 ;  /* 0x940000000afc7fae */ /* 0x0005e8000c121848 */
[----:B------:R1:W-:Y:S01]  /*20070*/  LDGSTS.E [R228+-0x68000], desc[UR8][R8.64], !P0 ;  /* 0x9800000008e47fae */ /* 0x0003e2000c121848 */
[C---:B--2---:R-:W-:Y:S01]  /*20080*/  VIADD R11, R4.reuse, 0x100000 ;  /* 0x00100000040b7836 */ /* 0x044fe20000000000 */
[----:B------:R-:W-:Y:S01]  /*20090*/  IADD3 R10, R4, 0x100000, RZ ;  /* 0x00100000040a7810 */ /* 0x000fe20007ffe0ff */
[----:B------:R-:W-:-:S04]  /*200a0*/  IMAD.WIDE R20, R229, 0x4, R16 ;  /* 0x00000004e5147825 */ /* 0x000fc800078e0210 */
[C---:B------:R-:W-:Y:S01]  /*200b0*/  IMAD.WIDE R18, R229.reuse, 0x4, R40 ;  /* 0x00000004e5127825 */ /* 0x040fe200078e0228 */
[----:B------:R-:W-:Y:S03]  /*200c0*/  STL.64 [R1+0x1020], R20 ;  /* 0x0010201401007387 */ /* 0x000fe60000100a00 */
[C---:B------:R-:W-:Y:S01]  /*200d0*/  IMAD.WIDE R16, R229.reuse, 0x4, R36 ;  /* 0x00000004e5107825 */ /* 0x040fe200078e0224 */
[----:B------:R2:W-:Y:S03]  /*200e0*/  STL.64 [R1+0x1028], R18 ;  /* 0x0010281201007387 */ /* 0x0005e60000100a00 */
[----:B-1----:R-:W-:Y:S01]  /*200f0*/  IMAD.WIDE R8, R229, 0x4, R22 ;  /* 0x00000004e5087825 */ /* 0x002fe200078e0216 */
[----:B------:R-:W-:Y:S04]  /*20100*/  LDGSTS.E [R11+-0x64000], desc[UR8][R20.64], !P0 ;  /* 0x9c000000140b7fae */ /* 0x000fe8000c121848 */
[----:B------:R1:W-:Y:S04]  /*20110*/  STL.64 [R1+0x1030], R16 ;  /* 0x0010301001007387 */ /* 0x0003e80000100a00 */
[----:B------:R2:W-:Y:S01]  /*20120*/  LDGSTS.E [R10+-0x6fffc], desc[UR8][R18.64], !P1 ;  /* 0x90004000120a7fae */ /* 0x0005e2000c921848 */
[----:B------:R-:W-:-:S02]  /*20130*/  ISETP.GE.U32.AND P0, PT, R7, 0x7ffffe5a, PT ;  /* 0x7ffffe5a0700780c */ /* 0x000fc40003f06070 */
[----:B------:R-:W1:Y:S01]  /*20140*/  LDC R7, c[0x0][0x230] ;  /* 0x00008c00ff077b82 */ /* 0x000e620000000800 */
[----:B------:R1:W-:Y:S04]  /*20150*/  LDGSTS.E [R252+-0x6bffc], desc[UR8][R16.64], !P1 ;  /* 0x9400400010fc7fae */ /* 0x0003e8000c921848 */
[----:B------:R1:W-:Y:S04]  /*20160*/  LDGSTS.E [R228+-0x67ffc], desc[UR8][R8.64], !P1 ;  /* 0x9800400008e47fae */ /* 0x0003e8000c921848 */
[----:B------:R-:W3:Y:S04]  /*20170*/  LDL.LU.64 R10, [R1+0x10c0] ;  /* 0x0010c000010a7983 */ /* 0x000ee80000300a00 */
[----:B------:R1:W-:Y:S04]  /*20180*/  STL.64 [R1+0x1038], R8 ;  /* 0x0010380801007387 */ /* 0x0003e80000100a00 */
[----:B------:R-:W3:Y:S04]  /*20190*/  LDL.LU.64 R40, [R1+0x10b8] ;  /* 0x0010b80001287983 */ /* 0x000ee80000300a00 */
[----:B------:R-:W3:Y:S04]  /*201a0*/  LDL.LU.64 R36, [R1+0x10b0] ;  /* 0x0010b00001247983 */ /* 0x000ee80000300a00 */
[----:B------:R-:W3:Y:S01]  /*201b0*/  LDL.LU.64 R22, [R1+0x10a8] ;  /* 0x0010a80001167983 */ /* 0x000ee20000300a00 */
[C---:B--2---:R-:W-:Y:S01]  /*201c0*/  IADD3 R19, R4.reuse, 0x100000, RZ ;  /* 0x0010000004137810 */ /* 0x044fe20007ffe0ff */
[----:B------:R-:W-:-:S02]  /*201d0*/  VIADD R18, R4, 0x100000 ;  /* 0x0010000004127836 */ /* 0x000fc40000000000 */
[----:B----4-:R-:W-:-:S04]  /*201e0*/  IMAD.WIDE R30, R229, 0x4, R30 ;  /* 0x00000004e51e7825 */ /* 0x010fc800078e021e */
[C---:B---3--:R-:W-:Y:S01]  /*201f0*/  IMAD.WIDE R20, R229.reuse, 0x4, R230 ;  /* 0x00000004e5147825 */ /* 0x048fe200078e02e6 */
        /* <DEDUP_REMOVED lines=11> */
[----:B--2---:R-:W2:Y:S04]  /*202b0*/  LDL.LU.64 R30, [R1+0x10a0] ;  /* 0x0010a000011e7983 */ /* 0x004ea80000300a00 */
[----:B------:R4:W-:Y:S04]  /*202c0*/  STL.64 [R1+0x1058], R8 ;  /* 0x0010580801007387 */ /* 0x0009e80000100a00 */
[----:B------:R-:W3:Y:S04]  /*202d0*/  LDL.LU.64 R230, [R1+0xf08] ;  /* 0x000f080001e67983 */ /* 0x000ee80000300a00 */
[----:B------:R-:W3:Y:S04]  /*202e0*/  LDL.LU.64 R38, [R1+0xef8] ;  /* 0x000ef80001267983 */ /* 0x000ee80000300a00 */
[----:B------:R-:W3:Y:S04]  /*202f0*/  LDL.LU.64 R32, [R1+0xee8] ;  /* 0x000ee80001207983 */ /* 0x000ee80000300a00 */
        /* <DEDUP_REMOVED lines=24> */
[----:B--2---:R-:W-:-:S04]  /*20480*/  IMAD.WIDE R30, R229, 0x4, R30 ;  /* 0x00000004e51e7825 */ /* 0x004fc800078e021e */
[C---:B---3--:R-:W-:Y:S01]  /*20490*/  IMAD.WIDE R20, R229.reuse, 0x4, R230 ;  /* 0x00000004e5147825 */ /* 0x048fe200078e02e6 */
        /* <DEDUP_REMOVED lines=72> */
[----:B---3--:R-:W-:Y:S01]  /*20920*/  IADD3 R2, R2, -0x167, RZ ;  /* 0xfffffe9902027810 */ /* 0x008fe20007ffe0ff */
[----:B------:R4:W-:Y:S01]  /*20930*/  LDGSTS.E [R252+-0x5bff4], desc[UR8][R10.64], !P1 ;  /* 0xa400c0000afc7fae */ /* 0x0009e2000c921848 */
[----:B------:R-:W3:Y:S03]  /*20940*/  LDC R7, c[0x0][0x230] ;  /* 0x00008c00ff077b82 */ /* 0x000ee60000000800 */
[----:B------:R4:W-:Y:S04]  /*20950*/  LDGSTS.E [R228+-0x57ff4], desc[UR8][R8.64], !P1 ;  /* 0xa800c00008e47fae */ /* 0x0009e8000c921848 */
[----:B------:R-:W3:Y:S04]  /*20960*/  LDL.LU.64 R16, [R1+0x1c8] ;  /* 0x0001c80001107983 */ /* 0x000ee80000300a00 */
[----:B------:R4:W-:Y:S04]  /*20970*/  STL.64 [R1+0x12b8], R8 ;  /* 0x0012b80801007387 */ /* 0x0009e80000100a00 */
[----:B------:R-:W3:Y:S04]  /*20980*/  LDL.LU.64 R40, [R1+0x1b8] ;  /* 0x0001b80001287983 */ /* 0x000ee80000300a00 */
[----:B------:R-:W3:Y:S04]  /*20990*/  LDL.LU.64 R36, [R1+0x1a8] ;  /* 0x0001a80001247983 */ /* 0x000ee80000300a00 */
[----:B------:R-:W3:Y:S01]  /*209a0*/  LDL.LU.64 R22, [R1+0x190] ;  /* 0x0001900001167983 */ /* 0x000ee20000300a00 */
[C---:B-1----:R-:W-:Y:S01]  /*209b0*/  IADD3 R19, R4.reuse, 0x100000, RZ ;  /* 0x0010000004137810 */ /* 0x042fe20007ffe0ff */
[----:B------:R-:W-:-:S02]  /*209c0*/  VIADD R18, R4, 0x100000 ;  /* 0x0010000004127836 */ /* 0x000fc40000000000 */
[----:B--2---:R-:W-:-:S04]  /*209d0*/  IMAD.WIDE R30, R229, 0x4, R30 ;  /* 0x00000004e51e7825 */ /* 0x004fc800078e021e */
[C---:B------:R-:W-:Y:S01]  /*209e0*/  IMAD.WIDE R20, R229.reuse, 0x4, R230 ;  /* 0x00000004e5147825 */ /* 0x040fe200078e02e6 */
[----:B------:R1:W-:Y:S03]  /*209f0*/  STL.64 [R1+0x12c8], R30 ;  /* 0x0012c81e01007387 */ /* 0x0003e60000100a00 */
[C---:B----4-:R-:W-:Y:S01]  /*20a00*/  IMAD.WIDE R10, R229.reuse, 0x4, R38 ;  /* 0x00000004e50a7825 */ /* 0x050fe200078e0226 */
[----:B------:R-:W-:Y:S03]  /*20a10*/  STL.64 [R1+0x15c8], R20 ;  /* 0x0015c81401007387 */ /* 0x000fe60000100a00 */
[----:B------:R-:W-:Y:S01]  /*20a20*/  IMAD.WIDE R8, R229, 0x4, R32 ;  /* 0x00000004e5087825 */ /* 0x000fe200078e0220 */
[----:B------:R-:W-:Y:S04]  /*20a30*/  LDGSTS.E [R19+-0x53ff4], desc[UR8][R30.64], !P1 ;  /* 0xac00c0001e137fae */ /* 0x000fe8000c921848 */
[----:B------:R2:W-:Y:S01]  /*20a40*/  STL.64 [R1+0x15d0], R10 ;  /* 0x0015d00a01007387 */ /* 0x0005e20000100a00 */
[----:B------:R-:W-:-:S02]  /*20a50*/  ISETP.GE.U32.AND P1, PT, R3, 0x7ffffe1b, PT ;  /* 0x7ffffe1b0300780c */ /* 0x000fc40003f26070 */
[----:B------:R-:W4:Y:S01]  /*20a60*/  LDC R3, c[0x0][0x230] ;  /* 0x00008c00ff037b82 */ /* 0x000f220000000800 */
[----:B------:R-:W-:Y:S04]  /*20a70*/  LDGSTS.E [R18+-0x50000], desc[UR8][R20.64], !P0 ;  /* 0xb000000014127fae */ /* 0x000fe8000c121848 */
[----:B-1----:R-:W4:Y:S04]  /*20a80*/  LDL.LU.64 R30, [R1+0x180] ;  /* 0x00018000011e7983 */ /* 0x002f280000300a00 */
[----:B------:R1:W-:Y:S04]  /*20a90*/  STL.64 [R1+0x15d8], R8 ;  /* 0x0015d80801007387 */ /* 0x0003e80000100a00 */
[----:B------:R-:W4:Y:S04]  /*20aa0*/  LDL.LU.64 R230, [R1+0x170] ;  /* 0x0001700001e67983 */ /* 0x000f280000300a00 */
[----:B------:R-:W4:Y:S04]  /*20ab0*/  LDL.LU.64 R38, [R1+0x160] ;  /* 0x0001600001267983 */ /* 0x000f280000300a00 */
[----:B------:R-:W4:Y:S04]  /*20ac0*/  LDL.LU.64 R32, [R1+0x150] ;  /* 0x0001500001207983 */ /* 0x000f280000300a00 */
[----:B------:R2:W-:Y:S04]  /*20ad0*/  LDGSTS.E [R252+-0x4c000], desc[UR8][R10.64], !P0 ;  /* 0xb40000000afc7fae */ /* 0x0005e8000c121848 */
[----:B------:R1:W-:Y:S01]  /*20ae0*/  LDGSTS.E [R228+-0x48000], desc[UR8][R8.64], !P0 ;  /* 0xb800000008e47fae */ /* 0x0003e2000c121848 */
[C---:B--2---:R-:W-:Y:S01]  /*20af0*/  VIADD R11, R4.reuse, 0x100000 ;  /* 0x00100000040b7836 */ /* 0x044fe20000000000 */
[----:B------:R-:W-:Y:S01]  /*20b00*/  IADD3 R10, R4, 0x100000, RZ ;  /* 0x00100000040a7810 */ /* 0x000fe20007ffe0ff */
[----:B---3--:R-:W-:-:S04]  /*20b10*/  IMAD.WIDE R20, R229, 0x4, R16 ;  /* 0x00000004e5147825 */ /* 0x008fc800078e0210 */
        /* <DEDUP_REMOVED lines=8> */
[----:B------:R-:W-:Y:S01]  /*20ba0*/  ISETP.GE.U32.AND P0, PT, R2, 0x7ffffe1a, PT ;  /* 0x7ffffe1a0200780c */ /* 0x000fe20003f06070 */
[----:B------:R-:W-:Y:S01]  /*20bb0*/  VIADD R7, R7, 0xfffffe98 ;  /* 0xfffffe9807077836 */ /* 0x000fe20000000000 */
[----:B----4-:R-:W-:Y:S01]  /*20bc0*/  IADD3 R3, R3, -0x109, RZ ;  /* 0xfffffef703037810 */ /* 0x010fe20007ffe0ff */
        /* <DEDUP_REMOVED lines=10> */
[----:B------:R-:W-:-:S04]  /*20c70*/  IMAD.WIDE R30, R229, 0x4, R30 ;  /* 0x00000004e51e7825 */ /* 0x000fc800078e021e */
[C---:B------:R-:W-:Y:S01]  /*20c80*/  IMAD.WIDE R20, R229.reuse, 0x4, R230 ;  /* 0x00000004e5147825 */ /* 0x040fe200078e02e6 */
[----:B------:R2:W-:Y:S03]  /*20c90*/  STL.64 [R1+0x1600], R30 ;  /* 0x0016001e01007387 */ /* 0x0005e60000100a00 */
[C---:B-1----:R-:W-:Y:S01]  /*20ca0*/  IMAD.WIDE R16, R229.reuse, 0x4, R38 ;  /* 0x00000004e5107825 */ /* 0x042fe200078e0226 */
[----:B------:R3:W-:Y:S03]  /*20cb0*/  STL.64 [R1+0x1610], R20 ;  /* 0x0016101401007387 */ /* 0x0007e60000100a00 */
[C---:B----4-:R-:W-:Y:S01]  /*20cc0*/  IMAD.WIDE R8, R229.reuse, 0x4, R32 ;  /* 0x00000004e5087825 */ /* 0x050fe200078e0220 */
[----:B------:R-:W-:Y:S04]  /*20cd0*/  LDGSTS.E [R19+-0x43ffc], desc[UR8][R30.64], !P1 ;  /* 0xbc0040001e137fae */ /* 0x000fe8000c921848 */
[----:B------:R-:W-:Y:S04]  /*20ce0*/  STL.64 [R1+0x1618], R16 ;  /* 0x0016181001007387 */ /* 0x000fe80000100a00 */
[----:B------:R3:W-:Y:S04]  /*20cf0*/  LDGSTS.E [R18+-0x4fff8], desc[UR8][R20.64], !P0 ;  /* 0xb000800014127fae */ /* 0x0007e8000c121848 */
[----:B--2---:R-:W2:Y:S04]  /*20d00*/  LDL.LU.64 R30, [R1+0x100] ;  /* 0x00010000011e7983 */ /* 0x004ea80000300a00 */
[----:B------:R1:W-:Y:S04]  /*20d10*/  STL.64 [R1+0x1630], R8 ;  /* 0x0016300801007387 */ /* 0x0003e80000100a00 */
[----:B------:R-:W4:Y:S04]  /*20d20*/  LDL.LU.64 R230, [R1+0xf0] ;  /* 0x0000f00001e67983 */ /* 0x000f280000300a00 */
[----:B------:R-:W4:Y:S04]  /*20d30*/  LDL.LU.64 R38, [R1+0xe0] ;  /* 0x0000e00001267983 */ /* 0x000f280000300a00 */
[----:B------:R-:W4:Y:S04]  /*20d40*/  LDL.LU.64 R32, [R1+0xd0] ;  /* 0x0000d00001207983 */ /* 0x000f280000300a00 */
[----:B------:R-:W-:Y:S04]  /*20d50*/  LDGSTS.E [R252+-0x4bff8], desc[UR8][R16.64], !P0 ;  /* 0xb400800010fc7fae */ /* 0x000fe8000c121848 */
[----:B------:R1:W-:Y:S01]  /*20d60*/  LDGSTS.E [R228+-0x47ff8], desc[UR8][R8.64], !P0 ;  /* 0xb800800008e47fae */ /* 0x0003e2000c121848 */
[----:B---3--:R-:W-:-:S04]  /*20d70*/  IMAD.WIDE R20, R229, 0x4, R10 ;  /* 0x00000004e5147825 */ /* 0x008fc800078e020a */
[C---:B------:R-:W-:Y:S01]  /*20d80*/  IMAD.WIDE R18, R229.reuse, 0x4, R40 ;  /* 0x00000004e5127825 */ /* 0x040fe200078e0228 */
[----:B------:R-:W-:Y:S03]  /*20d90*/  STL.64 [R1+0x1638], R20 ;  /* 0x0016381401007387 */ /* 0x000fe60000100a00 */
[C---:B------:R-:W-:Y:S01]  /*20da0*/  IMAD.WIDE R10, R229.reuse, 0x4, R36 ;  /* 0x00000004e50a7825 */ /* 0x040fe200078e0224 */
[----:B------:R3:W-:Y:S03]  /*20db0*/  STL.64 [R1+0x1640], R18 ;  /* 0x0016401201007387 */ /* 0x0007e60000100a00 */
[----:B-1----:R-:W-:Y:S01]  /*20dc0*/  IMAD.WIDE R8, R229, 0x4, R22 ;  /* 0x00000004e5087825 */ /* 0x002fe200078e0216 */
[----:B------:R-:W-:Y:S04]  /*20dd0*/  STL.64 [R1+0x1628], R10 ;  /* 0x0016280a01007387 */ /* 0x000fe80000100a00 */
[----:B------:R-:W4:Y:S04]  /*20de0*/  LDL.LU.64 R40, [R1+0xc0] ;  /* 0x0000c00001287983 */ /* 0x000f280000300a00 */
[----:B------:R1:W-:Y:S04]  /*20df0*/  STL.64 [R1+0x1620], R8 ;  /* 0x0016200801007387 */ /* 0x0003e80000100a00 */
[----:B------:R-:W4:Y:S04]  /*20e00*/  LDL.LU.64 R36, [R1+0xb8] ;  /* 0x0000b80001247983 */ /* 0x000f280000300a00 */
[----:B------:R-:W4:Y:S01]  /*20e10*/  LDL.LU.64 R22, [R1+0xb0] ;  /* 0x0000b00001167983 */ /* 0x000f220000300a00 */
[----:B------:R-:W-:Y:S01]  /*20e20*/  ISETP.GE.U32.AND P1, PT, R7, 0x7ffffe19, PT ;  /* 0x7ffffe190700780c */ /* 0x000fe20003f26070 */
[C---:B------:R-:W-:Y:S01]  /*20e30*/  VIADD R17, R4.reuse, 0x100000 ;  /* 0x0010000004117836 */ /* 0x040fe20000000000 */
[----:B------:R-:W-:Y:S01]  /*20e40*/  IADD3 R16, R4, 0x100000, RZ ;  /* 0x0010000004107810 */ /* 0x000fe20007ffe0ff */
[----:B------:R-:W4:Y:S03]  /*20e50*/  LDC R7, c[0x0][0x230] ;  /* 0x00008c00ff077b82 */ /* 0x000f260000000800 */
[----:B------:R-:W-:Y:S01]  /*20e60*/  LDGSTS.E [R17+-0x43ff8], desc[UR8][R20.64], !P0 ;  /* 0xbc00800014117fae */ /* 0x000fe2000c121848 */
[----:B------:R-:W-:Y:S01]  /*20e70*/  ISETP.GE.U32.AND P0, PT, R3, 0x7ffffe78, PT ;  /* 0x7ffffe780300780c */ /* 0x000fe20003f06070 */
[----:B------:R-:W-:Y:S01]  /*20e80*/  VIADD R2, R2, 0xfffffef6 ;  /* 0xfffffef602027836 */ /* 0x000fe20000000000 */
[----:B------:R-:W-:-:S02]  /*20e90*/  IADD3 R35, R5, 0x100000, RZ ;  /* 0x0010000005237810 */ /* 0x000fc40007ffe0ff */
[----:B------:R-:W4:Y:S02]  /*20ea0*/  LDC R3, c[0x0][0x230] ;  /* 0x00008c00ff037b82 */ /* 0x000f240000000800 */
[----:B------:R3:W-:Y:S04]  /*20eb0*/  LDGSTS.E [R16+-0x4fff4], desc[UR8][R18.64], !P1 ;  /* 0xb000c00012107fae */ /* 0x0007e8000c921848 */
[----:B------:R4:W-:Y:S04]  /*20ec0*/  LDGSTS.E [R252+-0x4bff4], desc[UR8][R10.64], !P1 ;  /* 0xb400c0000afc7fae */ /* 0x0009e8000c921848 */
[----:B------:R4:W-:Y:S01]  /*20ed0*/  LDGSTS.E [R228+-0x47ff4], desc[UR8][R8.64], !P1 ;  /* 0xb800c00008e47fae */ /* 0x0009e2000c921848 */
[----:B---3--:R-:W-:Y:S01]  /*20ee0*/  IADD3 R19, R4, 0x100000, RZ ;  /* 0x0010000004137810 */ /* 0x008fe20007ffe0ff */
[----:B------:R-:W-:-:S02]  /*20ef0*/  VIADD R18, R5, 0x100000 ;  /* 0x0010000005127836 */ /* 0x000fc40000000000 */
[----:B-1----:R-:W3:Y:S01]  /*20f00*/  LDL.LU.64 R8, [R1+0xa8] ;  /* 0x0000a80001087983 */ /* 0x002ee20000300a00 */
[----:B--2---:R-:W-:-:S04]  /*20f10*/  IMAD.WIDE R30, R229, 0x4, R30 ;  /* 0x00000004e51e7825 */ /* 0x004fc800078e021e */
[C---:B----4-:R-:W-:Y:S01]  /*20f20*/  IMAD.WIDE R20, R229.reuse, 0x4, R230 ;  /* 0x00000004e5147825 */ /* 0x050fe200078e02e6 */
[----:B------:R1:W-:Y:S03]  /*20f30*/  STL.64 [R1+0x1608], R30 ;  /* 0x0016081e01007387 */ /* 0x0003e60000100a00 */
[C---:B------:R-:W-:Y:S01]  /*20f40*/  IMAD.WIDE R16, R229.reuse, 0x4, R38 ;  /* 0x00000004e5107825 */ /* 0x040fe200078e0226 */
[----:B------:R2:W-:Y:S03]  /*20f50*/  STL.64 [R1+0xa58], R20 ;  /* 0x000a581401007387 */ /* 0x0005e60000100a00 */
[C---:B------:R-:W-:Y:S01]  /*20f60*/  IMAD.WIDE R10, R229.reuse, 0x4, R32 ;  /* 0x00000004e50a7825 */ /* 0x040fe200078e0220 */
[----:B------:R4:W-:Y:S04]  /*20f70*/  STL.64 [R1+0xa50], R16 ;  /* 0x000a501001007387 */ /* 0x0009e80000100a00 */
[----:B------:R4:W-:Y:S04]  /*20f80*/  STL.64 [R1+0xa48], R10 ;  /* 0x000a480a01007387 */ /* 0x0009e80000100a00 */
[----:B------:R-:W3:Y:S04]  /*20f90*/  LDL.LU.64 R38, [R1+0xa0] ;  /* 0x0000a00001267983 */ /* 0x000ee80000300a00 */
[----:B------:R-:W3:Y:S04]  /*20fa0*/  LDL.LU.64 R32, [R1+0x98] ;  /* 0x0000980001207983 */ /* 0x000ee80000300a00 */
[----:B------:R-:W-:Y:S04]  /*20fb0*/  LDGSTS.E [R19+-0x43ff4], desc[UR8][R30.64], !P1 ;  /* 0xbc00c0001e137fae */ /* 0x000fe8000c921848 */
[----:B------:R-:W-:Y:S04]  /*20fc0*/  LDGSTS.E [R18+-0x80000], desc[UR8][R20.64], !P0 ;  /* 0x8000000014127fae */ /* 0x000fe8000c121848 */
[----:B-1----:R-:W3:Y:S04]  /*20fd0*/  LDL.LU.64 R30, [R1+0x90] ;  /* 0x00009000011e7983 */ /* 0x002ee80000300a00 */
[----:B--2---:R-:W2:Y:S01]  /*20fe0*/  LDL.LU.64 R20, [R1+0x88] ;  /* 0x0000880001147983 */ /* 0x004ea20000300a00 */
[----:B------:R-:W-:-:S04]  /*20ff0*/  IMAD.WIDE R40, R229, 0x4, R40 ;  /* 0x00000004e5287825 */ /* 0x000fc800078e0228 */
[----:B------:R-:W-:Y:S02]  /*21000*/  IMAD.WIDE R230, R229, 0x4, R22 ;  /* 0x00000004e5e67825 */ /* 0x000fe400078e0216 */
[----:B------:R-:W2:Y:S04]  /*21010*/  LDL.LU.64 R22, [R1+0x80] ;  /* 0x0000800001167983 */ /* 0x000ea80000300a00 */
[----:B------:R1:W-:Y:S04]  /*21020*/  STL.64 [R1+0xa40], R40 ;  /* 0x000a402801007387 */ /* 0x0003e80000100a00 */
[----:B------:R-:W2:Y:S01]  /*21030*/  LDL.LU.64 R18, [R1+0x78] ;  /* 0x0000780001127983 */ /* 0x000ea20000300a00 */
[C---:B------:R-:W-:Y:S01]  /*21040*/  IADD3 R252, R5.reuse, 0x100000, RZ ;  /* 0x0010000005fc7810 */ /* 0x040fe20007ffe0ff */
[----:B------:R-:W-:Y:S01]  /*21050*/  VIADD R228, R5, 0x100000 ;  /* 0x0010000005e47836 */ /* 0x000fe20000000000 */
[----:B------:R-:W-:Y:S01]  /*21060*/  ISETP.GE.U32.AND P1, PT, R2, 0x7ffffe77, PT ;  /* 0x7ffffe770200780c */ /* 0x000fe20003f26070 */
[----:B------:R-:W-:Y:S01]  /*21070*/  IMAD.WIDE R36, R229, 0x4, R36 ;  /* 0x00000004e5247825 */ /* 0x000fe200078e0224 */
[----:B------:R-:W-:Y:S01]  /*21080*/  IADD3 R7, R7, -0x10b, RZ ;  /* 0xfffffef507077810 */ /* 0x000fe20007ffe0ff */
[----:B------:R-:W-:Y:S01]  /*21090*/  LDGSTS.E [R252+-0x7c000], desc[UR8][R16.64], !P0 ;  /* 0x8400000010fc7fae */ /* 0x000fe2000c121848 */
[----:B------:R-:W2:Y:S03]  /*210a0*/  LDC R2, c[0x0][0x230] ;  /* 0x00008c00ff027b82 */ /* 0x000ea60000000800 */
[----:B------:R1:W-:Y:S04]  /*210b0*/  LDGSTS.E [R228+-0x78000], desc[UR8][R10.64], !P0 ;  /* 0x880000000ae47fae */ /* 0x0003e8000c121848 */
[----:B------:R3:W-:Y:S04]  /*210c0*/  STL.64 [R1+0xa38], R36 ;  /* 0x000a382401007387 */ /* 0x0007e80000100a00 */
[----:B----4-:R-:W4:Y:S01]  /*210d0*/  LDL.LU.64 R16, [R1+0x70] ;  /* 0x0000700001107983 */ /* 0x010f220000300a00 */
[----:B-1----:R-:W-:-:S03]  /*210e0*/  VIADD R10, R5, 0x100000 ;  /* 0x00100000050a7836 */ /* 0x002fc60000000000 */
[----:B------:R1:W-:Y:S01]  /*210f0*/  STL.64 [R1+0xa30], R230 ;  /* 0x000a30e601007387 */ /* 0x0003e20000100a00 */
[----:B---3--:R-:W-:-:S03]  /*21100*/  IMAD.WIDE R8, R229, 0x4, R8 ;  /* 0x00000004e5087825 */ /* 0x008fc600078e0208 */
[----:B------:R-:W-:Y:S01]  /*21110*/  LDGSTS.E [R10+-0x74000], desc[UR8][R40.64], !P0 ;  /* 0x8c000000280a7fae */ /* 0x000fe2000c121848 */
[----:B------:R-:W-:Y:S02]  /*21120*/  ISETP.GE.U32.AND P0, PT, R7, 0x7ffffe76, PT ;  /* 0x7ffffe760700780c */ /* 0x000fe40003f06070 */
[C---:B------:R-:W-:Y:S01]  /*21130*/  IADD3 R7, R5.reuse, 0x100000, RZ ;  /* 0x0010000005077810 */ /* 0x040fe20007ffe0ff */
[----:B------:R-:W-:Y:S04]  /*21140*/  LDGSTS.E [R35+-0x7fffc], desc[UR8][R36.64], !P1 ;  /* 0x8000400024237fae */ /* 0x000fe8000c921848 */
[----:B------:R-:W-:Y:S04]  /*21150*/  LDGSTS.E [R252+-0x7bffc], desc[UR8][R230.64], !P1 ;  /* 0x84004000e6fc7fae */ /* 0x000fe8000c921848 */
[----:B------:R-:W3:Y:S04]  /*21160*/  LDL.LU.64 R40, [R1+0x2110] ;  /* 0x0021100001287983 */ /* 0x000ee80000300a00 */
[----:B------:R-:W3:Y:S04]  /*21170*/  LDL.LU.64 R10, [R1+0x68] ;  /* 0x00006800010a7983 */ /* 0x000ee80000300a00 */
[----:B------:R-:W3:Y:S04]  /*21180*/  LDL.LU.64 R36, [R1+0x2108] ;  /* 0x0021080001247983 */ /* 0x000ee80000300a00 */
[----:B------:R-:W3:Y:S04]  /*21190*/  LDL.LU R35, [R1+0x2100] ;  /* 0x0021000001237983 */ /* 0x000ee80000300800 */
[----:B------:R1:W-:Y:S04]  /*211a0*/  STL.64 [R1+0xa28], R8 ;  /* 0x000a280801007387 */ /* 0x0003e80000100a00 */
[----:B------:R1:W-:Y:S04]  /*211b0*/  LDGSTS.E [R228+-0x77ffc], desc[UR8][R8.64], !P1 ;  /* 0x8800400008e47fae */ /* 0x0003e8000c921848 */
[----:B-1----:R-:W3:Y:S01]  /*211c0*/  LDL.LU.64 R230, [R1+0x60] ;  /* 0x0000600001e67983 */ /* 0x002ee20000300a00 */
[----:B------:R-:W-:Y:S01]  /*211d0*/  VIADD R9, R5, 0x100000 ;  /* 0x0010000005097836 */ /* 0x000fe20000000000 */
[----:B------:R-:W1:Y:S01]  /*211e0*/  LDC R8, c[0x0][0x230] ;  /* 0x00008c00ff087b82 */ /* 0x000e620000000800 */
[----:B------:R-:W-:-:S04]  /*211f0*/  IMAD.WIDE R38, R229, 0x4, R38 ;  /* 0x00000004e5267825 */ /* 0x000fc800078e0226 */
[C---:B------:R-:W-:Y:S01]  /*21200*/  IMAD.WIDE R32, R229.reuse, 0x4, R32 ;  /* 0x00000004e5207825 */ /* 0x040fe200078e0220 */
[----:B------:R1:W-:Y:S04]  /*21210*/  STL.64 [R1+0xa20], R38 ;  /* 0x000a202601007387 */ /* 0x0003e80000100a00 */
[----:B------:R1:W-:Y:S04]  /*21220*/  STL.64 [R1+0xa18], R32 ;  /* 0x000a182001007387 */ /* 0x0003e80000100a00 */
[----:B------:R-:W-:Y:S04]  /*21230*/  LDGSTS.E [R7+-0x73ffc], desc[UR8][R38.64], !P1 ;  /* 0x8c00400026077fae */ /* 0x000fe8000c921848 */
[----:B------:R-:W-:Y:S01]  /*21240*/  LDGSTS.E [R9+-0x7fff8], desc[UR8][R32.64], !P0 ;  /* 0x8000800020097fae */ /* 0x000fe2000c121848 */
[----:B------:R-:W-:-:S04]  /*21250*/  IMAD.WIDE R30, R229, 0x4, R30 ;  /* 0x00000004e51e7825 */ /* 0x000fc800078e021e */
[----:B--2---:R-:W-:Y:S01]  /*21260*/  IMAD.WIDE R20, R229, 0x4, R20 ;  /* 0x00000004e5147825 */ /* 0x004fe200078e0214 */
[----:B-1----:R-:W2:Y:S04]  /*21270*/  LDL.LU.64 R38, [R1+0x20f8] ;  /* 0x0020f80001267983 */ /* 0x002ea80000300a00 */
[----:B------:R-:W2:Y:S04]  /*21280*/  LDL.LU R7, [R1+0x20f0] ;  /* 0x0020f00001077983 */ /* 0x000ea80000300800 */
[----:B------:R1:W-:Y:S04]  /*21290*/  STL.64 [R1+0xa10], R30 ;  /* 0x000a101e01007387 */ /* 0x0003e80000100a00 */
[----:B------:R-:W2:Y:S04]  /*212a0*/  LDL.LU.64 R32, [R1+0x20e8] ;  /* 0x0020e80001207983 */ /* 0x000ea80000300a00 */
[----:B------:R-:W-:Y:S04]  /*212b0*/  LDGSTS.E [R252+-0x7bff8], desc[UR8][R30.64], !P0 ;  /* 0x840080001efc7fae */ /* 0x000fe8000c121848 */
[----:B------:R1:W-:Y:S04]  /*212c0*/  LDGSTS.E [R228+-0x77ff8], desc[UR8][R20.64], !P0 ;  /* 0x8800800014e47fae */ /* 0x0003e8000c121848 */
[----:B-1----:R-:W2:Y:S04]  /*212d0*/  LDL.LU.64 R30, [R1+0x20e0] ;  /* 0x0020e000011e7983 */ /* 0x002ea80000300a00 */
[----:B------:R1:W-:Y:S02]  /*212e0*/  STL.64 [R1+0xa08], R20 ;  /* 0x000a081401007387 */ /* 0x0003e40000100a00 */
[----:B-1----:R-:W-:-:S02]  /*212f0*/  VIADD R20, R5, 0x100000 ;  /* 0x0010000005147836 */ /* 0x002fc40000000000 */
[----:B------:R-:W-:-:S04]  /*21300*/  IMAD.WIDE R22, R229, 0x4, R22 ;  /* 0x00000004e5167825 */ /* 0x000fc800078e0216 */
[----:B------:R-:W-:Y:S01]  /*21310*/  IMAD.WIDE R18, R229, 0x4, R18 ;  /* 0x00000004e5127825 */ /* 0x000fe200078e0212 */
[----:B------:R1:W-:Y:S04]  /*21320*/  STL.64 [R1+0xa00], R22 ;  /* 0x000a001601007387 */ /* 0x0003e80000100a00 */
[----:B------:R-:W-:Y:S04]  /*21330*/  STL.64 [R1+0x9f8], R18 ;  /* 0x0009f81201007387 */ /* 0x000fe80000100a00 */
[----:B------:R3:W-:Y:S04]  /*21340*/  LDGSTS.E [R20+-0x73ff8], desc[UR8][R22.64], !P0 ;  /* 0x8c00800016147fae */ /* 0x0007e8000c121848 */
[----:B-1----:R-:W2:Y:S01]  /*21350*/  LDL.LU.64 R22, [R1+0x20d8] ;  /* 0x0020d80001167983 */ /* 0x002ea20000300a00 */
[----:B------:R-:W-:-:S05]  /*21360*/  VIADD R3, R3, 0xfffffef4 ;  /* 0xfffffef403037836 */ /* 0x000fca0000000000 */
[----:B------:R-:W-:Y:S02]  /*21370*/  ISETP.GE.U32.AND P1, PT, R3, 0x7ffffe75, PT ;  /* 0x7ffffe750300780c */ /* 0x000fe40003f26070 */
[----:B------:R-:W1:Y:S01]  /*21380*/  LDC R3, c[0x0][0x230] ;  /* 0x00008c00ff037b82 */ /* 0x000e620000000800 */
[----:B------:R-:W-:Y:S01]  /*21390*/  IADD3 R2, R2, -0x129, RZ ;  /* 0xfffffed702027810 */ /* 0x000fe20007ffe0ff */
[----:B----4-:R-:W-:-:S03]  /*213a0*/  IMAD.WIDE R16, R229, 0x4, R16 ;  /* 0x00000004e5107825 */ /* 0x010fc600078e0210 */
[----:B------:R-:W-:Y:S02]  /*213b0*/  ISETP.GE.U32.AND P0, PT, R2, 0x7ffffe58, PT ;  /* 0x7ffffe580200780c */ /* 0x000fe40003f06070 */
[----:B------:R-:W-:Y:S01]  /*213c0*/  STL.64 [R1+0x8d0], R16 ;  /* 0x0008d01001007387 */ /* 0x000fe20000100a00 */
[----:B------:R-:W4:Y:S03]  /*213d0*/  LDC R2, c[0x0][0x230] ;  /* 0x00008c00ff027b82 */ /* 0x000f260000000800 */
[----:B------:R-:W-:Y:S01]  /*213e0*/  LDGSTS.E [R9+-0x7fff4], desc[UR8][R18.64], !P1 ;  /* 0x8000c00012097fae */ /* 0x000fe2000c921848 */
[----:B---3--:R-:W-:-:S03]  /*213f0*/  IMAD.WIDE R10, R229, 0x4, R10 ;  /* 0x00000004e50a7825 */ /* 0x008fc600078e020a */
[----:B------:R-:W-:Y:S04]  /*21400*/  LDGSTS.E [R252+-0x7bff4], desc[UR8][R16.64], !P1 ;  /* 0x8400c00010fc7fae */ /* 0x000fe8000c921848 */
[----:B------:R3:W-:Y:S04]  /*21410*/  STL.64 [R1+0x868], R10 ;  /* 0x0008680a01007387 */ /* 0x0007e80000100a00 */
[----:B------:R3:W-:Y:S01]  /*21420*/  LDGSTS.E [R228+-0x77ff4], desc[UR8][R10.64], !P1 ;  /* 0x8800c0000ae47fae */ /* 0x0007e2000c921848 */
[----:B------:R-:W-:Y:S01]  /*21430*/  IMAD.WIDE R20, R229, 0x4, R230 ;  /* 0x00000004e5147825 */ /* 0x000fe200078e02e6 */
[----:B---3--:R-:W-:-:S03]  /*21440*/  IADD3 R10, R8, -0x12a, RZ ;  /* 0xfffffed6080a7810 */ /* 0x008fc60007ffe0ff */
[----:B------:R-:W-:-:S05]  /*21450*/  VIADD R11, R5, 0x100000 ;  /* 0x00100000050b7836 */ /* 0x000fca0000000000 */
[----:B------:R3:W-:Y:S01]  /*21460*/  LDGSTS.E [R11+-0x73ff4], desc[UR8][R20.64], !P1 ;  /* 0x8c00c000140b7fae */ /* 0x0007e2000c921848 */
[----:B------:R-:W-:-:S03]  /*21470*/  ISETP.GE.U32.AND P1, PT, R10, 0x7ffffe57, PT ;  /* 0x7ffffe570a00780c */ /* 0x000fc60003f26070 */
[----:B------:R-:W-:Y:S01]  /*21480*/  STL.64 [R1+0x6b8], R20 ;  /* 0x0006b81401007387 */ /* 0x000fe20000100a00 */
[C---:B---3--:R-:W-:Y:S02]  /*21490*/  IMAD.WIDE R10, R229.reuse, 0x4, R36 ;  /* 0x00000004e50a7825 */ /* 0x048fe400078e0224 */
[----:B------:R-:W3:Y:S02]  /*214a0*/  LDC R36, c[0x0][0x230] ;  /* 0x00008c00ff247b82 */ /* 0x000ee40000000800 */
[----:B--2---:R-:W-:-:S06]  /*214b0*/  IMAD.WIDE R8, R229, 0x4, R32 ;  /* 0x00000004e5087825 */ /* 0x004fcc00078e0220 */
[----:B------:R-:W2:Y:S01]  /*214c0*/  LDC R33, c[0x0][0x230] ;  /* 0x00008c00ff217b82 */ /* 0x000ea20000000800 */
[----:B-1----:R-:W-:Y:S02]  /*214d0*/  VIADD R32, R3, 0xfffffed5 ;  /* 0xfffffed503207836 */ /* 0x002fe40000000000 */
[----:B------:R-:W-:Y:S01]  /*214e0*/  IMAD.WIDE R16, R229, 0x4, R30 ;  /* 0x00000004e5107825 */ /* 0x000fe200078e021e */
[----:B------:R-:W-:-:S03]  /*214f0*/  IADD3 R31, R5, 0x100000, RZ ;  /* 0x00100000051f7810 */ /* 0x000fc60007ffe0ff */
[----:B------:R-:W-:Y:S02]  /*21500*/  VIADD R30, R5, 0x100000 ;  /* 0x00100000051e7836 */ /* 0x000fe40000000000 */
[----:B------:R-:W-:Y:S01]  /*21510*/  IMAD.WIDE R18, R229, 0x4, R22 ;  /* 0x00000004e5127825 */ /* 0x000fe200078e0216 */
[----:B------:R-:W-:-:S04]  /*21520*/  IADD3 R22, R5, 0x100000, RZ ;  /* 0x0010000005167810 */ /* 0x000fc80007ffe0ff */
[----:B------:R1:W-:Y:S04]  /*21530*/  STL.64 [R1+0xee0], R18 ;  /* 0x000ee01201007387 */ /* 0x0003e80000100a00 */
[----:B------:R1:W-:Y:S04]  /*21540*/  LDGSTS.E [R252+-0x70000], desc[UR8][R18.64], !P0 ;  /* 0x9000000012fc7fae */ /* 0x0003e8000c121848 */
[----:B------:R4:W-:Y:S04]  /*21550*/  STL.64 [R1+0xed8], R16 ;  /* 0x000ed81001007387 */ /* 0x0009e80000100a00 */
[----:B------:R4:W-:Y:S01]  /*21560*/  LDGSTS.E [R228+-0x6c000], desc[UR8][R16.64], !P0 ;  /* 0x9400000010e47fae */ /* 0x0009e2000c121848 */
[----:B-1----:R-:W-:-:S03]  /*21570*/  IMAD.WIDE R18, R229, 0x4, R38 ;  /* 0x00000004e5127825 */ /* 0x002fc600078e0226 */
[----:B------:R1:W-:Y:S01]  /*21580*/  LDGSTS.E [R22+-0x68000], desc[UR8][R8.64], !P0 ;  /* 0x9800000008167fae */ /* 0x0003e2000c121848 */
[----:B------:R-:W-:-:S03]  /*21590*/  IADD3 R23, R5, 0x100000, RZ ;  /* 0x0010000005177810 */ /* 0x000fc60007ffe0ff */
[----:B------:R1:W-:Y:S01]  /*215a0*/  STL.64 [R1+0xed0], R8 ;  /* 0x000ed00801007387 */ /* 0x0003e20000100a00 */
[----:B----4-:R-:W-:-:S03]  /*215b0*/  IMAD.WIDE R16, R229, 0x4, R34 ;  /* 0x00000004e5107825 */ /* 0x010fc600078e0222 */
[----:B------:R-:W-:Y:S01]  /*215c0*/  LDGSTS.E [R31+-0x64000], desc[UR8][R18.64], !P0 ;  /* 0x9c000000121f7fae */ /* 0x000fe2000c121848 */
[----:B------:R-:W4:Y:S01]  /*215d0*/  LDC R35, c[0x0][0x230] ;  /* 0x00008c00ff237b82 */ /* 0x000f220000000800 */
[----:B------:R-:W-:Y:S02]  /*215e0*/  ISETP.GE.U32.AND P0, PT, R32, 0x7ffffe56, PT ;  /* 0x7ffffe562000780c */ /* 0x000fe40003f06070 */
[----:B------:R-:W-:Y:S01]  /*215f0*/  STL.64 [R1+0xec8], R18 ;  /* 0x000ec81201007387 */ /* 0x000fe20000100a00 */
[----:B------:R-:W-:Y:S02]  /*21600*/  VIADD R32, R2, 0xfffffed4 ;  /* 0xfffffed402207836 */ /* 0x000fe40000000000 */
[C---:B-1----:R-:W-:Y:S01]  /*21610*/  IMAD.WIDE R8, R229.reuse, 0x4, R40 ;  /* 0x00000004e5087825 */ /* 0x042fe200078e0228 */
[----:B------:R1:W-:Y:S01]  /*21620*/  STL.64 [R1+0xe68], R16 ;  /* 0x000e681001007387 */ /* 0x0003e20000100a00 */
[----:B------:R-:W3:Y:S03]  /*21630*/  LDC R34, c[0x0][0x230] ;  /* 0x00008c00ff227b82 */ /* 0x000ee60000000800 */
[----:B------:R1:W-:Y:S04]  /*21640*/  LDGSTS.E [R30+-0x6fffc], desc[UR8][R16.64], !P1 ;  /* 0x90004000101e7fae */ /* 0x0003e8000c921848 */
[----:B------:R2:W-:Y:S04]  /*21650*/  LDGSTS.E [R23+-0x6bffc], desc[UR8][R10.64], !P1 ;  /* 0x940040000a177fae */ /* 0x0005e8000c921848 */
[----:B------:R2:W-:Y:S01]  /*21660*/  LDGSTS.E [R22+-0x67ffc], desc[UR8][R8.64], !P1 ;  /* 0x9800400008167fae */ /* 0x0005e2000c921848 */
[----:B-1----:R-:W-:-:S03]  /*21670*/  IMAD.WIDE R16, R229, 0x4, R46 ;  /* 0x00000004e5107825 */ /* 0x002fc600078e022e */
[----:B------:R2:W-:Y:S04]  /*21680*/  STL.64 [R1+0xe70], R10 ;  /* 0x000e700a01007387 */ /* 0x0005e80000100a00 */
[----:B------:R1:W-:Y:S01]  /*21690*/  LDGSTS.E [R31+-0x63ffc], desc[UR8][R16.64], !P1 ;  /* 0x9c004000101f7fae */ /* 0x0003e2000c921848 */
[----:B------:R-:W-:Y:S01]  /*216a0*/  ISETP.GE.U32.AND P1, PT, R32, 0x7ffffe55, PT ;  /* 0x7ffffe552000780c */ /* 0x000fe20003f26070 */
[C---:B------:R-:W-:Y:S02]  /*216b0*/  IMAD.WIDE R2, R229.reuse, 0x4, R48 ;  /* 0x00000004e5027825 */ /* 0x040fe400078e0230 */
[----:B------:R1:W-:Y:S02]  /*216c0*/  STL.64 [R1+0xe78], R8 ;  /* 0x000e780801007387 */ /* 0x0003e40000100a00 */
[----:B--2---:R-:W-:-:S02]  /*216d0*/  IMAD.WIDE R10, R229, 0x4, R42 ;  /* 0x00000004e50a7825 */ /* 0x004fc400078e022a */
[----:B------:R2:W-:Y:S01]  /*216e0*/  STL.64 [R1+0xe80], R16 ;  /* 0x000e801001007387 */ /* 0x0005e20000100a00 */
[----:B------:R-:W-:Y:S02]  /*216f0*/  IADD3 R32, R33, -0x149, RZ ;  /* 0xfffffeb721207810 */ /* 0x000fe40007ffe0ff */
[----:B------:R-:W3:Y:S01]  /*21700*/  LDC R33, c[0x0][0x230] ;  /* 0x00008c00ff217b82 */ /* 0x000ee20000000800 */
[----:B------:R4:W-:Y:S01]  /*21710*/  LDGSTS.E [R30+-0x6fff8], desc[UR8][R10.64], !P0 ;  /* 0x900080000a1e7fae */ /* 0x0009e2000c121848 */
[----:B-1----:R-:W-:-:S03]  /*21720*/  IMAD.WIDE R8, R229, 0x4, R44 ;  /* 0x00000004e5087825 */ /* 0x002fc600078e022c */
[----:B------:R4:W-:Y:S01]  /*21730*/  STL.64 [R1+0xe88], R10 ;  /* 0x000e880a01007387 */ /* 0x0009e20000100a00 */
[----:B--2---:R-:W-:-:S03]  /*21740*/  IMAD.WIDE R16, R229, 0x4, R54 ;  /* 0x00000004e5107825 */ /* 0x004fc600078e0236 */
[----:B------:R1:W-:Y:S04]  /*21750*/  LDGSTS.E [R23+-0x6bff8], desc[UR8][R8.64], !P0 ;  /* 0x9400800008177fae */ /* 0x0003e8000c121848 */
[----:B------:R2:W-:Y:S01]  /*21760*/  LDGSTS.E [R22+-0x67ff8], desc[UR8][R2.64], !P0 ;  /* 0x9800800002167fae */ /* 0x0005e2000c121848 */
[----:B----4-:R-:W-:-:S03]  /*21770*/  IMAD.WIDE R10, R229, 0x4, R50 ;  /* 0x00000004e50a7825 */ /* 0x010fc600078e0232 */
[----:B------:R1:W-:Y:S04]  /*21780*/  STL.64 [R1+0xe90], R8 ;  /* 0x000e900801007387 */ /* 0x0003e80000100a00 */
[----:B------:R4:W-:Y:S01]  /*21790*/  LDGSTS.E [R31+-0x63ff8], desc[UR8][R16.64], !P0 ;  /* 0x9c008000101f7fae */ /* 0x0009e2000c121848 */
[----:B------:R-:W-:-:S03]  /*217a0*/  ISETP.GE.U32.AND P0, PT, R32, 0x7ffffe38, PT ;  /* 0x7ffffe382000780c */ /* 0x000fc60003f06070 */
[----:B------:R2:W-:Y:S01]  /*217b0*/  STL.64 [R1+0xe98], R2 ;  /* 0x000e980201007387 */ /* 0x0005e20000100a00 */
[----:B------:R-:W-:Y:S02]  /*217c0*/  VIADD R32, R35, 0xfffffeb6 ;  /* 0xfffffeb623207836 */ /* 0x000fe40000000000 */
[----:B------:R-:W3:Y:S01]  /*217d0*/  LDC R35, c[0x0][0x230] ;  /* 0x00008c00ff237b82 */ /* 0x000ee20000000800 */
[C---:B-1----:R-:W-:Y:S01]  /*217e0*/  IMAD.WIDE R8, R229.reuse, 0x4, R52 ;  /* 0x00000004e5087825 */ /* 0x042fe200078e0234 */
[----:B------:R4:W-:Y:S04]  /*217f0*/  STL.64 [R1+0xea0], R16 ;  /* 0x000ea01001007387 */ /* 0x0009e80000100a00 */
[----:B------:R1:W-:Y:S01]  /*21800*/  LDGSTS.E [R30+-0x6fff4], desc[UR8][R10.64], !P1 ;  /* 0x9000c0000a1e7fae */ /* 0x0003e2000c921848 */
[----:B--2---:R-:W-:-:S03]  /*21810*/  IMAD.WIDE R2, R229, 0x4, R56 ;  /* 0x00000004e5027825 */ /* 0x004fc600078e0238 */
[----:B------:R2:W-:Y:S01]  /*21820*/  LDGSTS.E [R23+-0x6bff4], desc[UR8][R8.64], !P1 ;  /* 0x9400c00008177fae */ /* 0x0005e2000c921848 */
[----:B------:R-:W2:Y:S01]  /*21830*/  LDC R56, c[0x0][0x230] ;  /* 0x00008c00ff387b82 */ /* 0x000ea20000000800 */
[----:B----4-:R-:W-:Y:S02]  /*21840*/  IMAD.WIDE R16, R229, 0x4, R92 ;  /* 0x00000004e5107825 */ /* 0x010fe400078e025c */
[----:B------:R4:W-:Y:S04]  /*21850*/  LDGSTS.E [R22+-0x67ff4], desc[UR8][R2.64], !P1 ;  /* 0x9800c00002167fae */ /* 0x0009e8000c921848 */
[----:B------:R1:W-:Y:S04]  /*21860*/  STL.64 [R1+0xea8], R10 ;  /* 0x000ea80a01007387 */ /* 0x0003e80000100a00 */
[----:B------:R4:W-:Y:S01]  /*21870*/  LDGSTS.E [R31+-0x63ff4], desc[UR8][R16.64], !P1 ;  /* 0x9c00c000101f7fae */ /* 0x0009e2000c921848 */
[----:B------:R-:W-:-:S03]  /*21880*/  ISETP.GE.U32.AND P1, PT, R32, 0x7ffffe37, PT ;  /* 0x7ffffe372000780c */ /* 0x000fc60003f26070 */
[----:B------:R2:W-:Y:S01]  /*21890*/  STL.64 [R1+0xeb0], R8 ;  /* 0x000eb00801007387 */ /* 0x0005e20000100a00 */
[----:B-1----:R-:W-:-:S03]  /*218a0*/  IMAD.WIDE R10, R229, 0x4, R58 ;  /* 0x00000004e50a7825 */ /* 0x002fc600078e023a */
[----:B------:R4:W-:Y:S01]  /*218b0*/  STL.64 [R1+0xeb8], R2 ;  /* 0x000eb80201007387 */ /* 0x0009e20000100a00 */
[----:B---3--:R-:W-:Y:S01]  /*218c0*/  IADD3 R32, R34, -0x14b, RZ ;  /* 0xfffffeb522207810 */ /* 0x008fe20007ffe0ff */
[----:B------:R-:W1:Y:S02]  /*218d0*/  LDC R58, c[0x0][0x230] ;  /* 0x00008c00ff3a7b82 */ /* 0x000e640000000800 */
[----:B------:R3:W-:Y:S01]  /*218e0*/  STL.64 [R1+0xec0], R16 ;  /* 0x000ec01001007387 */ /* 0x0007e20000100a00 */
[----:B--2---:R-:W-:-:S03]  /*218f0*/  IMAD.WIDE R8, R229, 0x4, R90 ;  /* 0x00000004e5087825 */ /* 0x004fc600078e025a */
[----:B------:R2:W-:Y:S02]  /*21900*/  LDGSTS.E [R30+-0x60000], desc[UR8][R10.64], !P0 ;  /* 0xa00000000a1e7fae */ /* 0x0005e4000c121848 */
[----:B------:R-:W1:Y:S01]  /*21910*/  LDC R34, c[0x0][0x230] ;  /* 0x00008c00ff227b82 */ /* 0x000e620000000800 */
[C---:B----4-:R-:W-:Y:S01]  /*21920*/  IMAD.WIDE R2, R229.reuse, 0x4, R94 ;  /* 0x00000004e5027825 */ /* 0x050fe200078e025e */
[----:B------:R4:W-:Y:S03]  /*21930*/  LDGSTS.E [R23+-0x5c000], desc[UR8][R8.64], !P0 ;  /* 0xa400000008177fae */ /* 0x0009e6000c121848 */
[C---:B---3--:R-:W-:Y:S01]  /*21940*/  IMAD.WIDE R16, R229.reuse, 0x4, R100 ;  /* 0x00000004e5107825 */ /* 0x048fe200078e0264 */
[----:B------:R2:W-:Y:S02]  /*21950*/  STL.64 [R1+0x12d8], R10 ;  /* 0x0012d80a01007387 */ /* 0x0005e40000100a00 */
[----:B------:R-:W3:Y:S02]  /*21960*/  LDC R59, c[0x0][0x230] ;  /* 0x00008c00ff3b7b82 */ /* 0x000ee40000000800 */
[----:B------:R4:W-:Y:S04]  /*21970*/  LDGSTS.E [R22+-0x58000], desc[UR8][R2.64], !P0 ;  /* 0xa800000002167fae */ /* 0x0009e8000c121848 */
[----:B------:R4:W-:Y:S01]  /*21980*/  STL.64 [R1+0x12e8], R8 ;  /* 0x0012e80801007387 */ /* 0x0009e20000100a00 */
[----:B--2---:R-:W-:-:S03]  /*21990*/  IMAD.WIDE R10, R229, 0x4, R96 ;  /* 0x00000004e50a7825 */ /* 0x004fc600078e0260 */
[----:B------:R2:W-:Y:S01]  /*219a0*/  LDGSTS.E [R31+-0x54000], desc[UR8][R16.64], !P0 ;  /* 0xac000000101f7fae */ /* 0x0005e2000c121848 */
[----:B------:R-:W-:-:S03]  /*219b0*/  ISETP.GE.U32.AND P0, PT, R32, 0x7ffffe36, PT ;  /* 0x7ffffe362000780c */ /* 0x000fc60003f06070 */
[----:B------:R2:W-:Y:S01]  /*219c0*/  STL.64 [R1+0x12f8], R2 ;  /* 0x0012f80201007387 */ /* 0x0005e20000100a00 */
[----:B----4-:R-:W-:-:S03]  /*219d0*/  IMAD.WIDE R8, R229, 0x4, R98 ;  /* 0x00000004e5087825 */ /* 0x010fc600078e0262 */
[----:B------:R4:W-:Y:S01]  /*219e0*/  STL.64 [R1+0x1308], R16 ;  /* 0x0013081001007387 */ /* 0x0009e20000100a00 */
[----:B------:R-:W-:-:S03]  /*219f0*/  VIADD R32, R33, 0xfffffeb4 ;  /* 0xfffffeb421207836 */ /* 0x000fc60000000000 */
[----:B------:R1:W-:Y:S01]  /*21a00*/  LDGSTS.E [R30+-0x5fffc], desc[UR8][R10.64], !P1 ;  /* 0xa00040000a1e7fae */ /* 0x0003e2000c921848 */
[----:B------:R-:W3:Y:S01]  /*21a10*/  LDC R33, c[0x0][0x230] ;  /* 0x00008c00ff217b82 */ /* 0x000ee20000000800 */
[C---:B--2---:R-:W-:Y:S02]  /*21a20*/  IMAD.WIDE R2, R229.reuse, 0x4, R102 ;  /* 0x00000004e5027825 */ /* 0x044fe400078e0266 */
[----:B------:R2:W-:Y:S02]  /*21a30*/  LDGSTS.E [R23+-0x5bffc], desc[UR8][R8.64], !P1 ;  /* 0xa400400008177fae */ /* 0x0005e4000c921848 */
        /* <DEDUP_REMOVED lines=8> */
[----:B------:R-:W-:-:S03]  /*21ac0*/  IADD3 R32, R36, -0x169, RZ ;  /* 0xfffffe9724207810 */ /* 0x000fc60007ffe0ff */
[----:B------:R1:W-:Y:S01]  /*21ad0*/  STL.64 [R1+0x1310], R16 ;  /* 0x0013101001007387 */ /* 0x0003e20000100a00 */
[----:B--2---:R-:W-:-:S03]  /*21ae0*/  IMAD.WIDE R8, R229, 0x4, R106 ;  /* 0x00000004e5087825 */ /* 0x004fc600078e026a */
[----:B------:R2:W-:Y:S01]  /*21af0*/  LDGSTS.E [R30+-0x5fff8], desc[UR8][R10.64], !P0 ;  /* 0xa00080000a1e7fae */ /* 0x0005e2000c121848 */
[----:B----4-:R-:W-:-:S03]  /*21b00*/  IMAD.WIDE R2, R229, 0x4, R110 ;  /* 0x00000004e5027825 */ /* 0x010fc600078e026e */
[----:B------:R4:W-:Y:S01]  /*21b10*/  LDGSTS.E [R23+-0x5bff8], desc[UR8][R8.64], !P0 ;  /* 0xa400800008177fae */ /* 0x0009e2000c121848 */
[----:B-1----:R-:W-:-:S03]  /*21b20*/  IMAD.WIDE R16, R229, 0x4, R116 ;  /* 0x00000004e5107825 */ /* 0x002fc600078e0274 */
[----:B------:R2:W-:Y:S04]  /*21b30*/  STL.64 [R1+0x1300], R10 ;  /* 0x0013000a01007387 */ /* 0x0005e80000100a00 */
        /* <DEDUP_REMOVED lines=10> */
[C---:B------:R-:W-:Y:S01]  /*21be0*/  IMAD.WIDE R20, R229.reuse, 0x4, R180 ;  /* 0x00000004e5147825 */ /* 0x040fe200078e02b4 */
[----:B------:R-:W3:Y:S02]  /*21bf0*/  LDC R35, c[0x0][0x230] ;  /* 0x00008c00ff237b82 */ /* 0x000ee40000000800 */
[----:B------:R4:W-:Y:S01]  /*21c00*/  LDGSTS.E [R23+-0x5bff4], desc[UR8][R8.64], !P1 ;  /* 0xa400c00008177fae */ /* 0x0009e2000c921848 */
[----:B-1----:R-:W-:-:S04]  /*21c10*/  IMAD.WIDE R2, R229, 0x4, R118 ;  /* 0x00000004e5027825 */ /* 0x002fc800078e0276 */
[----:B--2---:R-:W-:Y:S01]  /*21c20*/  IMAD.WIDE R16, R229, 0x4, R156 ;  /* 0x00000004e5107825 */ /* 0x004fe200078e029c */
[----:B------:R1:W-:Y:S04]  /*21c30*/  LDGSTS.E [R22+-0x57ff4], desc[UR8][R2.64], !P1 ;  /* 0xa800c00002167fae */ /* 0x0003e8000c921848 */
[----:B------:R4:W-:Y:S04]  /*21c40*/  STL.64 [R1+0x12c0], R10 ;  /* 0x0012c00a01007387 */ /* 0x0009e80000100a00 */
[----:B------:R2:W-:Y:S01]  /*21c50*/  LDGSTS.E [R31+-0x53ff4], desc[UR8][R16.64], !P1 ;  /* 0xac00c000101f7fae */ /* 0x0005e2000c921848 */
[----:B------:R-:W-:-:S03]  /*21c60*/  ISETP.GE.U32.AND P1, PT, R32, 0x7ffffe17, PT ;  /* 0x7ffffe172000780c */ /* 0x000fc60003f26070 */
[----:B------:R1:W-:Y:S01]  /*21c70*/  STL.64 [R1+0x12b0], R8 ;  /* 0x0012b00801007387 */ /* 0x0003e20000100a00 */
[----:B----4-:R-:W-:-:S03]  /*21c80*/  IMAD.WIDE R10, R229, 0x4, R120 ;  /* 0x00000004e50a7825 */ /* 0x010fc600078e0278 */
[----:B------:R4:W-:Y:S01]  /*21c90*/  STL.64 [R1+0x12a0], R2 ;  /* 0x0012a00201007387 */ /* 0x0009e20000100a00 */
[----:B------:R-:W-:Y:S02]  /*21ca0*/  IADD3 R32, R34, -0x16b, RZ ;  /* 0xfffffe9522207810 */ /* 0x000fe40007ffe0ff */
[----:B------:R-:W3:Y:S01]  /*21cb0*/  LDC R34, c[0x0][0x230] ;  /* 0x00008c00ff227b82 */ /* 0x000ee20000000800 */
[----:B------:R2:W-:Y:S01]  /*21cc0*/  STL.64 [R1+0x1290], R16 ;  /* 0x0012901001007387 */ /* 0x0005e20000100a00 */
[----:B-1----:R-:W-:-:S03]  /*21cd0*/  IMAD.WIDE R8, R229, 0x4, R154 ;  /* 0x00000004e5087825 */ /* 0x002fc600078e029a */
[----:B------:R1:W-:Y:S01]  /*21ce0*/  LDGSTS.E [R30+-0x50000], desc[UR8][R10.64], !P0 ;  /* 0xb00000000a1e7fae */ /* 0x0003e2000c121848 */
[----:B----4-:R-:W-:-:S03]  /*21cf0*/  IMAD.WIDE R2, R229, 0x4, R158 ;  /* 0x00000004e5027825 */ /* 0x010fc600078e029e */
[----:B------:R4:W-:Y:S01]  /*21d00*/  LDGSTS.E [R23+-0x4c000], desc[UR8][R8.64], !P0 ;  /* 0xb400000008177fae */ /* 0x0009e2000c121848 */
[----:B--2---:R-:W-:-:S03]  /*21d10*/  IMAD.WIDE R16, R229, 0x4, R164 ;  /* 0x00000004e5107825 */ /* 0x004fc600078e02a4 */
[----:B------:R1:W-:Y:S04]  /*21d20*/  STL.64 [R1+0x1280], R10 ;  /* 0x0012800a01007387 */ /* 0x0003e80000100a00 */
[----:B------:R2:W-:Y:S04]  /*21d30*/  LDGSTS.E [R22+-0x48000], desc[UR8][R2.64], !P0 ;  /* 0xb800000002167fae */ /* 0x0005e8000c121848 */
[----:B------:R4:W-:Y:S01]  /*21d40*/  STL.64 [R1+0x1270], R8 ;  /* 0x0012700801007387 */ /* 0x0009e20000100a00 */
[----:B-1----:R-:W-:-:S03]  /*21d50*/  IMAD.WIDE R10, R229, 0x4, R160 ;  /* 0x00000004e50a7825 */ /* 0x002fc600078e02a0 */
[----:B------:R1:W-:Y:S01]  /*21d60*/  LDGSTS.E [R31+-0x44000], desc[UR8][R16.64], !P0 ;  /* 0xbc000000101f7fae */ /* 0x0003e2000c121848 */
[----:B------:R-:W-:-:S03]  /*21d70*/  ISETP.GE.U32.AND P0, PT, R32, 0x7ffffe16, PT ;  /* 0x7ffffe162000780c */ /* 0x000fc60003f06070 */
[----:B------:R2:W-:Y:S01]  /*21d80*/  STL.64 [R1+0x1260], R2 ;  /* 0x0012600201007387 */ /* 0x0005e20000100a00 */
[----:B----4-:R-:W-:-:S03]  /*21d90*/  IMAD.WIDE R8, R229, 0x4, R162 ;  /* 0x00000004e5087825 */ /* 0x010fc600078e02a2 */
[----:B------:R1:W-:Y:S04]  /*21da0*/  STL.64 [R1+0x1250], R16 ;  /* 0x0012501001007387 */ /* 0x0003e80000100a00 */
[----:B------:R4:W-:Y:S01]  /*21db0*/  STL.64 [R1+0x1240], R10 ;  /* 0x0012400a01007387 */ /* 0x0009e20000100a00 */
[----:B--2---:R-:W-:-:S03]  /*21dc0*/  IMAD.WIDE R2, R229, 0x4, R166 ;  /* 0x00000004e5027825 */ /* 0x004fc600078e02a6 */
[----:B------:R4:W-:Y:S01]  /*21dd0*/  LDGSTS.E [R30+-0x4fffc], desc[UR8][R10.64], !P1 ;  /* 0xb00040000a1e7fae */ /* 0x0009e2000c921848 */
[----:B-1----:R-:W-:-:S03]  /*21de0*/  IMAD.WIDE R16, R229, 0x4, R172 ;  /* 0x00000004e5107825 */ /* 0x002fc600078e02ac */
[----:B------:R1:W-:Y:S04]  /*21df0*/  STL.64 [R1+0x1230], R8 ;  /* 0x0012300801007387 */ /* 0x0003e80000100a00 */
[----:B------:R1:W-:Y:S01]  /*21e00*/  LDGSTS.E [R23+-0x4bffc], desc[UR8][R8.64], !P1 ;  /* 0xb400400008177fae */ /* 0x0003e2000c921848 */
[----:B----4-:R-:W-:-:S03]  /*21e10*/  IMAD.WIDE R10, R229, 0x4, R168 ;  /* 0x00000004e50a7825 */ /* 0x010fc600078e02a8 */
[----:B------:R2:W-:Y:S04]  /*21e20*/  STL.64 [R1+0x1220], R2 ;  /* 0x0012200201007387 */ /* 0x0005e80000100a00 */
[----:B------:R2:W-:Y:S01]  /*21e30*/  LDGSTS.E [R22+-0x47ffc], desc[UR8][R2.64], !P1 ;  /* 0xb800400002167fae */ /* 0x0005e2000c921848 */
[----:B-1----:R-:W-:-:S03]  /*21e40*/  IMAD.WIDE R8, R229, 0x4, R170 ;  /* 0x00000004e5087825 */ /* 0x002fc600078e02aa */
[----:B------:R1:W-:Y:S04]  /*21e50*/  STL.64 [R1+0x1210], R16 ;  /* 0x0012101001007387 */ /* 0x0003e80000100a00 */
[----:B------:R4:W-:Y:S01]  /*21e60*/  STL.64 [R1+0x1200], R10 ;  /* 0x0012000a01007387 */ /* 0x0009e20000100a00 */
[----:B--2---:R-:W-:-:S03]  /*21e70*/  IMAD.WIDE R2, R229, 0x4, R174 ;  /* 0x00000004e5027825 */ /* 0x004fc600078e02ae */
[----:B------:R2:W-:Y:S04]  /*21e80*/  STL.64 [R1+0x11f0], R8 ;  /* 0x0011f00801007387 */ /* 0x0005e80000100a00 */
[----:B------:R1:W-:Y:S04]  /*21e90*/  LDGSTS.E [R31+-0x43ffc], desc[UR8][R16.64], !P1 ;  /* 0xbc004000101f7fae */ /* 0x0003e8000c921848 */
[----:B------:R2:W-:Y:S04]  /*21ea0*/  STL.64 [R1+0x11e0], R2 ;  /* 0x0011e00201007387 */ /* 0x0005e80000100a00 */
[----:B------:R-:W-:Y:S04]  /*21eb0*/  LDGSTS.E [R30+-0x4fff8], desc[UR8][R10.64], !P0 ;  /* 0xb00080000a1e7fae */ /* 0x000fe8000c121848 */
[----:B------:R-:W2:Y:S01]  /*21ec0*/  LDL.LU.64 R18, [R1+0x58] ;  /* 0x0000580001127983 */ /* 0x000ea20000300a00 */
[----:B---3--:R-:W-:-:S02]  /*21ed0*/  VIADD R32, R33, 0xfffffe94 ;  /* 0xfffffe9421207836 */ /* 0x008fc40000000000 */
[----:B-1----:R-:W-:Y:S01]  /*21ee0*/  IMAD.WIDE R16, R229, 0x4, R176 ;  /* 0x00000004e5107825 */ /* 0x002fe200078e02b0 */
[----:B------:R2:W-:Y:S01]  /*21ef0*/  LDGSTS.E [R23+-0x4bff8], desc[UR8][R8.64], !P0 ;  /* 0xb400800008177fae */ /* 0x0005e2000c121848 */
[----:B------:R-:W1:Y:S03]  /*21f00*/  LDC R33, c[0x0][0x230] ;  /* 0x00008c00ff217b82 */ /* 0x000e660000000800 */
[----:B----4-:R-:W3:Y:S04]  /*21f10*/  LDL.LU.64 R10, [R1+0x50] ;  /* 0x00005000010a7983 */ /* 0x010ee80000300a00 */
[----:B------:R-:W4:Y:S01]  /*21f20*/  LDL.LU.64 R230, [R1+0x48] ;  /* 0x0000480001e67983 */ /* 0x000f220000300a00 */
[----:B------:R-:W-:-:S03]  /*21f30*/  ISETP.GE.U32.AND P1, PT, R32, 0x7ffffe15, PT ;  /* 0x7ffffe152000780c */ /* 0x000fc60003f26070 */
[----:B------:R2:W-:Y:S02]  /*21f40*/  LDGSTS.E [R22+-0x47ff8], desc[UR8][R2.64], !P0 ;  /* 0xb800800002167fae */ /* 0x0005e4000c121848 */
[C---:B--2---:R-:W-:Y:S02]  /*21f50*/  IMAD.WIDE R8, R229.reuse, 0x4, R178 ;  /* 0x00000004e5087825 */ /* 0x044fe400078e02b2 */
[----:B------:R2:W-:Y:S04]  /*21f60*/  STL.64 [R1+0x11d0], R20 ;  /* 0x0011d01401007387 */ /* 0x0005e80000100a00 */
[----:B------:R2:W-:Y:S01]  /*21f70*/  STL.64 [R1+0x11c0], R16 ;  /* 0x0011c01001007387 */ /* 0x0005e20000100a00 */
[----:B------:R-:W-:-:S03]  /*21f80*/  IMAD.WIDE R2, R229, 0x4, R182 ;  /* 0x00000004e5027825 */ /* 0x000fc600078e02b6 */
[----:B------:R-:W-:Y:S04]  /*21f90*/  STL.64 [R1+0xf08], R8 ;  /* 0x000f080801007387 */ /* 0x000fe80000100a00 */
[----:B------:R1:W-:Y:S04]  /*21fa0*/  STL.64 [R1+0xef8], R2 ;  /* 0x000ef80201007387 */ /* 0x0003e80000100a00 */
[----:B------:R-:W-:Y:S04]  /*21fb0*/  LDGSTS.E [R31+-0x43ff8], desc[UR8][R20.64], !P0 ;  /* 0xbc008000141f7fae */ /* 0x000fe8000c121848 */
[----:B------:R-:W4:Y:S04]  /*21fc0*/  LDL.LU.64 R40, [R1+0x40] ;  /* 0x0000400001287983 */ /* 0x000f280000300a00 */
[----:B------:R1:W-:Y:S04]  /*21fd0*/  LDGSTS.E [R30+-0x4fff4], desc[UR8][R16.64], !P1 ;  /* 0xb000c000101e7fae */ /* 0x0003e8000c921848 */
[----:B------:R4:W-:Y:S04]  /*21fe0*/  LDGSTS.E [R23+-0x4bff4], desc[UR8][R8.64], !P1 ;  /* 0xb400c00008177fae */ /* 0x0009e8000c921848 */
[----:B--2---:R-:W2:Y:S04]  /*21ff0*/  LDL.LU.64 R20, [R1+0x38] ;  /* 0x0000380001147983 */ /* 0x004ea80000300a00 */
[----:B------:R-:W2:Y:S01]  /*22000*/  LDL.LU.64 R38, [R1+0x30] ;  /* 0x0000300001267983 */ /* 0x000ea20000300a00 */
[----:B-1----:R-:W-:-:S03]  /*22010*/  IMAD.WIDE R16, R229, 0x4, R24 ;  /* 0x00000004e5107825 */ /* 0x002fc600078e0218 */
[----:B------:R1:W-:Y:S04]  /*22020*/  LDGSTS.E [R22+-0x47ff4], desc[UR8][R2.64], !P1 ;  /* 0xb800c00002167fae */ /* 0x0003e8000c921848 */
[----:B------:R1:W-:Y:S04]  /*22030*/  LDGSTS.E [R31+-0x43ff4], desc[UR8][R16.64], !P1 ;  /* 0xbc00c000101f7fae */ /* 0x0003e8000c921848 */
[----:B------:R-:W2:Y:S04]  /*22040*/  LDL.LU.64 R2, [R1+0x28] ;  /* 0x0000280001027983 */ /* 0x000ea80000300a00 */
[----:B------:R4:W-:Y:S01]  /*22050*/  STL.64 [R1+0x1d78], R4 ;  /* 0x001d780401007387 */ /* 0x0009e20000100a00 */
[----:B------:R-:W-:-:S04]  /*22060*/  IMAD.WIDE R36, R229, 0x4, R18 ;  /* 0x00000004e5247825 */ /* 0x000fc800078e0212 */
[----:B---3--:R-:W-:Y:S01]  /*22070*/  IMAD.WIDE R24, R229, 0x4, R10 ;  /* 0x00000004e5187825 */ /* 0x008fe200078e020a */
[----:B------:R-:W-:Y:S01]  /*22080*/  IADD3 R32, R35, -0x10d, RZ ;  /* 0xfffffef323207810 */ /* 0x000fe20007ffe0ff */
[----:B------:R-:W3:Y:S01]  /*22090*/  LDL.LU.64 R10, [R1+0x20] ;  /* 0x00002000010a7983 */ /* 0x000ee20000300a00 */
[----:B------:R-:W2:Y:S01]  /*220a0*/  LDC R35, c[0x0][0x230] ;  /* 0x00008c00ff237b82 */ /* 0x000ea20000000800 */
[----:B----4-:R-:W-:Y:S02]  /*220b0*/  IMAD.WIDE R4, R229, 0x4, R230 ;  /* 0x00000004e5047825 */ /* 0x010fe400078e02e6 */
[----:B------:R4:W-:Y:S04]  /*220c0*/  STL.64 [R1+0xee8], R16 ;  /* 0x000ee81001007387 */ /* 0x0009e80000100a00 */
[----:B------:R-:W3:Y:S01]  /*220d0*/  LDL.LU.64 R8, [R1+0x18] ;  /* 0x0000180001087983 */ /* 0x000ee20000300a00 */
[C---:B------:R-:W-:Y:S01]  /*220e0*/  IADD3 R30, R6.reuse, 0x100000, RZ ;  /* 0x00100000061e7810 */ /* 0x040fe20007ffe0ff */
[C---:B------:R-:W-:Y:S01]  /*220f0*/  VIADD R23, R6.reuse, 0x100000 ;  /* 0x0010000006177836 */ /* 0x040fe20000000000 */
[----:B-1----:R-:W-:Y:S01]  /*22100*/  IADD3 R22, R6, 0x100000, RZ ;  /* 0x0010000006167810 */ /* 0x002fe20007ffe0ff */
[----:B------:R1:W-:Y:S01]  /*22110*/  STL.64 [R1+0x6a0], R36 ;  /* 0x0006a02401007387 */ /* 0x0003e20000100a00 */
[----:B------:R-:W3:Y:S03]  /*22120*/  LDC R31, c[0x0][0x230] ;  /* 0x00008c00ff1f7b82 */ /* 0x000ee60000000800 */
[----:B------:R-:W3:Y:S04]  /*22130*/  LDL.LU.64 R18, [R1+0x10] ;  /* 0x0000100001127983 */ /* 0x000ee80000300a00 */
[----:B------:R1:W-:Y:S04]  /*22140*/  STL.64 [R1+0x688], R24 ;  /* 0x0006881801007387 */ /* 0x0003e80000100a00 */
[----:B----4-:R-:W4:Y:S04]  /*22150*/  LDL.LU.64 R16, [R1+0x8] ;  /* 0x0000080001107983 */ /* 0x010f280000300a00 */
[----:B------:R1:W-:Y:S04]  /*22160*/  STL.64 [R1+0x680], R4 ;  /* 0x0006800401007387 */ /* 0x0003e80000100a00 */
[----:B------:R-:W4:Y:S01]  /*22170*/  LDL.LU.64 R230, [R1] ;  /* 0x0000000001e67983 */ /* 0x000f220000300a00 */
[----:B------:R-:W-:Y:S01]  /*22180*/  ISETP.GE.U32.AND P0, PT, R32, 0x7ffffe74, PT ;  /* 0x7ffffe742000780c */ /* 0x000fe20003f06070 */
[----:B------:R-:W-:-:S05]  /*22190*/  VIADD R32, R34, 0xfffffef2 ;  /* 0xfffffef222207836 */ /* 0x000fca0000000000 */
[----:B------:R-:W-:Y:S02]  /*221a0*/  ISETP.GE.U32.AND P1, PT, R32, 0x7ffffe73, PT ;  /* 0x7ffffe732000780c */ /* 0x000fe40003f26070 */
[----:B------:R-:W3:Y:S05]  /*221b0*/  LDC R32, c[0x0][0x230] ;  /* 0x00008c00ff207b82 */ /* 0x000eea0000000800 */
[----:B------:R1:W-:Y:S04]  /*221c0*/  LDGSTS.E [R30+-0x80000], desc[UR8][R36.64], !P0 ;  /* 0x80000000241e7fae */ /* 0x0003e8000c121848 */
[----:B------:R1:W-:Y:S01]  /*221d0*/  LDGSTS.E [R23+-0x7c000], desc[UR8][R24.64], !P0 ;  /* 0x8400000018177fae */ /* 0x0003e2000c121848 */
[----:B--2---:R-:W-:-:S03]  /*221e0*/  IMAD.WIDE R20, R229, 0x4, R20 ;  /* 0x00000004e5147825 */ /* 0x004fc600078e0214 */
[----:B------:R2:W-:Y:S01]  /*221f0*/  LDGSTS.E [R22+-0x78000], desc[UR8][R4.64], !P0 ;  /* 0x8800000004167fae */ /* 0x0005e2000c121848 */
[----:B-1----:R-:W-:Y:S01]  /*22200*/  IMAD.WIDE R36, R229, 0x4, R40 ;  /* 0x00000004e5247825 */ /* 0x002fe200078e0228 */
[----:B------:R-:W-:-:S03]  /*22210*/  IADD3 R25, R6, 0x100000, RZ ;  /* 0x0010000006197810 */ /* 0x000fc60007ffe0ff */
[----:B------:R-:W-:Y:S02]  /*22220*/  VIADD R30, R33, 0xfffffef1 ;  /* 0xfffffef1211e7836 */ /* 0x000fe40000000000 */
[----:B------:R-:W-:Y:S01]  /*22230*/  VIADD R24, R6, 0x100000 ;  /* 0x0010000006187836 */ /* 0x000fe20000000000 */
[----:B------:R-:W1:Y:S01]  /*22240*/  LDC R33, c[0x0][0x230] ;  /* 0x00008c00ff217b82 */ /* 0x000e620000000800 */
[C---:B--2---:R-:W-:Y:S01]  /*22250*/  IMAD.WIDE R4, R229.reuse, 0x4, R38 ;  /* 0x00000004e5047825 */ /* 0x044fe200078e0226 */
[----:B------:R-:W-:Y:S01]  /*22260*/  LDGSTS.E [R25+-0x74000], desc[UR8][R36.64], !P0 ;  /* 0x8c00000024197fae */ /* 0x000fe2000c121848 */
[----:B------:R-:W-:Y:S02]  /*22270*/  ISETP.GE.U32.AND P0, PT, R30, 0x7ffffe72, PT ;  /* 0x7ffffe721e00780c */ /* 0x000fe40003f06070 */
[----:B------:R-:W-:Y:S01]  /*22280*/  IMAD.WIDE R2, R229, 0x4, R2 ;  /* 0x00000004e5027825 */ /* 0x000fe200078e0202 */
[----:B------:R2:W-:Y:S01]  /*22290*/  LDGSTS.E [R24+-0x7fffc], desc[UR8][R20.64], !P1 ;  /* 0x8000400014187fae */ /* 0x0005e2000c921848 */
[----:B------:R-:W-:-:S03]  /*222a0*/  IADD3 R30, R35, -0x110, RZ ;  /* 0xfffffef0231e7810 */ /* 0x000fc60007ffe0ff */
[----:B------:R3:W-:Y:S04]  /*222b0*/  LDGSTS.E [R23+-0x7bffc], desc[UR8][R4.64], !P1 ;  /* 0x8400400004177fae */ /* 0x0007e8000c921848 */
[----:B------:R4:W-:Y:S04]  /*222c0*/  LDGSTS.E [R22+-0x77ffc], desc[UR8][R2.64], !P1 ;  /* 0x8800400002167fae */ /* 0x0009e8000c921848 */
[----:B------:R-:W-:Y:S04]  /*222d0*/  STL.64 [R1+0x670], R36 ;  /* 0x0006702401007387 */ /* 0x000fe80000100a00 */
[----:B------:R2:W-:Y:S04]  /*222e0*/  STL.64 [R1+0x658], R20 ;  /* 0x0006581401007387 */ /* 0x0005e80000100a00 */
[----:B------:R1:W-:Y:S04]  /*222f0*/  STL.64 [R1+0x650], R4 ;  /* 0x0006500401007387 */ /* 0x0003e80000100a00 */
[----:B------:R4:W-:Y:S01]  /*22300*/  STL.64 [R1+0x640], R2 ;  /* 0x0006400201007387 */ /* 0x0009e20000100a00 */
[----:B--2---:R-:W-:-:S04]  /*22310*/  IMAD.WIDE R20, R229, 0x4, R206 ;  /* 0x00000004e5147825 */ /* 0x004fc800078e02ce */
[----:B------:R-:W-:Y:S02]  /*22320*/  VIADD R56, R56, 0xfffffeeb ;  /* 0xfffffeeb38387836 */ /* 0x000fe40000000000 */
[----:B------:R-:W-:Y:S01]  /*22330*/  VIADD R57, R12, 0x100000 ;  /* 0x001000000c397836 */ /* 0x000fe20000000000 */
[----:B------:R-:W-:Y:S01]  /*22340*/  IADD3 R58, R58, -0x116, RZ ;  /* 0xfffffeea3a3a7810 */ /* 0x000fe20007ffe0ff */
[C---:B------:R-:W-:Y:S01]  /*22350*/  IMAD.WIDE R36, R229.reuse, 0x4, R242 ;  /* 0x00000004e5247825 */ /* 0x040fe200078e02f2 */
[----:B------:R-:W2:Y:S03]  /*22360*/  LDC R206, c[0x0][0x230] ;  /* 0x00008c00ffce7b82 */ /* 0x000ea60000000800 */
[----:B------:R-:W-:-:S04]  /*22370*/  IMAD.WIDE R34, R229, 0x4, R240 ;  /* 0x00000004e5227825 */ /* 0x000fc800078e02f0 */
[----:B---3--:R-:W-:-:S05]  /*22380*/  IMAD.WIDE R10, R229, 0x4, R10 ;  /* 0x00000004e50a7825 */ /* 0x008fca00078e020a */
[----:B------:R3:W-:Y:S01]  /*22390*/  LDGSTS.E [R25+-0x73ffc], desc[UR8][R10.64], !P1 ;  /* 0x8c0040000a197fae */ /* 0x0007e2000c921848 */
[----:B------:R-:W-:Y:S01]  /*223a0*/  ISETP.GE.U32.AND P1, PT, R30, 0x7ffffe71, PT ;  /* 0x7ffffe711e00780c */ /* 0x000fe20003f26070 */
[C---:B------:R-:W-:Y:S02]  /*223b0*/  IMAD.WIDE R8, R229.reuse, 0x4, R8 ;  /* 0x00000004e5087825 */ /* 0x040fe400078e0208 */
[----:B------:R3:W-:Y:S02]  /*223c0*/  STL.64 [R1+0x638], R10 ;  /* 0x0006380a01007387 */ /* 0x0007e40000100a00 */
[----:B------:R-:W-:Y:S02]  /*223d0*/  VIADD R30, R32, 0xfffffed3 ;  /* 0xfffffed3201e7836 */ /* 0x000fe40000000000 */
[C---:B-1----:R-:W-:Y:S01]  /*223e0*/  IMAD.WIDE R4, R229.reuse, 0x4, R18 ;  /* 0x00000004e5047825 */ /* 0x042fe200078e0212 */
[----:B------:R-:W1:Y:S01]  /*223f0*/  LDC R32, c[0x0][0x230] ;  /* 0x00008c00ff207b82 */ /* 0x000e620000000800 */
[----:B------:R2:W-:Y:S04]  /*22400*/  STL.64 [R1+0x630], R8 ;  /* 0x0006300801007387 */ /* 0x0005e80000100a00 */
[----:B------:R2:W-:Y:S01]  /*22410*/  LDGSTS.E [R24+-0x7fff8], desc[UR8][R8.64], !P0 ;  /* 0x8000800008187fae */ /* 0x0005e2000c121848 */
[----:B----4-:R-:W-:-:S03]  /*22420*/  IMAD.WIDE R2, R229, 0x4, R16 ;  /* 0x00000004e5027825 */ /* 0x010fc600078e0210 */
[----:B------:R4:W-:Y:S04]  /*22430*/  STL.64 [R1+0x628], R4 ;  /* 0x0006280401007387 */ /* 0x0009e80000100a00 */
[----:B------:R4:W-:Y:S01]  /*22440*/  LDGSTS.E [R23+-0x7bff8], desc[UR8][R4.64], !P0 ;  /* 0x8400800004177fae */ /* 0x0009e2000c121848 */
[----:B---3--:R-:W-:-:S03]  /*22450*/  IMAD.WIDE R10, R229, 0x4, R230 ;  /* 0x00000004e50a7825 */ /* 0x008fc600078e02e6 */
[----:B------:R3:W-:Y:S01]  /*22460*/  STL.64 [R1+0x620], R2 ;  /* 0x0006200201007387 */ /* 0x0007e20000100a00 */
[----:B--2---:R-:W-:-:S03]  /*22470*/  IMAD.WIDE R8, R229, 0x4, R250 ;  /* 0x00000004e5087825 */ /* 0x004fc600078e02fa */
[----:B------:R3:W-:Y:S01]  /*22480*/  LDGSTS.E [R22+-0x77ff8], desc[UR8][R2.64], !P0 ;  /* 0x8800800002167fae */ /* 0x0007e2000c121848 */
[----:B----4-:R-:W-:-:S03]  /*22490*/  IMAD.WIDE R4, R229, 0x4, R248 ;  /* 0x00000004e5047825 */ /* 0x010fc600078e02f8 */
[----:B------:R2:W-:Y:S04]  /*224a0*/  STL.64 [R1+0x618], R10 ;  /* 0x0006180a01007387 */ /* 0x0005e80000100a00 */
[----:B------:R2:W-:Y:S01]  /*224b0*/  LDGSTS.E [R25+-0x73ff8], desc[UR8][R10.64], !P0 ;  /* 0x8c0080000a197fae */ /* 0x0005e2000c121848 */
[----:B------:R-:W-:Y:S01]  /*224c0*/  ISETP.GE.U32.AND P0, PT, R30, 0x7ffffe54, PT ;  /* 0x7ffffe541e00780c */ /* 0x000fe20003f06070 */
[----:B---3--:R-:W-:Y:S02]  /*224d0*/  IMAD.WIDE R2, R229, 0x4, R246 ;  /* 0x00000004e5027825 */ /* 0x008fe400078e02f6 */
[----:B------:R3:W-:Y:S01]  /*224e0*/  STL.64 [R1+0x610], R8 ;  /* 0x0006100801007387 */ /* 0x0007e20000100a00 */
[----:B------:R-:W-:Y:S02]  /*224f0*/  IADD3 R30, R31, -0x12e, RZ ;  /* 0xfffffed21f1e7810 */ /* 0x000fe40007ffe0ff */
[----:B------:R-:W4:Y:S01]  /*22500*/  LDC R31, c[0x0][0x230] ;  /* 0x00008c00ff1f7b82 */ /* 0x000f220000000800 */
[----:B------:R3:W-:Y:S01]  /*22510*/  LDGSTS.E [R24+-0x7fff4], desc[UR8][R8.64], !P1 ;  /* 0x8000c00008187fae */ /* 0x0007e2000c921848 */
[----:B--2---:R-:W-:-:S03]  /*22520*/  IMAD.WIDE R10, R229, 0x4, R244 ;  /* 0x00000004e50a7825 */ /* 0x004fc600078e02f4 */
[----:B------:R2:W-:Y:S04]  /*22530*/  LDGSTS.E [R23+-0x7bff4], desc[UR8][R4.64], !P1 ;  /* 0x8400c00004177fae */ /* 0x0005e8000c921848 */
[----:B------:R1:W-:Y:S01]  /*22540*/  LDGSTS.E [R22+-0x77ff4], desc[UR8][R2.64], !P1 ;  /* 0x8800c00002167fae */ /* 0x0003e2000c921848 */
[----:B---3--:R-:W-:-:S03]  /*22550*/  IMAD.WIDE R8, R229, 0x4, R26 ;  /* 0x00000004e5087825 */ /* 0x008fc600078e021a */
[----:B------:R3:W-:Y:S01]  /*22560*/  LDGSTS.E [R25+-0x73ff4], desc[UR8][R10.64], !P1 ;  /* 0x8c00c0000a197fae */ /* 0x0007e2000c921848 */
[----:B------:R-:W4:Y:S01]  /*22570*/  LDC R27, c[0x0][0x230] ;  /* 0x00008c00ff1b7b82 */ /* 0x000f220000000800 */
[----:B------:R-:W-:Y:S02]  /*22580*/  ISETP.GE.U32.AND P1, PT, R30, 0x7ffffe53, PT ;  /* 0x7ffffe531e00780c */ /* 0x000fe40003f26070 */
[----:B------:R2:W-:Y:S01]  /*22590*/  STL.64 [R1+0x608], R4 ;  /* 0x0006080401007387 */ /* 0x0005e20000100a00 */
[----:B------:R-:W-:-:S03]  /*225a0*/  VIADD R26, R33, 0xfffffed1 ;  /* 0xfffffed1211a7836 */ /* 0x000fc60000000000 */
[----:B------:R1:W-:Y:S01]  /*225b0*/  STL.64 [R1+0x600], R2 ;  /* 0x0006000201007387 */ /* 0x0003e20000100a00 */
[----:B------:R-:W4:Y:S03]  /*225c0*/  LDC R30, c[0x0][0x230] ;  /* 0x00008c00ff1e7b82 */ /* 0x000f260000000800 */
[----:B------:R3:W-:Y:S01]  /*225d0*/  STL.64 [R1+0x5f8], R10 ;  /* 0x0005f80a01007387 */ /* 0x0007e20000100a00 */
[----:B--2---:R-:W-:-:S03]  /*225e0*/  IMAD.WIDE R4, R229, 0x4, R60 ;  /* 0x00000004e5047825 */ /* 0x004fc600078e023c */
[----:B------:R2:W-:Y:S01]  /*225f0*/  STL.64 [R1+0x5f0], R8 ;  /* 0x0005f00801007387 */ /* 0x0005e20000100a00 */
[----:B------:R-:W4:Y:S01]  /*22600*/  LDC R61, c[0x0][0x230] ;  /* 0x00008c00ff3d7b82 */ /* 0x000f220000000800 */
[C---:B-1----:R-:W-:Y:S02]  /*22610*/  IMAD.WIDE R2, R229.reuse, 0x4, R62 ;  /* 0x00000004e5027825 */ /* 0x042fe400078e023e */
[----:B------:R2:W-:Y:S02]  /*22620*/  LDGSTS.E [R24+-0x70000], desc[UR8][R8.64], !P0 ;  /* 0x9000000008187fae */ /* 0x0005e4000c121848 */
[C---:B---3--:R-:W-:Y:S02]  /*22630*/  IMAD.WIDE R10, R229.reuse, 0x4, R68 ;  /* 0x00000004e50a7825 */ /* 0x048fe400078e0244 */
[----:B------:R1:W-:Y:S01]  /*22640*/  STL.64 [R1+0x5e8], R4 ;  /* 0x0005e80401007387 */ /* 0x0003e20000100a00 */
[----:B------:R-:W3:Y:S03]  /*22650*/  LDC R60, c[0x0][0x230] ;  /* 0x00008c00ff3c7b82 */ /* 0x000ee60000000800 */
[----:B------:R1:W-:Y:S01]  /*22660*/  LDGSTS.E [R23+-0x6c000], desc[UR8][R4.64], !P0 ;  /* 0x9400000004177fae */ /* 0x0003e2000c121848 */
[----:B--2---:R-:W-:-:S03]  /*22670*/  IMAD.WIDE R8, R229, 0x4, R64 ;  /* 0x00000004e5087825 */ /* 0x004fc600078e0240 */
[----:B------:R2:W-:Y:S01]  /*22680*/  STL.64 [R1+0x5e0], R2 ;  /* 0x0005e00201007387 */ /* 0x0005e20000100a00 */
[----:B------:R-:W3:Y:S03]  /*22690*/  LDC R62, c[0x0][0x230] ;  /* 0x00008c00ff3e7b82 */ /* 0x000ee60000000800 */
[----:B------:R2:W-:Y:S01]  /*226a0*/  LDGSTS.E [R22+-0x68000], desc[UR8][R2.64], !P0 ;  /* 0x9800000002167fae */ /* 0x0005e2000c121848 */
[----:B-1----:R-:W-:-:S03]  /*226b0*/  IMAD.WIDE R4, R229, 0x4, R66 ;  /* 0x00000004e5047825 */ /* 0x002fc600078e0242 */
[----:B------:R1:W-:Y:S04]  /*226c0*/  STL.64 [R1+0x5d8], R10 ;  /* 0x0005d80a01007387 */ /* 0x0003e80000100a00 */
[----:B------:R1:W-:Y:S01]  /*226d0*/  LDGSTS.E [R25+-0x64000], desc[UR8][R10.64], !P0 ;  /* 0x9c0000000a197fae */ /* 0x0003e2000c121848 */
[----:B------:R-:W-:Y:S01]  /*226e0*/  ISETP.GE.U32.AND P0, PT, R26, 0x7ffffe52, PT ;  /* 0x7ffffe521a00780c */ /* 0x000fe20003f06070 */
[C---:B--2---:R-:W-:Y:S02]  /*226f0*/  IMAD.WIDE R2, R229.reuse, 0x4, R70 ;  /* 0x00000004e5027825 */ /* 0x044fe400078e0246 */
[----:B------:R2:W-:Y:S01]  /*22700*/  LDGSTS.E [R24+-0x6fffc], desc[UR8][R8.64], !P1 ;  /* 0x9000400008187fae */ /* 0x0005e2000c921848 */
[----:B------:R-:W-:Y:S01]  /*22710*/  IADD3 R26, R32, -0x130, RZ ;  /* 0xfffffed0201a7810 */ /* 0x000fe20007ffe0ff */
[----:B------:R-:W3:Y:S02]  /*22720*/  LDC R70, c[0x0][0x230] ;  /* 0x00008c00ff467b82 */ /* 0x000ee40000000800 */
[----:B------:R2:W-:Y:S01]  /*22730*/  LDGSTS.E [R23+-0x6bffc], desc[UR8][R4.64], !P1 ;  /* 0x9400400004177fae */ /* 0x0005e2000c921848 */
[----:B-1----:R-:W-:-:S03]  /*22740*/  IMAD.WIDE R10, R229, 0x4, R76 ;  /* 0x00000004e50a7825 */ /* 0x002fc600078e024c */
[----:B------:R1:W-:Y:S02]  /*22750*/  LDGSTS.E [R22+-0x67ffc], desc[UR8][R2.64], !P1 ;  /* 0x9800400002167fae */ /* 0x0003e4000c921848 */
[----:B------:R-:W3:Y:S02]  /*22760*/  LDC R32, c[0x0][0x230] ;  /* 0x00008c00ff207b82 */ /* 0x000ee40000000800 */
[----:B------:R1:W-:Y:S01]  /*22770*/  LDGSTS.E [R25+-0x63ffc], desc[UR8][R10.64], !P1 ;  /* 0x9c0040000a197fae */ /* 0x0003e2000c921848 */
[----:B------:R-:W-:-:S03]  /*22780*/  ISETP.GE.U32.AND P1, PT, R26, 0x7ffffe51, PT ;  /* 0x7ffffe511a00780c */ /* 0x000fc60003f26070 */
[----:B------:R2:W-:Y:S01]  /*22790*/  STL.64 [R1+0x5d0], R8 ;  /* 0x0005d00801007387 */ /* 0x0005e20000100a00 */
[----:B----4-:R-:W-:Y:S02]  /*227a0*/  VIADD R26, R27, 0xfffffeb3 ;  /* 0xfffffeb31b1a7836 */ /* 0x010fe40000000000 */
[----:B------:R-:W4:Y:S01]  /*227b0*/  LDC R27, c[0x0][0x230] ;  /* 0x00008c00ff1b7b82 */ /* 0x000f220000000800 */
[----:B------:R1:W-:Y:S04]  /*227c0*/  STL.64 [R1+0x5c8], R4 ;  /* 0x0005c80401007387 */ /* 0x0003e80000100a00 */
[----:B------:R1:W-:Y:S01]  /*227d0*/  STL.64 [R1+0x5c0], R2 ;  /* 0x0005c00201007387 */ /* 0x0003e20000100a00 */
[----:B--2---:R-:W-:-:S03]  /*227e0*/  IMAD.WIDE R8, R229, 0x4, R72 ;  /* 0x00000004e5087825 */ /* 0x004fc600078e0248 */
[----:B------:R2:W-:Y:S01]  /*227f0*/  STL.64 [R1+0x5b8], R10 ;  /* 0x0005b80a01007387 */ /* 0x0005e20000100a00 */
[----:B-1----:R-:W-:-:S03]  /*22800*/  IMAD.WIDE R4, R229, 0x4, R74 ;  /* 0x00000004e5047825 */ /* 0x002fc600078e024a */
[----:B------:R1:W-:Y:S01]  /*22810*/  STL.64 [R1+0x5b0], R8 ;  /* 0x0005b00801007387 */ /* 0x0003e20000100a00 */
[----:B------:R-:W-:-:S03]  /*22820*/  IMAD.WIDE R2, R229, 0x4, R78 ;  /* 0x00000004e5027825 */ /* 0x000fc600078e024e */
[----:B------:R1:W-:Y:S01]  /*22830*/  LDGSTS.E [R24+-0x6fff8], desc[UR8][R8.64], !P0 ;  /* 0x9000800008187fae */ /* 0x0003e2000c121848 */
[----:B--2---:R-:W-:-:S03]  /*22840*/  IMAD.WIDE R10, R229, 0x4, R84 ;  /* 0x00000004e50a7825 */ /* 0x004fc600078e0254 */
[----:B------:R2:W-:Y:S01]  /*22850*/  STL.64 [R1+0x5a8], R4 ;  /* 0x0005a80401007387 */ /* 0x0005e20000100a00 */
[----:B------:R-:W-:-:S03]  /*22860*/  IMAD.WIDE R230, R229, 0x4, R210 ;  /* 0x00000004e5e67825 */ /* 0x000fc600078e02d2 */
[----:B------:R2:W-:Y:S01]  /*22870*/  LDGSTS.E [R23+-0x6bff8], desc[UR8][R4.64], !P0 ;  /* 0x9400800004177fae */ /* 0x0005e2000c121848 */
[----:B------:R-:W-:-:S03]  /*22880*/  IMAD.WIDE R18, R229, 0x4, R208 ;  /* 0x00000004e5127825 */ /* 0x000fc600078e02d0 */
[----:B------:R4:W-:Y:S01]  /*22890*/  STL.64 [R1+0x5a0], R2 ;  /* 0x0005a00201007387 */ /* 0x0009e20000100a00 */
[----:B------:R-:W-:-:S03]  /*228a0*/  IMAD.WIDE R16, R229, 0x4, R212 ;  /* 0x00000004e5107825 */ /* 0x000fc600078e02d4 */
[----:B------:R4:W-:Y:S01]  /*228b0*/  LDGSTS.E [R22+-0x67ff8], desc[UR8][R2.64], !P0 ;  /* 0x9800800002167fae */ /* 0x0009e2000c121848 */
[----:B---3--:R-:W-:Y:S02]  /*228c0*/  VIADD R62, R62, 0xfffffea8 ;  /* 0xfffffea83e3e7836 */ /* 0x008fe40000000000 */
[----:B------:R-:W-:Y:S01]  /*228d0*/  VIADD R69, R13, 0x100000 ;  /* 0x001000000d457836 */ /* 0x000fe20000000000 */
[----:B------:R-:W-:Y:S01]  /*228e0*/  IADD3 R70, R70, -0x175, RZ ;  /* 0xfffffe8b46467810 */ /* 0x000fe20007ffe0ff */
[----:B-1----:R-:W-:Y:S01]  /*228f0*/  IMAD.WIDE R8, R229, 0x4, R80 ;  /* 0x00000004e5087825 */ /* 0x002fe200078e0250 */
[----:B------:R1:W-:Y:S01]  /*22900*/  STL.64 [R1+0x598], R10 ;  /* 0x0005980a01007387 */ /* 0x0003e20000100a00 */
[----:B------:R-:W-:Y:S01]  /*22910*/  IADD3 R68, R13, 0x100000, RZ ;  /* 0x001000000d447810 */ /* 0x000fe20007ffe0ff */
[----:B------:R-:W3:Y:S01]  /*22920*/  LDC R78, c[0x0][0x230] ;  /* 0x00008c00ff4e7b82 */ /* 0x000ee20000000800 */
[----:B--2---:R-:W-:Y:S01]  /*22930*/  IMAD.WIDE R4, R229, 0x4, R82 ;  /* 0x00000004e5047825 */ /* 0x004fe200078e0252 */
[----:B------:R1:W-:Y:S01]  /*22940*/  LDGSTS.E [R25+-0x63ff8], desc[UR8][R10.64], !P0 ;  /* 0x9c0080000a197fae */ /* 0x0003e2000c121848 */
[----:B------:R-:W-:-:S02]  /*22950*/  ISETP.GE.U32.AND P0, PT, R26, 0x7ffffe34, PT ;  /* 0x7ffffe341a00780c */ /* 0x000fc40003f06070 */
[----:B----4-:R-:W-:Y:S01]  /*22960*/  IMAD.WIDE R2, R229, 0x4, R86 ;  /* 0x00000004e5027825 */ /* 0x010fe200078e0256 */
[----:B------:R2:W-:Y:S01]  /*22970*/  LDGSTS.E [R24+-0x6fff4], desc[UR8][R8.64], !P1 ;  /* 0x9000c00008187fae */ /* 0x0005e2000c921848 */
[----:B------:R-:W-:Y:S01]  /*22980*/  IADD3 R26, R31, -0x14e, RZ ;  /* 0xfffffeb21f1a7810 */ /* 0x000fe20007ffe0ff */
[----:B------:R-:W4:Y:S02]  /*22990*/  LDC R86, c[0x0][0x230] ;  /* 0x00008c00ff567b82 */ /* 0x000f240000000800 */
[----:B------:R2:W-:Y:S01]  /*229a0*/  LDGSTS.E [R23+-0x6bff4], desc[UR8][R4.64], !P1 ;  /* 0x9400c00004177fae */ /* 0x0005e2000c921848 */
[----:B-1----:R-:W-:-:S03]  /*229b0*/  IMAD.WIDE R10, R229, 0x4, R124 ;  /* 0x00000004e50a7825 */ /* 0x002fc600078e027c */
[----:B------:R1:W-:Y:S02]  /*229c0*/  LDGSTS.E [R22+-0x67ff4], desc[UR8][R2.64], !P1 ;  /* 0x9800c00002167fae */ /* 0x0003e4000c921848 */
[----:B------:R-:W3:Y:S02]  /*229d0*/  LDC R31, c[0x0][0x230] ;  /* 0x00008c00ff1f7b82 */ /* 0x000ee40000000800 */
[----:B------:R1:W-:Y:S01]  /*229e0*/  LDGSTS.E [R25+-0x63ff4], desc[UR8][R10.64], !P1 ;  /* 0x9c00c0000a197fae */ /* 0x0003e2000c921848 */
[----:B------:R-:W-:-:S03]  /*229f0*/  ISETP.GE.U32.AND P1, PT, R26, 0x7ffffe33, PT ;  /* 0x7ffffe331a00780c */ /* 0x000fc60003f26070 */
[----:B------:R2:W-:Y:S04]  /*22a00*/  STL.64 [R1+0x590], R8 ;  /* 0x0005900801007387 */ /* 0x0005e80000100a00 */
[----:B------:R1:W-:Y:S01]  /*22a10*/  STL.64 [R1+0x588], R4 ;  /* 0x0005880401007387 */ /* 0x0003e20000100a00 */
[----:B------:R-:W-:Y:S02]  /*22a20*/  VIADD R26, R30, 0xfffffeb1 ;  /* 0xfffffeb11e1a7836 */ /* 0x000fe40000000000 */
[----:B------:R-:W4:Y:S01]  /*22a30*/  LDC R30, c[0x0][0x230] ;  /* 0x00008c00ff1e7b82 */ /* 0x000f220000000800 */
        /* <DEDUP_REMOVED lines=9> */
[----:B------:R-:W-:Y:S01]  /*22ad0*/  IADD3 R66, R13, 0x100000, RZ ;  /* 0x001000000d427810 */ /* 0x000fe20007ffe0ff */
[----:B------:R-:W4:Y:S02]  /*22ae0*/  LDC R126, c[0x0][0x230] ;  /* 0x00008c00ff7e7b82 */ /* 0x000f240000000800 */
[----:B------:R2:W-:Y:S01]  /*22af0*/  LDGSTS.E [R23+-0x5c000], desc[UR8][R4.64], !P0 ;  /* 0xa400000004177fae */ /* 0x0005e2000c121848 */
[----:B-1----:R-:W-:-:S03]  /*22b00*/  IMAD.WIDE R8, R229, 0x4, R128 ;  /* 0x00000004e5087825 */ /* 0x002fc600078e0280 */
[----:B------:R1:W-:Y:S04]  /*22b10*/  STL.64 [R1+0x560], R2 ;  /* 0x0005600201007387 */ /* 0x0003e80000100a00 */
[----:B------:R1:W-:Y:S01]  /*22b20*/  LDGSTS.E [R22+-0x58000], desc[UR8][R2.64], !P0 ;  /* 0xa800000002167fae */ /* 0x0003e2000c121848 */
[----:B--2---:R-:W-:-:S03]  /*22b30*/  IMAD.WIDE R4, R229, 0x4, R130 ;  /* 0x00000004e5047825 */ /* 0x004fc600078e0282 */
[----:B------:R2:W-:Y:S04]  /*22b40*/  STL.64 [R1+0x558], R10 ;  /* 0x0005580a01007387 */ /* 0x0005e80000100a00 */
[----:B------:R2:W-:Y:S01]  /*22b50*/  LDGSTS.E [R25+-0x54000], desc[UR8][R10.64], !P0 ;  /* 0xac0000000a197fae */ /* 0x0005e2000c121848 */
[----:B------:R-:W-:Y:S01]  /*22b60*/  ISETP.GE.U32.AND P0, PT, R26, 0x7ffffe32, PT ;  /* 0x7ffffe321a00780c */ /* 0x000fe20003f06070 */
[----:B-1----:R-:W-:Y:S02]  /*22b70*/  IMAD.WIDE R2, R229, 0x4, R134 ;  /* 0x00000004e5027825 */ /* 0x002fe400078e0286 */
[----:B------:R1:W-:Y:S01]  /*22b80*/  LDGSTS.E [R24+-0x5fffc], desc[UR8][R8.64], !P1 ;  /* 0xa000400008187fae */ /* 0x0003e2000c921848 */
[----:B------:R-:W-:Y:S01]  /*22b90*/  IADD3 R26, R27, -0x150, RZ ;  /* 0xfffffeb01b1a7810 */ /* 0x000fe20007ffe0ff */
[----:B------:R-:W4:Y:S02]  /*22ba0*/  LDC R134, c[0x0][0x230] ;  /* 0x00008c00ff867b82 */ /* 0x000f240000000800 */
[----:B------:R3:W-:Y:S01]  /*22bb0*/  LDGSTS.E [R23+-0x5bffc], desc[UR8][R4.64], !P1 ;  /* 0xa400400004177fae */ /* 0x0007e2000c921848 */
[----:B--2---:R-:W-:-:S03]  /*22bc0*/  IMAD.WIDE R10, R229, 0x4, R140 ;  /* 0x00000004e50a7825 */ /* 0x004fc600078e028c */
[----:B------:R2:W-:Y:S02]  /*22bd0*/  LDGSTS.E [R22+-0x57ffc], desc[UR8][R2.64], !P1 ;  /* 0xa800400002167fae */ /* 0x0005e4000c921848 */
[----:B------:R-:W4:Y:S02]  /*22be0*/  LDC R27, c[0x0][0x230] ;  /* 0x00008c00ff1b7b82 */ /* 0x000f240000000800 */
[----:B------:R2:W-:Y:S01]  /*22bf0*/  LDGSTS.E [R25+-0x53ffc], desc[UR8][R10.64], !P1 ;  /* 0xac0040000a197fae */ /* 0x0005e2000c921848 */
[----:B------:R-:W-:-:S03]  /*22c00*/  ISETP.GE.U32.AND P1, PT, R26, 0x7ffffe31, PT ;  /* 0x7ffffe311a00780c */ /* 0x000fc60003f26070 */
[----:B------:R1:W-:Y:S04]  /*22c10*/  STL.64 [R1+0x550], R8 ;  /* 0x0005500801007387 */ /* 0x0003e80000100a00 */
[----:B------:R3:W-:Y:S01]  /*22c20*/  STL.64 [R1+0x548], R4 ;  /* 0x0005480401007387 */ /* 0x0007e20000100a00 */
[----:B------:R-:W-:-:S03]  /*22c30*/  VIADD R26, R32, 0xfffffe93 ;  /* 0xfffffe93201a7836 */ /* 0x000fc60000000000 */
[----:B------:R2:W-:Y:S01]  /*22c40*/  STL.64 [R1+0x540], R2 ;  /* 0x0005400201007387 */ /* 0x0005e20000100a00 */
[----:B-1----:R-:W-:-:S03]  /*22c50*/  IMAD.WIDE R8, R229, 0x4, R136 ;  /* 0x00000004e5087825 */ /* 0x002fc600078e0288 */
[----:B------:R1:W-:Y:S01]  /*22c60*/  STL.64 [R1+0x538], R10 ;  /* 0x0005380a01007387 */ /* 0x0003e20000100a00 */
[----:B---3--:R-:W-:-:S03]  /*22c70*/  IMAD.WIDE R4, R229, 0x4, R138 ;  /* 0x00000004e5047825 */ /* 0x008fc600078e028a */
[----:B------:R3:W-:Y:S01]  /*22c80*/  STL.64 [R1+0x530], R8 ;  /* 0x0005300801007387 */ /* 0x0007e20000100a00 */
[----:B--2---:R-:W-:-:S03]  /*22c90*/  IMAD.WIDE R2, R229, 0x4, R142 ;  /* 0x00000004e5027825 */ /* 0x004fc600078e028e */
[----:B------:R3:W-:Y:S01]  /*22ca0*/  LDGSTS.E [R24+-0x5fff8], desc[UR8][R8.64], !P0 ;  /* 0xa000800008187fae */ /* 0x0007e2000c121848 */
[----:B-1----:R-:W-:-:S03]  /*22cb0*/  IMAD.WIDE R10, R229, 0x4, R148 ;  /* 0x00000004e50a7825 */ /* 0x002fc600078e0294 */
[----:B------:R1:W-:Y:S01]  /*22cc0*/  STL.64 [R1+0x528], R4 ;  /* 0x0005280401007387 */ /* 0x0003e20000100a00 */
[----:B------:R-:W-:-:S03]  /*22cd0*/  IMAD.WIDE R32, R229, 0x4, R238 ;  /* 0x00000004e5207825 */ /* 0x000fc600078e02ee */
[----:B------:R1:W-:Y:S01]  /*22ce0*/  LDGSTS.E [R23+-0x5bff8], desc[UR8][R4.64], !P0 ;  /* 0xa400800004177fae */ /* 0x0003e2000c121848 */
[----:B------:R-:W-:-:S03]  /*22cf0*/  VIADD R67, R13, 0x100000 ;  /* 0x001000000d437836 */ /* 0x000fc60000000000 */
[----:B------:R2:W-:Y:S01]  /*22d00*/  STL.64 [R1+0x520], R2 ;  /* 0x0005200201007387 */ /* 0x0005e20000100a00 */
[----:B---3--:R-:W-:Y:S01]  /*22d10*/  IMAD.WIDE R8, R229, 0x4, R144 ;  /* 0x00000004e5087825 */ /* 0x008fe200078e0290 */
[----:B------:R-:W-:Y:S01]  /*22d20*/  IADD3 R77, R13, 0x100000, RZ ;  /* 0x001000000d4d7810 */ /* 0x000fe20007ffe0ff */
[----:B------:R-:W3:Y:S01]  /*22d30*/  LDC R142, c[0x0][0x230] ;  /* 0x00008c00ff8e7b82 */ /* 0x000ee20000000800 */
[----:B------:R2:W-:Y:S01]  /*22d40*/  LDGSTS.E [R22+-0x57ff8], desc[UR8][R2.64], !P0 ;  /* 0xa800800002167fae */ /* 0x0005e2000c121848 */
[----:B-1----:R-:W-:-:S03]  /*22d50*/  IMAD.WIDE R4, R229, 0x4, R146 ;  /* 0x00000004e5047825 */ /* 0x002fc600078e0292 */
[----:B------:R1:W-:Y:S04]  /*22d60*/  STL.64 [R1+0x518], R10 ;  /* 0x0005180a01007387 */ /* 0x0003e80000100a00 */
[----:B------:R1:W-:Y:S01]  /*22d70*/  LDGSTS.E [R25+-0x53ff8], desc[UR8][R10.64], !P0 ;  /* 0xac0080000a197fae */ /* 0x0003e2000c121848 */
[----:B------:R-:W-:Y:S01]  /*22d80*/  ISETP.GE.U32.AND P0, PT, R26, 0x7ffffe14, PT ;  /* 0x7ffffe141a00780c */ /* 0x000fe20003f06070 */
[----:B--2---:R-:W-:Y:S02]  /*22d90*/  IMAD.WIDE R2, R229, 0x4, R150 ;  /* 0x00000004e5027825 */ /* 0x004fe400078e0296 */
        /* <DEDUP_REMOVED lines=9> */
[----:B------:R2:W-:Y:S04]  /*22e30*/  STL.64 [R1+0x510], R8 ;  /* 0x0005100801007387 */ /* 0x0005e80000100a00 */
[----:B------:R4:W-:Y:S04]  /*22e40*/  STL.64 [R1+0x508], R4 ;  /* 0x0005080401007387 */ /* 0x0009e80000100a00 */
[----:B------:R1:W-:Y:S01]  /*22e50*/  STL.64 [R1+0x500], R2 ;  /* 0x0005000201007387 */ /* 0x0003e20000100a00 */
[----:B--2---:R-:W-:-:S03]  /*22e60*/  IMAD.WIDE R8, R229, 0x4, R152 ;  /* 0x00000004e5087825 */ /* 0x004fc600078e0298 */
[----:B------:R2:W-:Y:S01]  /*22e70*/  STL.64 [R1+0x4f8], R10 ;  /* 0x0004f80a01007387 */ /* 0x0005e20000100a00 */
[----:B----4-:R-:W-:-:S03]  /*22e80*/  IMAD.WIDE R4, R229, 0x4, R184 ;  /* 0x00000004e5047825 */ /* 0x010fc600078e02b8 */
[----:B------:R4:W-:Y:S01]  /*22e90*/  STL.64 [R1+0x4f0], R8 ;  /* 0x0004f00801007387 */ /* 0x0009e20000100a00 */
[----:B-1----:R-:W-:-:S03]  /*22ea0*/  IMAD.WIDE R2, R229, 0x4, R188 ;  /* 0x00000004e5027825 */ /* 0x002fc600078e02bc */
[----:B------:R4:W-:Y:S01]  /*22eb0*/  LDGSTS.E [R24+-0x50000], desc[UR8][R8.64], !P0 ;  /* 0xb000000008187fae */ /* 0x0009e2000c121848 */
[----:B--2---:R-:W-:-:S03]  /*22ec0*/  IMAD.WIDE R10, R229, 0x4, R194 ;  /* 0x00000004e50a7825 */ /* 0x004fc600078e02c2 */
[----:B------:R1:W-:Y:S04]  /*22ed0*/  STL.64 [R1+0x4e8], R4 ;  /* 0x0004e80401007387 */ /* 0x0003e80000100a00 */
[----:B------:R1:W-:Y:S01]  /*22ee0*/  LDGSTS.E [R23+-0x4c000], desc[UR8][R4.64], !P0 ;  /* 0xb400000004177fae */ /* 0x0003e2000c121848 */
[----:B----4-:R-:W-:-:S03]  /*22ef0*/  IMAD.WIDE R8, R229, 0x4, R190 ;  /* 0x00000004e5087825 */ /* 0x010fc600078e02be */
[----:B------:R2:W-:Y:S01]  /*22f00*/  STL.64 [R1+0x4e0], R2 ;  /* 0x0004e00201007387 */ /* 0x0005e20000100a00 */
[----:B------:R-:W-:Y:S01]  /*22f10*/  IADD3 R75, R13, 0x100000, RZ ;  /* 0x001000000d4b7810 */ /* 0x000fe20007ffe0ff */
[----:B------:R-:W4:Y:S01]  /*22f20*/  LDC R190, c[0x0][0x230] ;  /* 0x00008c00ffbe7b82 */ /* 0x000f220000000800 */
[----:B------:R-:W-:Y:S01]  /*22f30*/  VIADD R26, R30, 0xfffffe91 ;  /* 0xfffffe911e1a7836 */ /* 0x000fe20000000000 */
[----:B------:R2:W-:Y:S01]  /*22f40*/  LDGSTS.E [R22+-0x48000], desc[UR8][R2.64], !P0 ;  /* 0xb800000002167fae */ /* 0x0005e2000c121848 */
[----:B-1----:R-:W-:-:S03]  /*22f50*/  IMAD.WIDE R4, R229, 0x4, R192 ;  /* 0x00000004e5047825 */ /* 0x002fc600078e02c0 */
[----:B------:R-:W-:Y:S02]  /*22f60*/  STL.64 [R1+0x4d8], R10 ;  /* 0x0004d80a01007387 */ /* 0x000fe40000100a00 */
[----:B------:R-:W1:Y:S02]  /*22f70*/  LDC R30, c[0x0][0x230] ;  /* 0x00008c00ff1e7b82 */ /* 0x000e640000000800 */
[----:B------:R-:W-:Y:S01]  /*22f80*/  LDGSTS.E [R25+-0x44000], desc[UR8][R10.64], !P0 ;  /* 0xbc0000000a197fae */ /* 0x000fe2000c121848 */
[----:B------:R-:W-:Y:S01]  /*22f90*/  ISETP.GE.U32.AND P0, PT, R26, 0x7ffffe12, PT ;  /* 0x7ffffe121a00780c */ /* 0x000fe20003f06070 */
[----:B--2---:R-:W-:Y:S02]  /*22fa0*/  IMAD.WIDE R2, R229, 0x4, R196 ;  /* 0x00000004e5027825 */ /* 0x004fe400078e02c4 */
[----:B------:R-:W-:Y:S04]  /*22fb0*/  STL.64 [R1+0x4d0], R8 ;  /* 0x0004d00801007387 */ /* 0x000fe80000100a00 */
[----:B------:R-:W-:Y:S01]  /*22fc0*/  LDGSTS.E [R24+-0x4fffc], desc[UR8][R8.64], !P1 ;  /* 0xb000400008187fae */ /* 0x000fe2000c921848 */
[----:B------:R-:W-:-:S02]  /*22fd0*/  IADD3 R26, R27, -0x170, RZ ;  /* 0xfffffe901b1a7810 */ /* 0x000fc40007ffe0ff */
[----:B------:R-:W2:Y:S01]  /*22fe0*/  LDC R27, c[0x0][0x230] ;  /* 0x00008c00ff1b7b82 */ /* 0x000ea20000000800 */
[----:B------:R3:W-:Y:S04]  /*22ff0*/  STL.64 [R1+0x4c8], R4 ;  /* 0x0004c80401007387 */ /* 0x0007e80000100a00 */
[----:B------:R3:W-:Y:S04]  /*23000*/  LDGSTS.E [R23+-0x4bffc], desc[UR8][R4.64], !P1 ;  /* 0xb400400004177fae */ /* 0x0007e8000c921848 */
[----:B------:R4:W-:Y:S01]  /*23010*/  LDGSTS.E [R22+-0x47ffc], desc[UR8][R2.64], !P1 ;  /* 0xb800400002167fae */ /* 0x0009e2000c921848 */
[----:B---3--:R-:W-:-:S03]  /*23020*/  IMAD.WIDE R4, R229, 0x4, R202 ;  /* 0x00000004e5047825 */ /* 0x008fc600078e02ca */
[----:B------:R4:W-:Y:S04]  /*23030*/  STL.64 [R1+0x4c0], R2 ;  /* 0x0004c00201007387 */ /* 0x0009e80000100a00 */
[----:B------:R3:W-:Y:S01]  /*23040*/  LDGSTS.E [R25+-0x43ffc], desc[UR8][R4.64], !P1 ;  /* 0xbc00400004197fae */ /* 0x0007e2000c921848 */
[----:B------:R-:W-:Y:S01]  /*23050*/  ISETP.GE.U32.AND P1, PT, R26, 0x7ffffe11, PT ;  /* 0x7ffffe111a00780c */ /* 0x000fe20003f26070 */
[C---:B------:R-:W-:Y:S02]  /*23060*/  IMAD.WIDE R8, R229.reuse, 0x4, R200 ;  /* 0x00000004e5087825 */ /* 0x040fe400078e02c8 */
[----:B------:R3:W-:Y:S02]  /*23070*/  STL.64 [R1+0x4b8], R4 ;  /* 0x0004b80401007387 */ /* 0x0007e40000100a00 */
[----:B------:R-:W-:-:S04]  /*23080*/  IMAD.WIDE R10, R229, 0x4, R204 ;  /* 0x00000004e50a7825 */ /* 0x000fc800078e02cc */
[----:B----4-:R-:W-:-:S04]  /*23090*/  IMAD.WIDE R2, R229, 0x4, R198 ;  /* 0x00000004e5027825 */ /* 0x010fc800078e02c6 */
[----:B------:R-:W-:Y:S01]  /*230a0*/  VIADD R76, R13, 0x100000 ;  /* 0x001000000d4c7836 */ /* 0x000fe20000000000 */
[----:B------:R-:W-:Y:S01]  /*230b0*/  STL.64 [R1+0x1de8], R2 ;  /* 0x001de80201007387 */ /* 0x000fe20000100a00 */
[----:B---3--:R-:W-:-:S04]  /*230c0*/  IMAD.WIDE R4, R229, 0x4, R28 ;  /* 0x00000004e5047825 */ /* 0x008fc800078e021c */
[----:B------:R-:W-:Y:S01]  /*230d0*/  VIADD R74, R13, 0x100000 ;  /* 0x001000000d4a7836 */ /* 0x000fe20000000000 */
[----:B------:R3:W-:Y:S01]  /*230e0*/  STL.64 [R1+0x1df0], R8 ;  /* 0x001df00801007387 */ /* 0x0007e20000100a00 */
[----:B------:R-:W-:Y:S01]  /*230f0*/  VIADD R26, R31, 0xfffffeef ;  /* 0xfffffeef1f1a7836 */ /* 0x000fe20000000000 */
[----:B------:R-:W4:Y:S02]  /*23100*/  LDC R28, c[0x0][0x230] ;  /* 0x00008c00ff1c7b82 */ /* 0x000f240000000800 */
[----:B------:R-:W-:Y:S04]  /*23110*/  STL.64 [R1+0x1df8], R10 ;  /* 0x001df80a01007387 */ /* 0x000fe80000100a00 */
[----:B------:R-:W-:Y:S02]  /*23120*/  LDGSTS.E [R24+-0x4fff8], desc[UR8][R2.64], !P0 ;  /* 0xb000800002187fae */ /* 0x000fe4000c121848 */
[----:B------:R-:W4:Y:S02]  /*23130*/  LDC R31, c[0x0][0x230] ;  /* 0x00008c00ff1f7b82 */ /* 0x000f240000000800 */
[----:B------:R-:W-:Y:S04]  /*23140*/  STL.64 [R1+0x1e00], R230 ;  /* 0x001e00e601007387 */ /* 0x000fe80000100a00 */
[----:B------:R3:W-:Y:S02]  /*23150*/  LDGSTS.E [R23+-0x4bff8], desc[UR8][R8.64], !P0 ;  /* 0xb400800008177fae */ /* 0x0007e4000c121848 */
[----:B------:R-:W4:Y:S02]  /*23160*/  LDC R29, c[0x0][0x230] ;  /* 0x00008c00ff1d7b82 */ /* 0x000f240000000800 */
[----:B------:R-:W-:Y:S04]  /*23170*/  STL.64 [R1+0x1e08], R20 ;  /* 0x001e081401007387 */ /* 0x000fe80000100a00 */
[----:B------:R-:W-:Y:S01]  /*23180*/  LDGSTS.E [R22+-0x47ff8], desc[UR8][R10.64], !P0 ;  /* 0xb80080000a167fae */ /* 0x000fe2000c121848 */
[----:B------:R-:W-:-:S02]  /*23190*/  VIADD R78, R78, 0xfffffe8a ;  /* 0xfffffe8a4e4e7836 */ /* 0x000fc40000000000 */
[----:B------:R-:W-:Y:S01]  /*231a0*/  VIADD R85, R13, 0x100000 ;  /* 0x001000000d557836 */ /* 0x000fe20000000000 */
[----:B------:R-:W-:Y:S01]  /*231b0*/  STL.64 [R1+0x1e10], R18 ;  /* 0x001e101201007387 */ /* 0x000fe20000100a00 */
[C---:B---3--:R-:W-:Y:S01]  /*231c0*/  IMAD.WIDE R8, R229.reuse, 0x4, R236 ;  /* 0x00000004e5087825 */ /* 0x048fe200078e02ec */
[----:B------:R-:W-:Y:S01]  /*231d0*/  IADD3 R86, R86, -0x177, RZ ;  /* 0xfffffe8956567810 */ /* 0x000fe20007ffe0ff */
[----:B------:R-:W3:Y:S01]  /*231e0*/  LDC R198, c[0x0][0x230] ;  /* 0x00008c00ffc67b82 */ /* 0x000ee20000000800 */
[----:B------:R-:W-:Y:S04]  /*231f0*/  LDGSTS.E [R25+-0x43ff8], desc[UR8][R230.64], !P0 ;  /* 0xbc008000e6197fae */ /* 0x000fe8000c121848 */
[----:B------:R-:W-:Y:S04]  /*23200*/  STL.64 [R1+0x1e18], R16 ;  /* 0x001e181001007387 */ /* 0x000fe80000100a00 */
[----:B------:R-:W-:Y:S04]  /*23210*/  LDGSTS.E [R24+-0x4fff4], desc[UR8][R20.64], !P1 ;  /* 0xb000c00014187fae */ /* 0x000fe8000c921848 */
[----:B------:R1:W-:Y:S04]  /*23220*/  STL.64 [R1+0x1d80], R6 ;  /* 0x001d800601007387 */ /* 0x0003e80000100a00 */
[----:B------:R-:W-:Y:S04]  /*23230*/  LDGSTS.E [R23+-0x4bff4], desc[UR8][R18.64], !P1 ;  /* 0xb400c00012177fae */ /* 0x000fe8000c921848 */
[----:B------:R-:W-:Y:S04]  /*23240*/  STL.64 [R1+0x470], R36 ;  /* 0x0004702401007387 */ /* 0x000fe80000100a00 */
[----:B------:R-:W-:Y:S01]  /*23250*/  LDGSTS.E [R22+-0x47ff4], desc[UR8][R16.64], !P1 ;  /* 0xb800c00010167fae */ /* 0x000fe2000c921848 */
[----:B-1----:R-:W-:-:S03]  /*23260*/  IMAD.WIDE R6, R229, 0x4, R234 ;  /* 0x00000004e5067825 */ /* 0x002fc600078e02ea */
[----:B------:R-:W-:Y:S01]  /*23270*/  STL.64 [R1+0x468], R34 ;  /* 0x0004682201007387 */ /* 0x000fe20000100a00 */
[----:B------:R-:W-:-:S03]  /*23280*/  IMAD.WIDE R2, R229, 0x4, R226 ;  /* 0x00000004e5027825 */ /* 0x000fc600078e02e2 */
[----:B------:R1:W-:Y:S04]  /*23290*/  LDGSTS.E [R25+-0x43ff4], desc[UR8][R4.64], !P1 ;  /* 0xbc00c00004197fae */ /* 0x0003e8000c921848 */
[----:B------:R1:W-:Y:S04]  /*232a0*/  STL.64 [R1+0x1e20], R4 ;  /* 0x001e200401007387 */ /* 0x0003e80000100a00 */
[----:B------:R4:W-:Y:S04]  /*232b0*/  STL.64 [R1+0x460], R32 ;  /* 0x0004602001007387 */ /* 0x0009e80000100a00 */
[----:B------:R3:W-:Y:S01]  /*232c0*/  STL.64 [R1+0x458], R8 ;  /* 0x0004580801007387 */ /* 0x0007e20000100a00 */
[----:B-1----:R-:W-:-:S03]  /*232d0*/  IMAD.WIDE R4, R229, 0x4, R232 ;  /* 0x00000004e5047825 */ /* 0x002fc600078e02e8 */
[----:B------:R1:W-:Y:S04]  /*232e0*/  STL.64 [R1+0x450], R6 ;  /* 0x0004500601007387 */ /* 0x0003e80000100a00 */
[----:B------:R1:W-:Y:S04]  /*232f0*/  STL.64 [R1+0x448], R4 ;  /* 0x0004480401007387 */ /* 0x0003e80000100a00 */
[----:B------:R-:W3:Y:S04]  /*23300*/  LDL.LU.64 R44, [R1+0xc8] ;  /* 0x0000c800012c7983 */ /* 0x000ee80000300a00 */
[----:B------:R1:W-:Y:S04]  /*23310*/  STL.64 [R1+0x440], R2 ;  /* 0x0004400201007387 */ /* 0x0003e80000100a00 */
[----:B------:R-:W3:Y:S01]  /*23320*/  LDL.LU.64 R46, [R1+0xd8] ;  /* 0x0000d800012e7983 */ /* 0x000ee20000300a00 */
[----:B------:R-:W-:-:S02]  /*23330*/  ISETP.GE.U32.AND P0, PT, R26, 0x7ffffe70, PT ;  /* 0x7ffffe701a00780c */ /* 0x000fc40003f06070 */
[----:B------:R-:W-:-:S04]  /*23340*/  IADD3 R26, R30, -0x112, RZ ;  /* 0xfffffeee1e1a7810 */ /* 0x000fc80007ffe0ff */
[----:B------:R-:W-:Y:S01]  /*23350*/  ISETP.GE.U32.AND P1, PT, R26, 0x7ffffe6f, PT ;  /* 0x7ffffe6f1a00780c */ /* 0x000fe20003f26070 */
[C---:B------:R-:W-:Y:S01]  /*23360*/  VIADD R24, R12.reuse, 0x100000 ;  /* 0x001000000c187836 */ /* 0x040fe20000000000 */
[C---:B------:R-:W-:Y:S01]  /*23370*/  IADD3 R23, R12.reuse, 0x100000, RZ ;  /* 0x001000000c177810 */ /* 0x040fe20007ffe0ff */
[C---:B------:R-:W-:Y:S02]  /*23380*/  VIADD R22, R12.reuse, 0x100000 ;  /* 0x001000000c167836 */ /* 0x040fe40000000000 */
[----:B------:R-:W-:Y:S02]  /*23390*/  VIADD R25, R12, 0x100000 ;  /* 0x001000000c197836 */ /* 0x000fe40000000000 */
[----:B------:R-:W-:Y:S04]  /*233a0*/  LDGSTS.E [R24+-0x80000], desc[UR8][R36.64], !P0 ;  /* 0x8000000024187fae */ /* 0x000fe8000c121848 */
[----:B------:R-:W-:Y:S04]  /*233b0*/  LDGSTS.E [R23+-0x7c000], desc[UR8][R34.64], !P0 ;  /* 0x8400000022177fae */ /* 0x000fe8000c121848 */
[----:B------:R4:W-:Y:S04]  /*233c0*/  LDGSTS.E [R22+-0x78000], desc[UR8][R32.64], !P0 ;  /* 0x8800000020167fae */ /* 0x0009e8000c121848 */
[----:B------:R3:W-:Y:S04]  /*233d0*/  LDGSTS.E [R25+-0x74000], desc[UR8][R8.64], !P0 ;  /* 0x8c00000008197fae */ /* 0x0007e8000c121848 */
[----:B------:R1:W-:Y:S04]  /*233e0*/  LDGSTS.E [R24+-0x7fffc], desc[UR8][R6.64], !P1 ;  /* 0x8000400006187fae */ /* 0x0003e8000c921848 */
[----:B------:R1:W-:Y:S01]  /*233f0*/  LDGSTS.E [R23+-0x7bffc], desc[UR8][R4.64], !P1 ;  /* 0x8400400004177fae */ /* 0x0003e2000c921848 */
[----:B--2---:R-:W-:Y:S01]  /*23400*/  IADD3 R26, R27, -0x113, RZ ;  /* 0xfffffeed1b1a7810 */ /* 0x004fe20007ffe0ff */
[----:B----4-:R-:W2:Y:S01]  /*23410*/  LDC R32, c[0x0][0x230] ;  /* 0x00008c00ff207b82 */ /* 0x010ea20000000800 */
[C---:B---3--:R-:W-:Y:S01]  /*23420*/  IMAD.WIDE R8, R229.reuse, 0x4, R214 ;  /* 0x00000004e5087825 */ /* 0x048fe200078e02d6 */
[----:B------:R3:W-:Y:S03]  /*23430*/  LDGSTS.E [R22+-0x77ffc], desc[UR8][R2.64], !P1 ;  /* 0x8800400002167fae */ /* 0x0007e6000c921848 */
[C---:B-1----:R-:W-:Y:S01]  /*23440*/  IMAD.WIDE R6, R229.reuse, 0x4, R216 ;  /* 0x00000004e5067825 */ /* 0x042fe200078e02d8 */
[----:B------:R1:W-:Y:S03]  /*23450*/  STL.64 [R1+0x438], R8 ;  /* 0x0004380801007387 */ /* 0x0003e60000100a00 */
[C---:B------:R-:W-:Y:S01]  /*23460*/  IMAD.WIDE R4, R229.reuse, 0x4, R218 ;  /* 0x00000004e5047825 */ /* 0x040fe200078e02da */
[----:B------:R4:W-:Y:S01]  /*23470*/  STL.64 [R1+0x430], R6 ;  /* 0x0004300601007387 */ /* 0x0009e20000100a00 */
[----:B------:R-:W-:Y:S01]  /*23480*/  ISETP.GE.U32.AND P0, PT, R26, 0x7ffffe6e, PT ;  /* 0x7ffffe6e1a00780c */ /* 0x000fe20003f06070 */
[----:B------:R-:W4:Y:S01]  /*23490*/  LDC R27, c[0x0][0x230] ;  /* 0x00008c00ff1b7b82 */ /* 0x000f220000000800 */
[----:B---3--:R-:W-:Y:S01]  /*234a0*/  IMAD.WIDE R2, R229, 0x4, R220 ;  /* 0x00000004e5027825 */ /* 0x008fe200078e02dc */
[----:B------:R3:W-:Y:S04]  /*234b0*/  STL.64 [R1+0x428], R4 ;  /* 0x0004280401007387 */ /* 0x0007e80000100a00 */
[----:B------:R-:W3:Y:S01]  /*234c0*/  LDL.LU.64 R54, [R1+0xe8] ;  /* 0x0000e80001367983 */ /* 0x000ee20000300a00 */
[C---:B------:R-:W-:Y:S01]  /*234d0*/  IADD3 R30, R12.reuse, 0x100000, RZ ;  /* 0x001000000c1e7810 */ /* 0x040fe20007ffe0ff */
[C---:B------:R-:W-:Y:S01]  /*234e0*/  VIADD R36, R12.reuse, 0x100000 ;  /* 0x001000000c247836 */ /* 0x040fe20000000000 */
[----:B------:R-:W-:Y:S01]  /*234f0*/  IADD3 R37, R12, 0x100000, RZ ;  /* 0x001000000c257810 */ /* 0x000fe20007ffe0ff */
[----:B------:R3:W-:Y:S01]  /*23500*/  STL.64 [R1+0x420], R2 ;  /* 0x0004200201007387 */ /* 0x0007e20000100a00 */
[----:B--2---:R-:W-:Y:S01]  /*23510*/  IADD3 R32, R32, -0x172, RZ ;  /* 0xfffffe8e20207810 */ /* 0x004fe20007ffe0ff */
[C---:B------:R-:W-:Y:S01]  /*23520*/  VIADD R83, R13.reuse, 0x100000 ;  /* 0x001000000d537836 */ /* 0x040fe20000000000 */
[C---:B------:R-:W-:Y:S01]  /*23530*/  IADD3 R84, R13.reuse, 0x100000, RZ ;  /* 0x001000000d547810 */ /* 0x040fe20007ffe0ff */
[----:B------:R-:W2:Y:S01]  /*23540*/  LDL.LU.64 R42, [R1+0xf8] ;  /* 0x0000f800012a7983 */ /* 0x000ea20000300a00 */
[----:B------:R-:W-:Y:S01]  /*23550*/  IADD3 R82, R13, 0x100000, RZ ;  /* 0x001000000d527810 */ /* 0x000fe20007ffe0ff */
[C---:B------:R-:W-:Y:S01]  /*23560*/  VIADD R125, R14.reuse, 0x100000 ;  /* 0x001000000e7d7836 */ /* 0x040fe20000000000 */
[C---:B------:R-:W-:Y:S01]  /*23570*/  IADD3 R124, R14.reuse, 0x100000, RZ ;  /* 0x001000000e7c7810 */ /* 0x040fe20007ffe0ff */
[----:B------:R-:W2:Y:S01]  /*23580*/  LDL.LU.64 R40, [R1+0x108] ;  /* 0x0001080001287983 */ /* 0x000ea20000300a00 */
[C---:B------:R-:W-:Y:S01]  /*23590*/  VIADD R123, R14.reuse, 0x100000 ;  /* 0x001000000e7b7836 */ /* 0x040fe20000000000 */
[----:B------:R-:W-:-:S02]  /*235a0*/  IADD3 R122, R14, 0x100000, RZ ;  /* 0x001000000e7a7810 */ /* 0x000fc40007ffe0ff */
[----:B------:R-:W-:Y:S01]  /*235b0*/  IADD3 R126, R126, -0x15c, RZ ;  /* 0xfffffea47e7e7810 */ /* 0x000fe20007ffe0ff */
[----:B------:R-:W2:Y:S01]  /*235c0*/  LDL.LU.64 R38, [R1+0x118] ;  /* 0x0001180001267983 */ /* 0x000ea20000300a00 */
[----:B------:R-:W-:Y:S01]  /*235d0*/  IADD3 R133, R14, 0x100000, RZ ;  /* 0x001000000e857810 */ /* 0x000fe20007ffe0ff */
[----:B------:R-:W-:Y:S01]  /*235e0*/  VIADD R134, R134, 0xfffffe87 ;  /* 0xfffffe8786867836 */ /* 0x000fe20000000000 */
[C---:B------:R-:W-:Y:S01]  /*235f0*/  IADD3 R131, R14.reuse, 0x100000, RZ ;  /* 0x001000000e837810 */ /* 0x040fe20007ffe0ff */
[----:B------:R1:W-:Y:S01]  /*23600*/  LDGSTS.E [R25+-0x73ffc], desc[UR8][R8.64], !P1 ;  /* 0x8c00400008197fae */ /* 0x0003e2000c921848 */
[C---:B------:R-:W-:Y:S02]  /*23610*/  VIADD R132, R14.reuse, 0x100000 ;  /* 0x001000000e847836 */ /* 0x040fe40000000000 */
[C---:B------:R-:W-:Y:S01]  /*23620*/  VIADD R130, R14.reuse, 0x100000 ;  /* 0x001000000e827836 */ /* 0x040fe20000000000 */
[----:B------:R4:W-:Y:S01]  /*23630*/  LDGSTS.E [R24+-0x7fff8], desc[UR8][R6.64], !P0 ;  /* 0x8000800006187fae */ /* 0x0009e2000c121848 */
[C---:B------:R-:W-:Y:S01]  /*23640*/  VIADD R141, R14.reuse, 0x100000 ;  /* 0x001000000e8d7836 */ /* 0x040fe20000000000 */
[C---:B------:R-:W-:Y:S01]  /*23650*/  IADD3 R140, R14.reuse, 0x100000, RZ ;  /* 0x001000000e8c7810 */ /* 0x040fe20007ffe0ff */
[C---:B------:R-:W-:Y:S01]  /*23660*/  VIADD R139, R14.reuse, 0x100000 ;  /* 0x001000000e8b7836 */ /* 0x040fe20000000000 */
[----:B------:R3:W-:Y:S01]  /*23670*/  LDGSTS.E [R23+-0x7bff8], desc[UR8][R4.64], !P0 ;  /* 0x8400800004177fae */ /* 0x0007e2000c121848 */
[----:B------:R-:W-:-:S02]  /*23680*/  IADD3 R138, R14, 0x100000, RZ ;  /* 0x001000000e8a7810 */ /* 0x000fc40007ffe0ff */
[----:B------:R-:W-:Y:S01]  /*23690*/  IADD3 R142, R142, -0x17a, RZ ;  /* 0xfffffe868e8e7810 */ /* 0x000fe20007ffe0ff */
[C---:B-1----:R-:W-:Y:S01]  /*236a0*/  IMAD.WIDE R8, R229.reuse, 0x4, R222 ;  /* 0x00000004e5087825 */ /* 0x042fe200078e02de */
[----:B------:R1:W-:Y:S01]  /*236b0*/  LDGSTS.E [R22+-0x77ff8], desc[UR8][R2.64], !P0 ;  /* 0x8800800002167fae */ /* 0x0003e2000c121848 */
[C---:B------:R-:W-:Y:S01]  /*236c0*/  IADD3 R149, R14.reuse, 0x100000, RZ ;  /* 0x001000000e957810 */ /* 0x040fe20007ffe0ff */
[----:B------:R-:W2:Y:S01]  /*236d0*/  LDC R214, c[0x0][0x230] ;  /* 0x00008c00ffd67b82 */ /* 0x000ea20000000800 */
[----:B----4-:R-:W-:Y:S01]  /*236e0*/  IMAD.WIDE R6, R229, 0x4, R224 ;  /* 0x00000004e5067825 */ /* 0x010fe200078e02e0 */
[----:B------:R4:W-:Y:S04]  /*236f0*/  STL.64 [R1+0x418], R8 ;  /* 0x0004180801007387 */ /* 0x0009e80000100a00 */
[----:B------:R2:W-:Y:S01]  /*23700*/  STL.64 [R1+0x410], R6 ;  /* 0x0004100601007387 */ /* 0x0005e20000100a00 */
[----:B------:R-:W-:Y:S01]  /*23710*/  IADD3 R26, R31, -0x114, RZ ;  /* 0xfffffeec1f1a7810 */ /* 0x000fe20007ffe0ff */
[C---:B------:R-:W-:Y:S01]  /*23720*/  VIADD R148, R14.reuse, 0x100000 ;  /* 0x001000000e947836 */ /* 0x040fe20000000000 */
[----:B------:R-:W-:Y:S01]  /*23730*/  IADD3 R147, R14, 0x100000, RZ ;  /* 0x001000000e937810 */ /* 0x000fe20007ffe0ff */
[----:B------:R4:W-:Y:S01]  /*23740*/  LDGSTS.E [R25+-0x73ff8], desc[UR8][R8.64], !P0 ;  /* 0x8c00800008197fae */ /* 0x0009e2000c121848 */
[----:B------:R-:W-:Y:S01]  /*23750*/  ISETP.GE.U32.AND P1, PT, R26, 0x7ffffe6d, PT ;  /* 0x7ffffe6d1a00780c */ /* 0x000fe20003f26070 */
[----:B------:R-:W-:-:S02]  /*23760*/  VIADD R150, R150, 0xfffffe85 ;  /* 0xfffffe8596967836 */ /* 0x000fc40000000000 */
[----:B------:R-:W-:Y:S02]  /*23770*/  VIADD R146, R14, 0x100000 ;  /* 0x001000000e927836 */ /* 0x000fe40000000000 */
[----:B------:R-:W-:Y:S01]  /*23780*/  VIADD R190, R190, 0xfffffea0 ;  /* 0xfffffea0bebe7836 */ /* 0x000fe20000000000 */
[----:B------:R-:W-:Y:S01]  /*23790*/  IADD3 R198, R198, -0x17d, RZ ;  /* 0xfffffe83c6c67810 */ /* 0x000fe20007ffe0ff */
[----:B------:R-:W-:Y:S01]  /*237a0*/  VIADD R206, R206, 0xfffffe82 ;  /* 0xfffffe82cece7836 */ /* 0x000fe20000000000 */
[----:B------:R-:W2:Y:S05]  /*237b0*/  LDC R215, c[0x0][0x230] ;  /* 0x00008c00ffd77b82 */ /* 0x000eaa0000000800 */
[----:B------:R2:W-:Y:S01]  /*237c0*/  LDGSTS.E [R24+-0x7fff4], desc[UR8][R6.64], !P1 ;  /* 0x8000c00006187fae */ /* 0x0005e2000c921848 */
[----:B---3--:R-:W-:-:S05]  /*237d0*/  IMAD.WIDE R4, R229, 0x4, R44 ;  /* 0x00000004e5047825 */ /* 0x008fca00078e022c */
[----:B------:R3:W-:Y:S01]  /*237e0*/  STL.64 [R1+0x408], R4 ;  /* 0x0004080401007387 */ /* 0x0007e20000100a00 */
[----:B-1----:R-:W-:-:S03]  /*237f0*/  IMAD.WIDE R2, R229, 0x4, R46 ;  /* 0x00000004e5027825 */ /* 0x002fc600078e022e */
[----:B------:R-:W3:Y:S04]  /*23800*/  LDL.LU.64 R50, [R1+0x128] ;  /* 0x0001280001327983 */ /* 0x000ee80000300a00 */
[----:B------:R1:W-:Y:S04]  /*23810*/  STL.64 [R1+0x400], R2 ;  /* 0x0004000201007387 */ /* 0x0003e80000100a00 */
[----:B------:R-:W3:Y:S04]  /*23820*/  LDL.LU.64 R48, [R1+0x138] ;  /* 0x0001380001307983 */ /* 0x000ee80000300a00 */
[----:B------:R-:W3:Y:S04]  /*23830*/  LDL.LU.64 R44, [R1+0x148] ;  /* 0x00014800012c7983 */ /* 0x000ee80000300a00 */
[----:B------:R-:W3:Y:S04]  /*23840*/  LDL.LU.64 R46, [R1+0x158] ;  /* 0x00015800012e7983 */ /* 0x000ee80000300a00 */
[----:B------:R3:W-:Y:S04]  /*23850*/  LDGSTS.E [R23+-0x7bff4], desc[UR8][R4.64], !P1 ;  /* 0x8400c00004177fae */ /* 0x0007e8000c921848 */
[----:B------:R1:W-:Y:S01]  /*23860*/  LDGSTS.E [R22+-0x77ff4], desc[UR8][R2.64], !P1 ;  /* 0x8800c00002167fae */ /* 0x0003e2000c921848 */
[----:B----4-:R-:W-:-:S04]  /*23870*/  IMAD.WIDE R8, R229, 0x4, R54 ;  /* 0x00000004e5087825 */ /* 0x010fc800078e0236 */
[C---:B--2---:R-:W-:Y:S01]  /*23880*/  IMAD.WIDE R6, R229.reuse, 0x4, R42 ;  /* 0x00000004e5067825 */ /* 0x044fe200078e022a */
[----:B------:R2:W-:Y:S03]  /*23890*/  STL.64 [R1+0x3f8], R8 ;  /* 0x0003f80801007387 */ /* 0x0005e60000100a00 */
[C---:B---3--:R-:W-:Y:S01]  /*238a0*/  IMAD.WIDE R4, R229.reuse, 0x4, R40 ;  /* 0x00000004e5047825 */ /* 0x048fe200078e0228 */
[----:B------:R3:W-:Y:S03]  /*238b0*/  STL.64 [R1+0x270], R6 ;  /* 0x0002700601007387 */ /* 0x0007e60000100a00 */
[----:B-1----:R-:W-:Y:S01]  /*238c0*/  IMAD.WIDE R2, R229, 0x4, R38 ;  /* 0x00000004e5027825 */ /* 0x002fe200078e0226 */
[----:B------:R1:W-:Y:S04]  /*238d0*/  STL.64 [R1+0x268], R4 ;  /* 0x0002680401007387 */ /* 0x0003e80000100a00 */
[----:B------:R-:W4:Y:S04]  /*238e0*/  LDL.LU.64 R54, [R1+0x168] ;  /* 0x0001680001367983 */ /* 0x000f280000300a00 */
[----:B------:R1:W-:Y:S04]  /*238f0*/  STL.64 [R1+0x260], R2 ;  /* 0x0002600201007387 */ /* 0x0003e80000100a00 */
[----:B------:R-:W4:Y:S04]  /*23900*/  LDL.LU.64 R42, [R1+0x178] ;  /* 0x00017800012a7983 */ /* 0x000f280000300a00 */
[----:B------:R-:W4:Y:S04]  /*23910*/  LDL.LU.64 R40, [R1+0x188] ;  /* 0x0001880001287983 */ /* 0x000f280000300a00 */
[----:B------:R-:W4:Y:S01]  /*23920*/  LDL.LU.64 R38, [R1+0x198] ;  /* 0x0001980001267983 */ /* 0x000f220000300a00 */
[----:B------:R-:W-:-:S02]  /*23930*/  VIADD R26, R28, 0xfffffecf ;  /* 0xfffffecf1c1a7836 */ /* 0x000fc40000000000 */
[----:B------:R-:W4:Y:S01]  /*23940*/  LDC R28, c[0x0][0x230] ;  /* 0x00008c00ff1c7b82 */ /* 0x000f220000000800 */
[----:B------:R2:W-:Y:S02]  /*23950*/  LDGSTS.E [R25+-0x73ff4], desc[UR8][R8.64], !P1 ;  /* 0x8c00c00008197fae */ /* 0x0005e4000c921848 */
[----:B------:R-:W-:-:S13]  /*23960*/  ISETP.GE.U32.AND P0, PT, R26, 0x7ffffe50, PT ;  /* 0x7ffffe501a00780c */ /* 0x000fda0003f06070 */
[----:B------:R3:W-:Y:S04]  /*23970*/  LDGSTS.E [R24+-0x70000], desc[UR8][R6.64], !P0 ;  /* 0x9000000006187fae */ /* 0x0007e8000c121848 */
[----:B------:R1:W-:Y:S04]  /*23980*/  LDGSTS.E [R23+-0x6c000], desc[UR8][R4.64], !P0 ;  /* 0x9400000004177fae */ /* 0x0003e8000c121848 */
[----:B------:R1:W-:Y:S01]  /*23990*/  LDGSTS.E [R22+-0x68000], desc[UR8][R2.64], !P0 ;  /* 0x9800000002167fae */ /* 0x0003e2000c121848 */
[----:B------:R-:W-:Y:S02]  /*239a0*/  IADD3 R26, R27, -0x132, RZ ;  /* 0xfffffece1b1a7810 */ /* 0x000fe40007ffe0ff */
[----:B------:R-:W4:Y:S02]  /*239b0*/  LDC R27, c[0x0][0x230] ;  /* 0x00008c00ff1b7b82 */ /* 0x000f240000000800 */
[----:B------:R-:W-:Y:S01]  /*239c0*/  ISETP.GE.U32.AND P1, PT, R26, 0x7ffffe4f, PT ;  /* 0x7ffffe4f1a00780c */ /* 0x000fe20003f26070 */
[----:B--2---:R-:W-:-:S04]  /*239d0*/  IMAD.WIDE R8, R229, 0x4, R50 ;  /* 0x00000004e5087825 */ /* 0x004fc800078e0232 */
[C---:B---3--:R-:W-:Y:S01]  /*239e0*/  IMAD.WIDE R6, R229.reuse, 0x4, R48 ;  /* 0x00000004e5067825 */ /* 0x048fe200078e0230 */
[----:B------:R4:W-:Y:S03]  /*239f0*/  STL.64 [R1+0x258], R8 ;  /* 0x0002580801007387 */ /* 0x0009e60000100a00 */
[C---:B-1----:R-:W-:Y:S01]  /*23a00*/  IMAD.WIDE R4, R229.reuse, 0x4, R44 ;  /* 0x00000004e5047825 */ /* 0x042fe200078e022c */
[----:B------:R1:W-:Y:S03]  /*23a10*/  STL.64 [R1+0x250], R6 ;  /* 0x0002500601007387 */ /* 0x0003e60000100a00 */
[C---:B------:R-:W-:Y:S01]  /*23a20*/  IMAD.WIDE R2, R229.reuse, 0x4, R46 ;  /* 0x00000004e5027825 */ /* 0x040fe200078e022e */
[----:B------:R2:W-:Y:S04]  /*23a30*/  STL.64 [R1+0x248], R4 ;  /* 0x0002480401007387 */ /* 0x0005e80000100a00 */
[----:B------:R-:W3:Y:S04]  /*23a40*/  LDL.LU.64 R50, [R1+0x1a0] ;  /* 0x0001a00001327983 */ /* 0x000ee80000300a00 */
[----:B------:R2:W-:Y:S04]  /*23a50*/  STL.64 [R1+0x240], R2 ;  /* 0x0002400201007387 */ /* 0x0005e80000100a00 */
[----:B------:R-:W3:Y:S04]  /*23a60*/  LDL.LU.64 R48, [R1+0x1b0] ;  /* 0x0001b00001307983 */ /* 0x000ee80000300a00 */
[----:B------:R-:W3:Y:S04]  /*23a70*/  LDL.LU.64 R44, [R1+0x1c0] ;  /* 0x0001c000012c7983 */ /* 0x000ee80000300a00 */
[----:B------:R-:W3:Y:S04]  /*23a80*/  LDL.LU.64 R46, [R1+0x1d0] ;  /* 0x0001d000012e7983 */ /* 0x000ee80000300a00 */
[----:B------:R4:W-:Y:S04]  /*23a90*/  LDGSTS.E [R25+-0x64000], desc[UR8][R8.64], !P0 ;  /* 0x9c00000008197fae */ /* 0x0009e8000c121848 */
[----:B------:R1:W-:Y:S04]  /*23aa0*/  LDGSTS.E [R24+-0x6fffc], desc[UR8][R6.64], !P1 ;  /* 0x9000400006187fae */ /* 0x0003e8000c921848 */
[----:B------:R2:W-:Y:S04]  /*23ab0*/  LDGSTS.E [R23+-0x6bffc], desc[UR8][R4.64], !P1 ;  /* 0x9400400004177fae */ /* 0x0005e8000c921848 */
[----:B------:R2:W-:Y:S01]  /*23ac0*/  LDGSTS.E [R22+-0x67ffc], desc[UR8][R2.64], !P1 ;  /* 0x9800400002167fae */ /* 0x0005e2000c921848 */
[----:B----4-:R-:W-:-:S04]  /*23ad0*/  IMAD.WIDE R8, R229, 0x4, R54 ;  /* 0x00000004e5087825 */ /* 0x010fc800078e0236 */
[C---:B-1----:R-:W-:Y:S01]  /*23ae0*/  IMAD.WIDE R6, R229.reuse, 0x4, R42 ;  /* 0x00000004e5067825 */ /* 0x042fe200078e022a */
[----:B------:R3:W-:Y:S03]  /*23af0*/  STL.64 [R1+0x238], R8 ;  /* 0x0002380801007387 */ /* 0x0007e60000100a00 */
[C---:B--2---:R-:W-:Y:S01]  /*23b00*/  IMAD.WIDE R4, R229.reuse, 0x4, R40 ;  /* 0x00000004e5047825 */ /* 0x044fe200078e0228 */
[----:B------:R1:W-:Y:S03]  /*23b10*/  STL.64 [R1+0x230], R6 ;  /* 0x0002300601007387 */ /* 0x0003e60000100a00 */
[----:B------:R-:W-:Y:S01]  /*23b20*/  IMAD.WIDE R2, R229, 0x4, R38 ;  /* 0x00000004e5027825 */ /* 0x000fe200078e0226 */
        /* <DEDUP_REMOVED lines=16> */
[----:B---3--:R-:W-:-:S04]  /*23c30*/  IMAD.WIDE R8, R229, 0x4, R50 ;  /* 0x00000004e5087825 */ /* 0x008fc800078e0232 */
[C---:B-1----:R-:W-:Y:S01]  /*23c40*/  IMAD.WIDE R6, R229.reuse, 0x4, R48 ;  /* 0x00000004e5067825 */ /* 0x042fe200078e0230 */
[----:B------:R4:W-:Y:S03]  /*23c50*/  STL.64 [R1+0x218], R8 ;  /* 0x0002180801007387 */ /* 0x0009e60000100a00 */
[C---:B--2---:R-:W-:Y:S01]  /*23c60*/  IMAD.WIDE R4, R229.reuse, 0x4, R44 ;  /* 0x00000004e5047825 */ /* 0x044fe200078e022c */
        /* <DEDUP_REMOVED lines=18> */
[----:B------:R-:W-:Y:S04]  /*23d90*/  STL.64 [R1+0x68], R4 ;  /* 0x0000680401007387 */ /* 0x000fe80000100a00 */
[----:B------:R2:W-:Y:S04]  /*23da0*/  STL.64 [R1+0x60], R2 ;  /* 0x0000600201007387 */ /* 0x0005e80000100a00 */
[----:B------:R-:W4:Y:S04]  /*23db0*/  LDL.LU.64 R54, [R1+0x6a8] ;  /* 0x0006a80001367983 */ /* 0x000f280000300a00 */
        /* <DEDUP_REMOVED lines=8> */
[----:B------:R-:W-:Y:S04]  /*23e40*/  LDGSTS.E [R23+-0x5c000], desc[UR8][R4.64], !P0 ;  /* 0xa400000004177fae */ /* 0x000fe8000c121848 */
[----:B------:R2:W-:Y:S01]  /*23e50*/  LDGSTS.E [R22+-0x58000], desc[UR8][R2.64], !P0 ;  /* 0xa800000002167fae */ /* 0x0005e2000c121848 */
[----:B---3--:R-:W-:-:S04]  /*23e60*/  IMAD.WIDE R8, R229, 0x4, R50 ;  /* 0x00000004e5087825 */ /* 0x008fc800078e0232 */
[C---:B-1----:R-:W-:Y:S01]  /*23e70*/  IMAD.WIDE R6, R229.reuse, 0x4, R48 ;  /* 0x00000004e5067825 */ /* 0x042fe200078e0230 */
[----:B------:R1:W-:Y:S03]  /*23e80*/  STL.64 [R1+0x58], R8 ;  /* 0x0000580801007387 */ /* 0x0003e60000100a00 */
[C---:B--2---:R-:W-:Y:S01]  /*23e90*/  IMAD.WIDE R2, R229.reuse, 0x4, R44 ;  /* 0x00000004e5027825 */ /* 0x044fe200078e022c */
[----:B------:R-:W-:Y:S04]  /*23ea0*/  STL.64 [R1+0x50], R6 ;  /* 0x0000500601007387 */ /* 0x000fe80000100a00 */
[----:B------:R2:W-:Y:S01]  /*23eb0*/  STL.64 [R1+0x48], R2 ;  /* 0x0000480201007387 */ /* 0x0005e20000100a00 */
[----:B------:R-:W-:-:S03]  /*23ec0*/  IMAD.WIDE R4, R229, 0x4, R46 ;  /* 0x00000004e5047825 */ /* 0x000fc600078e022e */
[----:B------:R-:W3:Y:S04]  /*23ed0*/  LDL.LU.64 R50, [R1+0x6d0] ;  /* 0x0006d00001327983 */ /* 0x000ee80000300a00 */
[----:B------:R-:W1:Y:S04]  /*23ee0*/  LDL.LU.64 R48, [R1+0x6d8] ;  /* 0x0006d80001307983 */ /* 0x000e680000300a00 */
[----:B------:R-:W2:Y:S04]  /*23ef0*/  LDL.LU.64 R44, [R1+0x6e0] ;  /* 0x0006e000012c7983 */ /* 0x000ea80000300a00 */
[----:B------:R-:W2:Y:S04]  /*23f00*/  LDL.LU.64 R46, [R1+0x6e8] ;  /* 0x0006e800012e7983 */ /* 0x000ea80000300a00 */
[----:B------:R-:W-:Y:S04]  /*23f10*/  STL.64 [R1+0x1e28], R4 ;  /* 0x001e280401007387 */ /* 0x000fe80000100a00 */
[----:B------:R-:W2:Y:S01]  /*23f20*/  LDL.LU.64 R52, [R1+0x6f0] ;  /* 0x0006f00001347983 */ /* 0x000ea20000300a00 */
[----:B----4-:R-:W-:-:S04]  /*23f30*/  IMAD.WIDE R16, R229, 0x4, R54 ;  /* 0x00000004e5107825 */ /* 0x010fc800078e0236 */
[C---:B------:R-:W-:Y:S01]  /*23f40*/  IMAD.WIDE R18, R229.reuse, 0x4, R42 ;  /* 0x00000004e5127825 */ /* 0x040fe200078e022a */
[----:B------:R-:W4:Y:S04]  /*23f50*/  LDL.LU.64 R54, [R1+0x6f8] ;  /* 0x0006f80001367983 */ /* 0x000f280000300a00 */
[----:B------:R-:W4:Y:S01]  /*23f60*/  LDL.LU.64 R42, [R1+0x700] ;  /* 0x00070000012a7983 */ /* 0x000f220000300a00 */
[----:B------:R-:W-:-:S04]  /*23f70*/  IMAD.WIDE R20, R229, 0x4, R40 ;  /* 0x00000004e5147825 */ /* 0x000fc800078e0228 */
[----:B------:R-:W-:Y:S01]  /*23f80*/  IMAD.WIDE R230, R229, 0x4, R38 ;  /* 0x00000004e5e67825 */ /* 0x000fe200078e0226 */
[----:B------:R-:W-:Y:S01]  /*23f90*/  IADD3 R26, R29, -0x152, RZ ;  /* 0xfffffeae1d1a7810 */ /* 0x000fe20007ffe0ff */
[----:B------:R-:W4:Y:S01]  /*23fa0*/  LDL.LU.64 R38, [R1+0x708] ;  /* 0x0007080001267983 */ /* 0x000f220000300a00 */
[----:B------:R-:W3:Y:S03]  /*23fb0*/  LDC R29, c[0x0][0x230] ;  /* 0x00008c00ff1d7b82 */ /* 0x000ee60000000800 */
[----:B------:R-:W-:Y:S04]  /*23fc0*/  STL.64 [R1+0x1e30], R16 ;  /* 0x001e301001007387 */ /* 0x000fe80000100a00 */
[----:B------:R-:W-:Y:S01]  /*23fd0*/  STL.64 [R1+0x1e38], R18 ;  /* 0x001e381201007387 */ /* 0x000fe20000100a00 */
[----:B------:R-:W-:Y:S01]  /*23fe0*/  VIADD R31, R12, 0x100000 ;  /* 0x001000000c1f7836 */ /* 0x000fe20000000000 */
[----:B------:R-:W4:Y:S02]  /*23ff0*/  LDC R40, c[0x0][0x230] ;  /* 0x00008c00ff287b82 */ /* 0x000f240000000800 */
[----:B------:R-:W-:Y:S04]  /*24000*/  STL.64 [R1+0x1e40], R20 ;  /* 0x001e401401007387 */ /* 0x000fe80000100a00 */
[----:B------:R-:W-:Y:S04]  /*24010*/  STL.64 [R1+0x1e48], R230 ;  /* 0x001e48e601007387 */ /* 0x000fe80000100a00 */
[----:B------:R-:W4:Y:S01]  /*24020*/  LDL.LU.64 R92, [R1+0x710] ;  /* 0x00071000015c7983 */ /* 0x000f220000300a00 */
[----:B------:R-:W-:-:S03]  /*24030*/  ISETP.GE.U32.AND P1, PT, R26, 0x7ffffe2f, PT ;  /* 0x7ffffe2f1a00780c */ /* 0x000fc60003f26070 */
[----:B------:R1:W-:Y:S10]  /*24040*/  LDGSTS.E [R25+-0x54000], desc[UR8][R8.64], !P0 ;  /* 0xac00000008197fae */ /* 0x0003f4000c121848 */
[----:B------:R-:W-:Y:S04]  /*24050*/  LDGSTS.E [R24+-0x5fffc], desc[UR8][R6.64], !P1 ;  /* 0xa000400006187fae */ /* 0x000fe8000c921848 */
[----:B------:R2:W-:Y:S01]  /*24060*/  LDGSTS.E [R23+-0x5bffc], desc[UR8][R2.64], !P1 ;  /* 0xa400400002177fae */ /* 0x0005e2000c921848 */
[----:B------:R-:W-:-:S03]  /*24070*/  VIADD R26, R28, 0xfffffead ;  /* 0xfffffead1c1a7836 */ /* 0x000fc60000000000 */
[----:B------:R-:W-:Y:S02]  /*24080*/  LDGSTS.E [R22+-0x57ffc], desc[UR8][R4.64], !P1 ;  /* 0xa800400004167fae */ /* 0x000fe4000c921848 */
[----:B------:R-:W-:Y:S02]  /*24090*/  ISETP.GE.U32.AND P0, PT, R26, 0x7ffffe2e, PT ;  /* 0x7ffffe2e1a00780c */ /* 0x000fe40003f06070 */
[----:B------:R-:W-:Y:S01]  /*240a0*/  IADD3 R26, R27, -0x154, RZ ;  /* 0xfffffeac1b1a7810 */ /* 0x000fe20007ffe0ff */
[----:B------:R-:W-:Y:S03]  /*240b0*/  LDGSTS.E [R25+-0x53ffc], desc[UR8][R16.64], !P1 ;  /* 0xac00400010197fae */ /* 0x000fe6000c921848 */
[----:B------:R-:W-:Y:S01]  /*240c0*/  ISETP.GE.U32.AND P1, PT, R26, 0x7ffffe2d, PT ;  /* 0x7ffffe2d1a00780c */ /* 0x000fe20003f26070 */
[----:B---3--:R-:W-:-:S06]  /*240d0*/  VIADD R26, R29, 0xfffffe8f ;  /* 0xfffffe8f1d1a7836 */ /* 0x008fcc0000000000 */
[----:B------:R-:W-:Y:S04]  /*240e0*/  LDGSTS.E [R24+-0x5fff8], desc[UR8][R18.64], !P0 ;  /* 0xa000800012187fae */ /* 0x000fe8000c121848 */
[----:B------:R-:W-:Y:S04]  /*240f0*/  LDGSTS.E [R23+-0x5bff8], desc[UR8][R20.64], !P0 ;  /* 0xa400800014177fae */ /* 0x000fe8000c121848 */
[----:B------:R-:W-:Y:S01]  /*24100*/  LDGSTS.E [R22+-0x57ff8], desc[UR8][R230.64], !P0 ;  /* 0xa8008000e6167fae */ /* 0x000fe2000c121848 */
[C---:B------:R-:W-:Y:S01]  /*24110*/  VIADD R29, R12.reuse, 0x100000 ;  /* 0x001000000c1d7836 */ /* 0x040fe20000000000 */
[----:B------:R-:W-:Y:S01]  /*24120*/  IADD3 R28, R12, 0x100000, RZ ;  /* 0x001000000c1c7810 */ /* 0x000fe20007ffe0ff */
[----:B------:R-:W-:-:S02]  /*24130*/  IMAD.WIDE R10, R229, 0x4, R50 ;  /* 0x00000004e50a7825 */ /* 0x000fc400078e0232 */
[----:B------:R-:W3:Y:S02]  /*24140*/  LDL.LU.64 R50, [R1+0x718] ;  /* 0x0007180001327983 */ /* 0x000ee40000300a00 */
[C---:B-1----:R-:W-:Y:S02]  /*24150*/  IMAD.WIDE R8, R229.reuse, 0x4, R48 ;  /* 0x00000004e5087825 */ /* 0x042fe400078e0230 */
[----:B------:R-:W-:Y:S02]  /*24160*/  LDGSTS.E [R25+-0x53ff8], desc[UR8][R10.64], !P0 ;  /* 0xac0080000a197fae */ /* 0x000fe4000c121848 */
[C---:B--2---:R-:W-:Y:S01]  /*24170*/  IMAD.WIDE R2, R229.reuse, 0x4, R44 ;  /* 0x00000004e5027825 */ /* 0x044fe200078e022c */
[----:B------:R-:W1:Y:S01]  /*24180*/  LDC R48, c[0x0][0x230] ;  /* 0x00008c00ff307b82 */ /* 0x000e620000000800 */
[----:B------:R-:W2:Y:S02]  /*24190*/  LDL.LU.64 R44, [R1+0x720] ;  /* 0x00072000012c7983 */ /* 0x000ea40000300a00 */
[----:B------:R-:W-:-:S02]  /*241a0*/  IMAD.WIDE R6, R229, 0x4, R46 ;  /* 0x00000004e5067825 */ /* 0x000fc400078e022e */
[----:B------:R-:W2:Y:S04]  /*241b0*/  LDL.LU.64 R46, [R1+0x728] ;  /* 0x00072800012e7983 */ /* 0x000ea80000300a00 */
[----:B------:R-:W-:Y:S04]  /*241c0*/  STL.64 [R1+0x1e50], R10 ;  /* 0x001e500a01007387 */ /* 0x000fe80000100a00 */
[----:B------:R-:W-:Y:S04]  /*241d0*/  STL.64 [R1+0x1e58], R8 ;  /* 0x001e580801007387 */ /* 0x000fe80000100a00 */
[----:B------:R-:W-:Y:S04]  /*241e0*/  STL.64 [R1+0x1e60], R2 ;  /* 0x001e600201007387 */ /* 0x000fe80000100a00 */
[----:B------:R2:W-:Y:S04]  /*241f0*/  STL.64 [R1+0x1e68], R6 ;  /* 0x001e680601007387 */ /* 0x0005e80000100a00 */
[----:B------:R-:W2:Y:S01]  /*24200*/  LDL.LU.64 R100, [R1+0x730] ;  /* 0x0007300001647983 */ /* 0x000ea20000300a00 */
[----:B------:R-:W-:Y:S01]  /*24210*/  ISETP.GE.U32.AND P0, PT, R26, 0x7ffffe10, PT ;  /* 0x7ffffe101a00780c */ /* 0x000fe20003f06070 */
[----:B------:R-:W-:-:S02]  /*24220*/  IMAD.WIDE R250, R229, 0x4, R52 ;  /* 0x00000004e5fa7825 */ /* 0x000fc400078e0234 */
[----:B------:R-:W-:Y:S04]  /*24230*/  LDGSTS.E [R24+-0x5fff4], desc[UR8][R8.64], !P1 ;  /* 0xa000c00008187fae */ /* 0x000fe8000c921848 */
[----:B------:R-:W-:Y:S04]  /*24240*/  LDGSTS.E [R23+-0x5bff4], desc[UR8][R2.64], !P1 ;  /* 0xa400c00002177fae */ /* 0x000fe8000c921848 */
[----:B------:R4:W-:Y:S04]  /*24250*/  LDGSTS.E [R22+-0x57ff4], desc[UR8][R6.64], !P1 ;  /* 0xa800c00006167fae */ /* 0x0009e8000c921848 */
[----:B------:R-:W2:Y:S04]  /*24260*/  LDL.LU.64 R52, [R1+0x738] ;  /* 0x0007380001347983 */ /* 0x000ea80000300a00 */
[----:B------:R-:W-:Y:S01]  /*24270*/  LDGSTS.E [R31+-0x53ff4], desc[UR8][R250.64], !P1 ;  /* 0xac00c000fa1f7fae */ /* 0x000fe2000c921848 */
[----:B----4-:R-:W-:-:S03]  /*24280*/  IMAD.WIDE R22, R229, 0x4, R54 ;  /* 0x00000004e5167825 */ /* 0x010fc600078e0236 */
[----:B------:R-:W4:Y:S01]  /*24290*/  LDL.LU.64 R54, [R1+0x740] ;  /* 0x0007400001367983 */ /* 0x000f220000300a00 */
[----:B------:R-:W-:-:S03]  /*242a0*/  IMAD.WIDE R24, R229, 0x4, R42 ;  /* 0x00000004e5187825 */ /* 0x000fc600078e022a */
[----:B------:R-:W4:Y:S01]  /*242b0*/  LDL.LU.64 R42, [R1+0x748] ;  /* 0x00074800012a7983 */ /* 0x000f220000300a00 */
[----:B------:R-:W-:-:S03]  /*242c0*/  IMAD.WIDE R26, R229, 0x4, R38 ;  /* 0x00000004e51a7825 */ /* 0x000fc600078e0226 */
[----:B------:R-:W-:Y:S04]  /*242d0*/  STL.64 [R1+0x1e70], R250 ;  /* 0x001e70fa01007387 */ /* 0x000fe80000100a00 */
[----:B------:R-:W-:Y:S04]  /*242e0*/  STL.64 [R1+0x1e78], R22 ;  /* 0x001e781601007387 */ /* 0x000fe80000100a00 */
[----:B------:R-:W-:Y:S04]  /*242f0*/  STL.64 [R1+0x1e80], R24 ;  /* 0x001e801801007387 */ /* 0x000fe80000100a00 */
[----:B------:R-:W-:Y:S04]  /*24300*/  LDGSTS.E [R30+-0x50000], desc[UR8][R22.64], !P0 ;  /* 0xb0000000161e7fae */ /* 0x000fe8000c121848 */
[----:B------:R-:W-:Y:S04]  /*24310*/  STL.64 [R1+0x1e88], R26 ;  /* 0x001e881a01007387 */ /* 0x000fe80000100a00 */
[----:B------:R-:W-:Y:S04]  /*24320*/  LDGSTS.E [R29+-0x4c000], desc[UR8][R24.64], !P0 ;  /* 0xb4000000181d7fae */ /* 0x000fe8000c121848 */
[----:B------:R-:W4:Y:S04]  /*24330*/  LDL.LU.64 R94, [R1+0x750] ;  /* 0x00075000015e7983 */ /* 0x000f280000300a00 */
[----:B------:R1:W-:Y:S04]  /*24340*/  LDGSTS.E [R28+-0x48000], desc[UR8][R26.64], !P0 ;  /* 0xb80000001a1c7fae */ /* 0x0003e8000c121848 */
[----:B------:R-:W4:Y:S01]  /*24350*/  LDL.LU.64 R90, [R1+0x758] ;  /* 0x00075800015a7983 */ /* 0x000f220000300a00 */
[----:B-1----:R-:W-:-:S03]  /*24360*/  IMAD.WIDE R28, R229, 0x4, R92 ;  /* 0x00000004e51c7825 */ /* 0x002fc600078e025c */
[----:B------:R-:W4:Y:S01]  /*24370*/  LDL.LU.64 R92, [R1+0x760] ;  /* 0x00076000015c7983 */ /* 0x000f220000300a00 */
[----:B------:R-:W-:Y:S01]  /*24380*/  ISETP.GE.U32.AND P1, PT, R32, 0x7ffffe0f, PT ;  /* 0x7ffffe0f2000780c */ /* 0x000fe20003f26070 */
[C---:B------:R-:W-:Y:S01]  /*24390*/  VIADD R38, R12.reuse, 0x100000 ;  /* 0x001000000c267836 */ /* 0x040fe20000000000 */
[----:B------:R-:W-:-:S05]  /*243a0*/  IADD3 R39, R12, 0x100000, RZ ;  /* 0x001000000c277810 */ /* 0x000fca0007ffe0ff */
[----:B------:R-:W-:Y:S01]  /*243b0*/  LDGSTS.E [R39+-0x44000], desc[UR8][R28.64], !P0 ;  /* 0xbc0000001c277fae */ /* 0x000fe2000c121848 */
[----:B------:R-:W-:-:S05]  /*243c0*/  VIADD R40, R40, 0xfffffe8d ;  /* 0xfffffe8d28287836 */ /* 0x000fca0000000000 */
[----:B------:R-:W-:Y:S02]  /*243d0*/  ISETP.GE.U32.AND P0, PT, R40, 0x7ffffe0e, PT ;  /* 0x7ffffe0e2800780c */ /* 0x000fe40003f06070 */
[----:B------:R-:W-:Y:S01]  /*243e0*/  IADD3 R48, R48, -0x174, RZ ;  /* 0xfffffe8c30307810 */ /* 0x000fe20007ffe0ff */
[C---:B---3--:R-:W-:Y:S02]  /*243f0*/  IMAD.WIDE R30, R229.reuse, 0x4, R50 ;  /* 0x00000004e51e7825 */ /* 0x048fe400078e0232 */
[----:B------:R-:W3:Y:S02]  /*24400*/  LDL.LU.64 R50, [R1+0x768] ;  /* 0x0007680001327983 */ /* 0x000ee40000300a00 */
[C---:B--2---:R-:W-:Y:S02]  /*24410*/  IMAD.WIDE R32, R229.reuse, 0x4, R44 ;  /* 0x00000004e5207825 */ /* 0x044fe400078e022c */
[----:B------:R-:W-:Y:S02]  /*24420*/  STL.64 [R1+0x1e90], R28 ;  /* 0x001e901c01007387 */ /* 0x000fe40000100a00 */
[----:B------:R-:W-:-:S02]  /*24430*/  IMAD.WIDE R34, R229, 0x4, R46 ;  /* 0x00000004e5227825 */ /* 0x000fc400078e022e */
[----:B------:R-:W-:Y:S04]  /*24440*/  STL.64 [R1+0x1e98], R30 ;  /* 0x001e981e01007387 */ /* 0x000fe80000100a00 */
[----:B------:R-:W-:Y:S04]  /*24450*/  STL.64 [R1+0x1ea0], R32 ;  /* 0x001ea02001007387 */ /* 0x000fe80000100a00 */
[----:B------:R-:W-:Y:S04]  /*24460*/  STL.64 [R1+0x1ea8], R34 ;  /* 0x001ea82201007387 */ /* 0x000fe80000100a00 */
[----:B------:R-:W-:Y:S04]  /*24470*/  LDGSTS.E [R38+-0x4fffc], desc[UR8][R30.64], !P1 ;  /* 0xb00040001e267fae */ /* 0x000fe8000c921848 */
[----:B------:R-:W2:Y:S04]  /*24480*/  LDL.LU.64 R108, [R1+0x770] ;  /* 0x00077000016c7983 */ /* 0x000ea80000300a00 */
[----:B------:R-:W-:Y:S04]  /*24490*/  LDGSTS.E [R37+-0x4bffc], desc[UR8][R32.64], !P1 ;  /* 0xb400400020257fae */ /* 0x000fe8000c921848 */
[----:B------:R-:W2:Y:S04]  /*244a0*/  LDL.LU.64 R102, [R1+0x778] ;  /* 0x0007780001667983 */ /* 0x000ea80000300a00 */
[----:B------:R1:W-:Y:S04]  /*244b0*/  LDGSTS.E [R36+-0x47ffc], desc[UR8][R34.64], !P1 ;  /* 0xb800400022247fae */ /* 0x0003e8000c921848 */
[----:B------:R-:W2:Y:S01]  /*244c0*/  LDL.LU.64 R98, [R1+0x780] ;  /* 0x0007800001627983 */ /* 0x000ea20000300a00 */
[----:B-1----:R-:W-:-:S03]  /*244d0*/  IMAD.WIDE R36, R229, 0x4, R100 ;  /* 0x00000004e5247825 */ /* 0x002fc600078e0264 */
[----:B------:R-:W2:Y:S01]  /*244e0*/  LDL.LU.64 R100, [R1+0x788] ;  /* 0x0007880001647983 */ /* 0x000ea20000300a00 */
[C---:B------:R-:W-:Y:S01]  /*244f0*/  IADD3 R46, R12.reuse, 0x100000, RZ ;  /* 0x001000000c2e7810 */ /* 0x040fe20007ffe0ff */
[C---:B------:R-:W-:Y:S02]  /*24500*/  VIADD R47, R12.reuse, 0x100000 ;  /* 0x001000000c2f7836 */ /* 0x040fe40000000000 */
[----:B------:R-:W-:Y:S01]  /*24510*/  IMAD.WIDE R38, R229, 0x4, R52 ;  /* 0x00000004e5267825 */ /* 0x000fe200078e0234 */
[----:B------:R-:W-:-:S03]  /*24520*/  IADD3 R44, R12, 0x100000, RZ ;  /* 0x001000000c2c7810 */ /* 0x000fc60007ffe0ff */
[----:B------:R-:W-:Y:S01]  /*24530*/  VIADD R45, R12, 0x100000 ;  /* 0x001000000c2d7836 */ /* 0x000fe20000000000 */
[----:B------:R-:W-:Y:S01]  /*24540*/  LDGSTS.E [R47+-0x43ffc], desc[UR8][R36.64], !P1 ;  /* 0xbc004000242f7fae */ /* 0x000fe2000c921848 */
[----:B----4-:R-:W-:-:S04]  /*24550*/  IMAD.WIDE R40, R229, 0x4, R54 ;  /* 0x00000004e5287825 */ /* 0x010fc800078e0236 */
[----:B------:R-:W-:Y:S01]  /*24560*/  IMAD.WIDE R42, R229, 0x4, R42 ;  /* 0x00000004e52a7825 */ /* 0x000fe200078e022a */
[----:B------:R-:W-:Y:S04]  /*24570*/  STL.64 [R1+0x1eb0], R36 ;  /* 0x001eb02401007387 */ /* 0x000fe80000100a00 */
[----:B------:R-:W-:Y:S04]  /*24580*/  LDGSTS.E [R46+-0x4fff8], desc[UR8][R38.64], !P0 ;  /* 0xb0008000262e7fae */ /* 0x000fe8000c121848 */
[----:B------:R-:W-:Y:S04]  /*24590*/  STL.64 [R1+0x1eb8], R38 ;  /* 0x001eb82601007387 */ /* 0x000fe80000100a00 */
[----:B------:R-:W-:Y:S04]  /*245a0*/  LDGSTS.E [R45+-0x4bff8], desc[UR8][R40.64], !P0 ;  /* 0xb4008000282d7fae */ /* 0x000fe8000c121848 */
[----:B------:R-:W-:Y:S01]  /*245b0*/  STL.64 [R1+0x1ec0], R40 ;  /* 0x001ec02801007387 */ /* 0x000fe20000100a00 */
[----:B------:R-:W-:-:S03]  /*245c0*/  ISETP.GE.U32.AND P1, PT, R48, 0x7ffffe0d, PT ;  /* 0x7ffffe0d3000780c */ /* 0x000fc60003f26070 */
[----:B------:R1:W-:Y:S04]  /*245d0*/  LDGSTS.E [R44+-0x47ff8], desc[UR8][R42.64], !P0 ;  /* 0xb80080002a2c7fae */ /* 0x0003e8000c121848 */
[----:B------:R-:W-:Y:S04]  /*245e0*/  STL.64 [R1+0x1ec8], R42 ;  /* 0x001ec82a01007387 */ /* 0x000fe80000100a00 */
[----:B------:R-:W4:Y:S01]  /*245f0*/  LDL.LU.64 R96, [R1+0x790] ;  /* 0x0007900001607983 */ /* 0x000f220000300a00 */
[----:B-1----:R-:W-:-:S03]  /*24600*/  IMAD.WIDE R44, R229, 0x4, R94 ;  /* 0x00000004e52c7825 */ /* 0x002fc600078e025e */
[----:B------:R-:W4:Y:S01]  /*24610*/  LDL.LU.64 R94, [R1+0x798] ;  /* 0x00079800015e7983 */ /* 0x000f220000300a00 */
[----:B------:R-:W-:-:S03]  /*24620*/  IMAD.WIDE R46, R229, 0x4, R90 ;  /* 0x00000004e52e7825 */ /* 0x000fc600078e025a */
[----:B------:R-:W4:Y:S01]  /*24630*/  LDL.LU.64 R90, [R1+0x7a0] ;  /* 0x0007a000015a7983 */ /* 0x000f220000300a00 */
[----:B------:R-:W-:-:S03]  /*24640*/  IMAD.WIDE R48, R229, 0x4, R92 ;  /* 0x00000004e5307825 */ /* 0x000fc600078e025c */
[----:B------:R-:W4:Y:S01]  /*24650*/  LDL.LU.64 R92, [R1+0x7a8] ;  /* 0x0007a800015c7983 */ /* 0x000f220000300a00 */
[C---:B------:R-:W-:Y:S01]  /*24660*/  IADD3 R55, R12.reuse, 0x100000, RZ ;  /* 0x001000000c377810 */ /* 0x040fe20007ffe0ff */
[C---:B------:R-:W-:Y:S01]  /*24670*/  VIADD R54, R12.reuse, 0x100000 ;  /* 0x001000000c367836 */ /* 0x040fe20000000000 */
[C---:B------:R-:W-:Y:S01]  /*24680*/  IADD3 R53, R12.reuse, 0x100000, RZ ;  /* 0x001000000c357810 */ /* 0x040fe20007ffe0ff */
[----:B------:R-:W-:Y:S02]  /*24690*/  VIADD R52, R12, 0x100000 ;  /* 0x001000000c347836 */ /* 0x000fe40000000000 */
[----:B------:R1:W-:Y:S04]  /*246a0*/  LDGSTS.E [R55+-0x43ff8], desc[UR8][R44.64], !P0 ;  /* 0xbc0080002c377fae */ /* 0x0003e8000c121848 */
[----:B------:R1:W-:Y:S04]  /*246b0*/  LDGSTS.E [R54+-0x4fff4], desc[UR8][R46.64], !P1 ;  /* 0xb000c0002e367fae */ /* 0x0003e8000c921848 */
[----:B------:R-:W-:Y:S04]  /*246c0*/  LDGSTS.E [R53+-0x4bff4], desc[UR8][R48.64], !P1 ;  /* 0xb400c00030357fae */ /* 0x000fe8000c921848 */
[----:B------:R-:W-:Y:S04]  /*246d0*/  STL.64 [R1+0x1ed0], R44 ;  /* 0x001ed02c01007387 */ /* 0x000fe80000100a00 */
[----:B------:R-:W-:Y:S04]  /*246e0*/  STL.64 [R1+0x1ed8], R46 ;  /* 0x001ed82e01007387 */ /* 0x000fe80000100a00 */
[----:B------:R-:W-:Y:S01]  /*246f0*/  STL.64 [R1+0x1ee0], R48 ;  /* 0x001ee03001007387 */ /* 0x000fe20000100a00 */
[----:B------:R-:W-:Y:S01]  /*24700*/  ISETP.GE.U32.AND P0, PT, R56, 0x7ffffe6c, PT ;  /* 0x7ffffe6c3800780c */ /* 0x000fe20003f06070 */
[C---:B-1----:R-:W-:Y:S01]  /*24710*/  VIADD R55, R13.reuse, 0x100000 ;  /* 0x001000000d377836 */ /* 0x042fe20000000000 */
[----:B------:R-:W-:-:S02]  /*24720*/  IADD3 R56, R13, 0x100000, RZ ;  /* 0x001000000d387810 */ /* 0x000fc40007ffe0ff */
[----:B------:R-:W-:Y:S01]  /*24730*/  IADD3 R54, R13, 0x100000, RZ ;  /* 0x001000000d367810 */ /* 0x000fe20007ffe0ff */
[----:B---3--:R-:W-:-:S05]  /*24740*/  IMAD.WIDE R50, R229, 0x4, R50 ;  /* 0x00000004e5327825 */ /* 0x008fca00078e0232 */
[----:B------:R2:W-:Y:S04]  /*24750*/  LDGSTS.E [R52+-0x47ff4], desc[UR8][R50.64], !P1 ;  /* 0xb800c00032347fae */ /* 0x0005e8000c921848 */
[----:B------:R-:W-:Y:S01]  /*24760*/  STL.64 [R1+0x1ee8], R50 ;  /* 0x001ee83201007387 */ /* 0x000fe20000100a00 */
[----:B--2---:R-:W-:-:S05]  /*24770*/  IMAD.WIDE R52, R229, 0x4, R108 ;  /* 0x00000004e5347825 */ /* 0x004fca00078e026c */
[----:B------:R-:W-:Y:S01]  /*24780*/  LDGSTS.E [R57+-0x43ff4], desc[UR8][R52.64], !P1 ;  /* 0xbc00c00034397fae */ /* 0x000fe2000c921848 */
[----:B------:R-:W-:-:S04]  /*24790*/  IMAD.WIDE R6, R229, 0x4, R102 ;  /* 0x00000004e5067825 */ /* 0x000fc800078e0266 */
[C---:B------:R-:W-:Y:S01]  /*247a0*/  IMAD.WIDE R4, R229.reuse, 0x4, R98 ;  /* 0x00000004e5047825 */ /* 0x040fe200078e0262 */
[----:B------:R1:W-:Y:S04]  /*247b0*/  STL.64 [R1+0x3f0], R6 ;  /* 0x0003f00601007387 */ /* 0x0003e80000100a00 */
[----:B------:R2:W-:Y:S01]  /*247c0*/  STL.64 [R1+0x3e8], R4 ;  /* 0x0003e80401007387 */ /* 0x0005e20000100a00 */
[----:B------:R-:W-:-:S03]  /*247d0*/  IMAD.WIDE R2, R229, 0x4, R100 ;  /* 0x00000004e5027825 */ /* 0x000fc600078e0264 */
[----:B------:R-:W-:Y:S04]  /*247e0*/  STL.64 [R1+0x1ef0], R52 ;  /* 0x001ef03401007387 */ /* 0x000fe80000100a00 */
[----:B------:R3:W-:Y:S04]  /*247f0*/  STL.64 [R1+0x3e0], R2 ;  /* 0x0003e00201007387 */ /* 0x0007e80000100a00 */
[----:B------:R-:W3:Y:S04]  /*24800*/  LDL.LU.64 R108, [R1+0x7b0] ;  /* 0x0007b000016c7983 */ /* 0x000ee80000300a00 */
[----:B------:R-:W3:Y:S04]  /*24810*/  LDL.LU.64 R102, [R1+0x7b8] ;  /* 0x0007b80001667983 */ /* 0x000ee80000300a00 */
[----:B------:R-:W3:Y:S04]  /*24820*/  LDL.LU.64 R98, [R1+0x7c0] ;  /* 0x0007c00001627983 */ /* 0x000ee80000300a00 */
[----:B------:R-:W3:Y:S04]  /*24830*/  LDL.LU.64 R100, [R1+0x7c8] ;  /* 0x0007c80001647983 */ /* 0x000ee80000300a00 */
[----:B------:R1:W-:Y:S04]  /*24840*/  LDGSTS.E [R56+-0x80000], desc[UR8][R6.64], !P0 ;  /* 0x8000000006387fae */ /* 0x0003e8000c121848 */
[----:B------:R2:W-:Y:S04]  /*24850*/  LDGSTS.E [R55+-0x7c000], desc[UR8][R4.64], !P0 ;  /* 0x8400000004377fae */ /* 0x0005e8000c121848 */
[----:B------:R3:W-:Y:S01]  /*24860*/  LDGSTS.E [R54+-0x78000], desc[UR8][R2.64], !P0 ;  /* 0x8800000002367fae */ /* 0x0007e2000c121848 */
[----:B----4-:R-:W-:-:S04]  /*24870*/  IMAD.WIDE R8, R229, 0x4, R96 ;  /* 0x00000004e5087825 */ /* 0x010fc800078e0260 */
[C---:B-1----:R-:W-:Y:S01]  /*24880*/  IMAD.WIDE R6, R229.reuse, 0x4, R94 ;  /* 0x00000004e5067825 */ /* 0x042fe200078e025e */
[----:B------:R1:W-:Y:S03]  /*24890*/  STL.64 [R1+0x3d8], R8 ;  /* 0x0003d80801007387 */ /* 0x0003e60000100a00 */
[C---:B--2---:R-:W-:Y:S01]  /*248a0*/  IMAD.WIDE R4, R229.reuse, 0x4, R90 ;  /* 0x00000004e5047825 */ /* 0x044fe200078e025a */
[----:B------:R2:W-:Y:S04]  /*248b0*/  STL.64 [R1+0x3d0], R6 ;  /* 0x0003d00601007387 */ /* 0x0005e80000100a00 */
[----:B------:R4:W-:Y:S04]  /*248c0*/  STL.64 [R1+0x3c8], R4 ;  /* 0x0003c80401007387 */ /* 0x0009e80000100a00 */
[----:B------:R-:W4:Y:S01]  /*248d0*/  LDL.LU.64 R96, [R1+0x7d0] ;  /* 0x0007d00001607983 */ /* 0x000f220000300a00 */
[----:B---3--:R-:W-:-:S05]  /*248e0*/  IMAD.WIDE R2, R229, 0x4, R92 ;  /* 0x00000004e5027825 */ /* 0x008fca00078e025c */
[----:B------:R3:W-:Y:S04]  /*248f0*/  STL.64 [R1+0x3c0], R2 ;  /* 0x0003c00201007387 */ /* 0x0007e80000100a00 */
[----:B------:R-:W3:Y:S04]  /*24900*/  LDL.LU.64 R94, [R1+0x7d8] ;  /* 0x0007d800015e7983 */ /* 0x000ee80000300a00 */
[----:B------:R-:W3:Y:S04]  /*24910*/  LDL.LU.64 R90, [R1+0x7e0] ;  /* 0x0007e000015a7983 */ /* 0x000ee80000300a00 */
[----:B------:R-:W3:Y:S01]  /*24920*/  LDL.LU.64 R92, [R1+0x7e8] ;  /* 0x0007e800015c7983 */ /* 0x000ee20000300a00 */
[----:B------:R-:W-:-:S02]  /*24930*/  ISETP.GE.U32.AND P1, PT, R58, 0x7ffffe6b, PT ;  /* 0x7ffffe6b3a00780c */ /* 0x000fc40003f26070 */
[----:B------:R-:W-:-:S05]  /*24940*/  IADD3 R57, R13, 0x100000, RZ ;  /* 0x001000000d397810 */ /* 0x000fca0007ffe0ff */
[----:B------:R1:W-:Y:S06]  /*24950*/  LDGSTS.E [R57+-0x74000], desc[UR8][R8.64], !P0 ;  /* 0x8c00000008397fae */ /* 0x0003ec000c121848 */
[----:B------:R2:W-:Y:S04]  /*24960*/  LDGSTS.E [R56+-0x7fffc], desc[UR8][R6.64], !P1 ;  /* 0x8000400006387fae */ /* 0x0005e8000c921848 */
[----:B------:R4:W-:Y:S04]  /*24970*/  LDGSTS.E [R55+-0x7bffc], desc[UR8][R4.64], !P1 ;  /* 0x8400400004377fae */ /* 0x0009e8000c921848 */
[----:B------:R3:W-:Y:S01]  /*24980*/  LDGSTS.E [R54+-0x77ffc], desc[UR8][R2.64], !P1 ;  /* 0x8800400002367fae */ /* 0x0007e2000c921848 */
[----:B------:R-:W-:-:S02]  /*24990*/  VIADD R58, R59, 0xfffffee9 ;  /* 0xfffffee93b3a7836 */ /* 0x000fc40000000000 */
[----:B------:R-:W3:Y:S03]  /*249a0*/  LDC R59, c[0x0][0x230] ;  /* 0x00008c00ff3b7b82 */ /* 0x000ee60000000800 */
[----:B------:R-:W-:Y:S01]  /*249b0*/  ISETP.GE.U32.AND P0, PT, R58, 0x7ffffe6a, PT ;  /* 0x7ffffe6a3a00780c */ /* 0x000fe20003f06070 */
[----:B-1----:R-:W-:-:S04]  /*249c0*/  IMAD.WIDE R8, R229, 0x4, R108 ;  /* 0x00000004e5087825 */ /* 0x002fc800078e026c */
[C---:B--2---:R-:W-:Y:S01]  /*249d0*/  IMAD.WIDE R6, R229.reuse, 0x4, R102 ;  /* 0x00000004e5067825 */ /* 0x044fe200078e0266 */
[----:B------:R1:W-:Y:S03]  /*249e0*/  STL.64 [R1+0x3b8], R8 ;  /* 0x0003b80801007387 */ /* 0x0003e60000100a00 */
[C---:B----4-:R-:W-:Y:S01]  /*249f0*/  IMAD.WIDE R4, R229.reuse, 0x4, R98 ;  /* 0x00000004e5047825 */ /* 0x050fe200078e0262 */
[----:B------:R2:W-:Y:S03]  /*24a00*/  STL.64 [R1+0x3b0], R6 ;  /* 0x0003b00601007387 */ /* 0x0005e60000100a00 */
[C---:B---3--:R-:W-:Y:S01]  /*24a10*/  IMAD.WIDE R2, R229.reuse, 0x4, R100 ;  /* 0x00000004e5027825 */ /* 0x048fe200078e0264 */
[----:B------:R3:W-:Y:S04]  /*24a20*/  STL.64 [R1+0x3a8], R4 ;  /* 0x0003a80401007387 */ /* 0x0007e80000100a00 */
[----:B------:R-:W4:Y:S04]  /*24a30*/  LDL.LU.64 R108, [R1+0x7f0] ;  /* 0x0007f000016c7983 */ /* 0x000f280000300a00 */
[----:B------:R3:W-:Y:S04]  /*24a40*/  STL.64 [R1+0x3a0], R2 ;  /* 0x0003a00201007387 */ /* 0x0007e80000100a00 */
[----:B------:R-:W4:Y:S04]  /*24a50*/  LDL.LU.64 R102, [R1+0x7f8] ;  /* 0x0007f80001667983 */ /* 0x000f280000300a00 */
[----:B------:R-:W4:Y:S04]  /*24a60*/  LDL.LU.64 R98, [R1+0x800] ;  /* 0x0008000001627983 */ /* 0x000f280000300a00 */
[----:B------:R-:W4:Y:S04]  /*24a70*/  LDL.LU.64 R100, [R1+0x808] ;  /* 0x0008080001647983 */ /* 0x000f280000300a00 */
[----:B------:R1:W-:Y:S04]  /*24a80*/  LDGSTS.E [R57+-0x73ffc], desc[UR8][R8.64], !P1 ;  /* 0x8c00400008397fae */ /* 0x0003e8000c921848 */
[----:B------:R2:W-:Y:S04]  /*24a90*/  LDGSTS.E [R56+-0x7fff8], desc[UR8][R6.64], !P0 ;  /* 0x8000800006387fae */ /* 0x0005e8000c121848 */
[----:B------:R3:W-:Y:S04]  /*24aa0*/  LDGSTS.E [R55+-0x7bff8], desc[UR8][R4.64], !P0 ;  /* 0x8400800004377fae */ /* 0x0007e8000c121848 */
[----:B------:R3:W-:Y:S01]  /*24ab0*/  LDGSTS.E [R54+-0x77ff8], desc[UR8][R2.64], !P0 ;  /* 0x8800800002367fae */ /* 0x0007e2000c121848 */
[----:B-1----:R-:W-:-:S05]  /*24ac0*/  IMAD.WIDE R8, R229, 0x4, R96 ;  /* 0x00000004e5087825 */ /* 0x002fca00078e0260 */
[----:B------:R4:W-:Y:S01]  /*24ad0*/  STL.64 [R1+0x398], R8 ;  /* 0x0003980801007387 */ /* 0x0009e20000100a00 */
[----:B------:R-:W-:Y:S02]  /*24ae0*/  VIADD R58, R61, 0xfffffee8 ;  /* 0xfffffee83d3a7836 */ /* 0x000fe40000000000 */
[----:B------:R-:W1:Y:S01]  /*24af0*/  LDC R61, c[0x0][0x230] ;  /* 0x00008c00ff3d7b82 */ /* 0x000e620000000800 */
[----:B------:R4:W-:Y:S01]  /*24b00*/  LDGSTS.E [R57+-0x73ff8], desc[UR8][R8.64], !P0 ;  /* 0x8c00800008397fae */ /* 0x0009e2000c121848 */
[----:B--2---:R-:W-:-:S04]  /*24b10*/  IMAD.WIDE R6, R229, 0x4, R94 ;  /* 0x00000004e5067825 */ /* 0x004fc800078e025e */
[C---:B---3--:R-:W-:Y:S01]  /*24b20*/  IMAD.WIDE R4, R229.reuse, 0x4, R90 ;  /* 0x00000004e5047825 */ /* 0x048fe200078e025a */
[----:B------:R2:W-:Y:S03]  /*24b30*/  STL.64 [R1+0x390], R6 ;  /* 0x0003900601007387 */ /* 0x0005e60000100a00 */
[----:B------:R-:W-:Y:S01]  /*24b40*/  IMAD.WIDE R2, R229, 0x4, R92 ;  /* 0x00000004e5027825 */ /* 0x000fe200078e025c */
[----:B------:R3:W-:Y:S04]  /*24b50*/  STL.64 [R1+0x388], R4 ;  /* 0x0003880401007387 */ /* 0x0007e80000100a00 */
[----:B------:R-:W3:Y:S04]  /*24b60*/  LDL.LU.64 R96, [R1+0x810] ;  /* 0x0008100001607983 */ /* 0x000ee80000300a00 */
[----:B------:R3:W-:Y:S04]  /*24b70*/  STL.64 [R1+0x380], R2 ;  /* 0x0003800201007387 */ /* 0x0007e80000100a00 */
[----:B------:R-:W3:Y:S04]  /*24b80*/  LDL.LU.64 R94, [R1+0x818] ;  /* 0x00081800015e7983 */ /* 0x000ee80000300a00 */
[----:B------:R-:W3:Y:S04]  /*24b90*/  LDL.LU.64 R90, [R1+0x820] ;  /* 0x00082000015a7983 */ /* 0x000ee80000300a00 */
[----:B------:R-:W3:Y:S01]  /*24ba0*/  LDL.LU.64 R92, [R1+0x828] ;  /* 0x00082800015c7983 */ /* 0x000ee20000300a00 */
[----:B------:R-:W-:-:S13]  /*24bb0*/  ISETP.GE.U32.AND P1, PT, R58, 0x7ffffe69, PT ;  /* 0x7ffffe693a00780c */ /* 0x000fda0003f26070 */
[----:B------:R2:W-:Y:S04]  /*24bc0*/  LDGSTS.E [R56+-0x7fff4], desc[UR8][R6.64], !P1 ;  /* 0x8000c00006387fae */ /* 0x0005e8000c921848 */
[----:B------:R3:W-:Y:S04]  /*24bd0*/  LDGSTS.E [R55+-0x7bff4], desc[UR8][R4.64], !P1 ;  /* 0x8400c00004377fae */ /* 0x0007e8000c921848 */
[----:B------:R1:W-:Y:S01]  /*24be0*/  LDGSTS.E [R54+-0x77ff4], desc[UR8][R2.64], !P1 ;  /* 0x8800c00002367fae */ /* 0x0003e2000c921848 */
[----:B------:R-:W-:Y:S02]  /*24bf0*/  IADD3 R58, R60, -0x135, RZ ;  /* 0xfffffecb3c3a7810 */ /* 0x000fe40007ffe0ff */
[----:B------:R-:W1:Y:S02]  /*24c00*/  LDC R60, c[0x0][0x230] ;  /* 0x00008c00ff3c7b82 */ /* 0x000e640000000800 */
[----:B------:R-:W-:Y:S01]  /*24c10*/  ISETP.GE.U32.AND P0, PT, R58, 0x7ffffe4c, PT ;  /* 0x7ffffe4c3a00780c */ /* 0x000fe20003f06070 */
[----:B----4-:R-:W-:-:S04]  /*24c20*/  IMAD.WIDE R8, R229, 0x4, R108 ;  /* 0x00000004e5087825 */ /* 0x010fc800078e026c */
[C---:B--2---:R-:W-:Y:S01]  /*24c30*/  IMAD.WIDE R6, R229.reuse, 0x4, R102 ;  /* 0x00000004e5067825 */ /* 0x044fe200078e0266 */
[----:B------:R2:W-:Y:S03]  /*24c40*/  STL.64 [R1+0x378], R8 ;  /* 0x0003780801007387 */ /* 0x0005e60000100a00 */
[C---:B---3--:R-:W-:Y:S01]  /*24c50*/  IMAD.WIDE R4, R229.reuse, 0x4, R98 ;  /* 0x00000004e5047825 */ /* 0x048fe200078e0262 */
[----:B------:R3:W-:Y:S03]  /*24c60*/  STL.64 [R1+0x1f0], R6 ;  /* 0x0001f00601007387 */ /* 0x0007e60000100a00 */
[C---:B-1----:R-:W-:Y:S01]  /*24c70*/  IMAD.WIDE R2, R229.reuse, 0x4, R100 ;  /* 0x00000004e5027825 */ /* 0x042fe200078e0264 */
        /* <DEDUP_REMOVED lines=10> */
[----:B--2---:R-:W-:-:S04]  /*24d20*/  IMAD.WIDE R8, R229, 0x4, R96 ;  /* 0x00000004e5087825 */ /* 0x004fc800078e0260 */
[C---:B---3--:R-:W-:Y:S01]  /*24d30*/  IMAD.WIDE R6, R229.reuse, 0x4, R94 ;  /* 0x00000004e5067825 */ /* 0x048fe200078e025e */
[----:B------:R4:W-:Y:S03]  /*24d40*/  STL.64 [R1+0x1d8], R8 ;  /* 0x0001d80801007387 */ /* 0x0009e60000100a00 */
[C---:B-1----:R-:W-:Y:S01]  /*24d50*/  IMAD.WIDE R4, R229.reuse, 0x4, R90 ;  /* 0x00000004e5047825 */ /* 0x042fe200078e025a */
        /* <DEDUP_REMOVED lines=8> */
[----:B------:R-:W-:-:S02]  /*24de0*/  VIADD R58, R59, 0xfffffeca ;  /* 0xfffffeca3b3a7836 */ /* 0x000fc40000000000 */
[----:B------:R-:W3:Y:S01]  /*24df0*/  LDC R59, c[0x0][0x230] ;  /* 0x00008c00ff3b7b82 */ /* 0x000ee20000000800 */
[----:B------:R4:W-:Y:S02]  /*24e00*/  LDGSTS.E [R57+-0x64000], desc[UR8][R8.64], !P0 ;  /* 0x9c00000008397fae */ /* 0x0009e4000c121848 */
[----:B------:R-:W-:-:S13]  /*24e10*/  ISETP.GE.U32.AND P1, PT, R58, 0x7ffffe4b, PT ;  /* 0x7ffffe4b3a00780c */ /* 0x000fda0003f26070 */
[----:B------:R1:W-:Y:S04]  /*24e20*/  LDGSTS.E [R56+-0x6fffc], desc[UR8][R6.64], !P1 ;  /* 0x9000400006387fae */ /* 0x0003e8000c921848 */
[----:B------:R2:W-:Y:S04]  /*24e30*/  LDGSTS.E [R55+-0x6bffc], desc[UR8][R4.64], !P1 ;  /* 0x9400400004377fae */ /* 0x0005e8000c921848 */
[----:B------:R2:W-:Y:S01]  /*24e40*/  LDGSTS.E [R54+-0x67ffc], desc[UR8][R2.64], !P1 ;  /* 0x9800400002367fae */ /* 0x0005e2000c921848 */
[----:B------:R-:W-:Y:S02]  /*24e50*/  IADD3 R58, R61, -0x137, RZ ;  /* 0xfffffec93d3a7810 */ /* 0x000fe40007ffe0ff */
[----:B------:R-:W3:Y:S02]  /*24e60*/  LDC R61, c[0x0][0x230] ;  /* 0x00008c00ff3d7b82 */ /* 0x000ee40000000800 */
[----:B------:R-:W-:Y:S01]  /*24e70*/  ISETP.GE.U32.AND P0, PT, R58, 0x7ffffe4a, PT ;  /* 0x7ffffe4a3a00780c */ /* 0x000fe20003f06070 */
[----:B----4-:R-:W-:-:S04]  /*24e80*/  IMAD.WIDE R8, R229, 0x4, R108 ;  /* 0x00000004e5087825 */ /* 0x010fc800078e026c */
[C---:B-1----:R-:W-:Y:S01]  /*24e90*/  IMAD.WIDE R6, R229.reuse, 0x4, R102 ;  /* 0x00000004e5067825 */ /* 0x042fe200078e0266 */
[----:B------:R3:W-:Y:S03]  /*24ea0*/  STL.64 [R1+0x1b8], R8 ;  /* 0x0001b80801007387 */ /* 0x0007e60000100a00 */
[C---:B--2---:R-:W-:Y:S01]  /*24eb0*/  IMAD.WIDE R4, R229.reuse, 0x4, R98 ;  /* 0x00000004e5047825 */ /* 0x044fe200078e0262 */
[----:B------:R1:W-:Y:S03]  /*24ec0*/  STL.64 [R1+0x1b0], R6 ;  /* 0x0001b00601007387 */ /* 0x0003e60000100a00 */
[C---:B------:R-:W-:Y:S01]  /*24ed0*/  IMAD.WIDE R2, R229.reuse, 0x4, R100 ;  /* 0x00000004e5027825 */ /* 0x040fe200078e0264 */
        /* <DEDUP_REMOVED lines=10> */
[----:B---3--:R-:W-:-:S04]  /*24f80*/  IMAD.WIDE R8, R229, 0x4, R96 ;  /* 0x00000004e5087825 */ /* 0x008fc800078e0260 */
[C---:B-1----:R-:W-:Y:S01]  /*24f90*/  IMAD.WIDE R6, R229.reuse, 0x4, R94 ;  /* 0x00000004e5067825 */ /* 0x042fe200078e025e */
[----:B------:R-:W-:Y:S03]  /*24fa0*/  STL.64 [R1+0x198], R8 ;  /* 0x0001980801007387 */ /* 0x000fe60000100a00 */
[C---:B--2---:R-:W-:Y:S01]  /*24fb0*/  IMAD.WIDE R4, R229.reuse, 0x4, R90 ;  /* 0x00000004e5047825 */ /* 0x044fe200078e025a */
[----:B------:R-:W-:Y:S03]  /*24fc0*/  STL.64 [R1+0x190], R6 ;  /* 0x0001900601007387 */ /* 0x000fe60000100a00 */
[----:B------:R-:W-:Y:S01]  /*24fd0*/  IMAD.WIDE R2, R229, 0x4, R92 ;  /* 0x00000004e5027825 */ /* 0x000fe200078e025c */
[----:B------:R-:W-:Y:S04]  /*24fe0*/  STL.64 [R1+0x188], R4 ;  /* 0x0001880401007387 */ /* 0x000fe80000100a00 */
[----:B------:R4:W-:Y:S04]  /*24ff0*/  STL.64 [R1+0x180], R2 ;  /* 0x0001800201007387 */ /* 0x0009e80000100a00 */
[----:B------:R-:W2:Y:S04]  /*25000*/  LDL.LU.64 R96, [R1+0x898] ;  /* 0x0008980001607983 */ /* 0x000ea80000300a00 */
[----:B------:R-:W3:Y:S04]  /*25010*/  LDL.LU.64 R94, [R1+0x8a0] ;  /* 0x0008a000015e7983 */ /* 0x000ee80000300a00 */
[----:B------:R-:W3:Y:S04]  /*25020*/  LDL.LU.64 R90, [R1+0x8a8] ;  /* 0x0008a800015a7983 */ /* 0x000ee80000300a00 */
[----:B------:R-:W3:Y:S01]  /*25030*/  LDL.LU.64 R92, [R1+0x8b0] ;  /* 0x0008b000015c7983 */ /* 0x000ee20000300a00 */
[----:B------:R-:W-:-:S02]  /*25040*/  VIADD R58, R60, 0xfffffec8 ;  /* 0xfffffec83c3a7836 */ /* 0x000fc40000000000 */
[----:B------:R-:W1:Y:S01]  /*25050*/  LDC R60, c[0x0][0x230] ;  /* 0x00008c00ff3c7b82 */ /* 0x000e620000000800 */
[----:B------:R-:W-:Y:S02]  /*25060*/  LDGSTS.E [R57+-0x63ff8], desc[UR8][R8.64], !P0 ;  /* 0x9c00800008397fae */ /* 0x000fe4000c121848 */
[----:B------:R-:W-:-:S13]  /*25070*/  ISETP.GE.U32.AND P1, PT, R58, 0x7ffffe49, PT ;  /* 0x7ffffe493a00780c */ /* 0x000fda0003f26070 */
[----:B------:R-:W-:Y:S04]  /*25080*/  LDGSTS.E [R56+-0x6fff4], desc[UR8][R6.64], !P1 ;  /* 0x9000c00006387fae */ /* 0x000fe8000c921848 */
[----:B------:R-:W-:Y:S04]  /*25090*/  LDGSTS.E [R55+-0x6bff4], desc[UR8][R4.64], !P1 ;  /* 0x9400c00004377fae */ /* 0x000fe8000c921848 */
[----:B------:R4:W-:Y:S02]  /*250a0*/  LDGSTS.E [R54+-0x67ff4], desc[UR8][R2.64], !P1 ;  /* 0x9800c00002367fae */ /* 0x0009e4000c921848 */
[----:B----4-:R-:W-:-:S05]  /*250b0*/  IMAD.WIDE R2, R229, 0x4, R108 ;  /* 0x00000004e5027825 */ /* 0x010fca00078e026c */
[----:B------:R4:W-:Y:S01]  /*250c0*/  STL.64 [R1+0x178], R2 ;  /* 0x0001780201007387 */ /* 0x0009e20000100a00 */
[----:B------:R-:W-:-:S03]  /*250d0*/  IMAD.WIDE R248, R229, 0x4, R102 ;  /* 0x00000004e5f87825 */ /* 0x000fc600078e0266 */
[----:B------:R-:W4:Y:S01]  /*250e0*/  LDL.LU.64 R108, [R1+0x8b8] ;  /* 0x0008b800016c7983 */ /* 0x000f220000300a00 */
[----:B------:R-:W-:-:S03]  /*250f0*/  IMAD.WIDE R246, R229, 0x4, R98 ;  /* 0x00000004e5f67825 */ /* 0x000fc600078e0262 */
[----:B------:R-:W4:Y:S01]  /*25100*/  LDL.LU.64 R102, [R1+0x8c0] ;  /* 0x0008c00001667983 */ /* 0x000f220000300a00 */
[----:B------:R-:W-:-:S03]  /*25110*/  IMAD.WIDE R244, R229, 0x4, R100 ;  /* 0x00000004e5f47825 */ /* 0x000fc600078e0264 */
[----:B------:R-:W4:Y:S04]  /*25120*/  LDL.LU.64 R98, [R1+0x8c8] ;  /* 0x0008c80001627983 */ /* 0x000f280000300a00 */
[----:B------:R-:W4:Y:S04]  /*25130*/  LDL.LU.64 R100, [R1+0x8d8] ;  /* 0x0008d80001647983 */ /* 0x000f280000300a00 */
[----:B------:R-:W-:Y:S04]  /*25140*/  STL.64 [R1+0x1ef8], R248 ;  /* 0x001ef8f801007387 */ /* 0x000fe80000100a00 */
[----:B------:R-:W-:Y:S04]  /*25150*/  STL.64 [R1+0x1f00], R246 ;  /* 0x001f00f601007387 */ /* 0x000fe80000100a00 */
[----:B------:R-:W-:Y:S01]  /*25160*/  STL.64 [R1+0x1f08], R244 ;  /* 0x001f08f401007387 */ /* 0x000fe20000100a00 */
[----:B--2---:R-:W-:-:S04]  /*25170*/  IMAD.WIDE R242, R229, 0x4, R96 ;  /* 0x00000004e5f27825 */ /* 0x004fc800078e0260 */
[C---:B---3--:R-:W-:Y:S01]  /*25180*/  IMAD.WIDE R240, R229.reuse, 0x4, R94 ;  /* 0x00000004e5f07825 */ /* 0x048fe200078e025e */
[----:B------:R-:W2:Y:S03]  /*25190*/  LDL.LU.64 R96, [R1+0x8e0] ;  /* 0x0008e00001607983 */ /* 0x000ea60000300a00 */
[C---:B------:R-:W-:Y:S01]  /*251a0*/  IMAD.WIDE R238, R229.reuse, 0x4, R90 ;  /* 0x00000004e5ee7825 */ /* 0x040fe200078e025a */
[----:B------:R-:W3:Y:S03]  /*251b0*/  LDL.LU.64 R94, [R1+0x8e8] ;  /* 0x0008e800015e7983 */ /* 0x000ee60000300a00 */
[----:B------:R-:W-:Y:S01]  /*251c0*/  IMAD.WIDE R236, R229, 0x4, R92 ;  /* 0x00000004e5ec7825 */ /* 0x000fe200078e025c */
[----:B------:R-:W3:Y:S04]  /*251d0*/  LDL.LU.64 R90, [R1+0x8f0] ;  /* 0x0008f000015a7983 */ /* 0x000ee80000300a00 */
[----:B------:R-:W3:Y:S01]  /*251e0*/  LDL.LU.64 R92, [R1+0x8f8] ;  /* 0x0008f800015c7983 */ /* 0x000ee20000300a00 */
[----:B------:R-:W-:-:S03]  /*251f0*/  IADD3 R58, R59, -0x155, RZ ;  /* 0xfffffeab3b3a7810 */ /* 0x000fc60007ffe0ff */
[----:B------:R-:W-:Y:S01]  /*25200*/  LDGSTS.E [R57+-0x63ff4], desc[UR8][R2.64], !P1 ;  /* 0x9c00c00002397fae */ /* 0x000fe2000c921848 */
[----:B------:R-:W-:Y:S01]  /*25210*/  ISETP.GE.U32.AND P0, PT, R58, 0x7ffffe2c, PT ;  /* 0x7ffffe2c3a00780c */ /* 0x000fe20003f06070 */
[----:B------:R-:W-:-:S05]  /*25220*/  VIADD R58, R61, 0xfffffeaa ;  /* 0xfffffeaa3d3a7836 */ /* 0x000fca0000000000 */
[----:B------:R-:W-:Y:S01]  /*25230*/  ISETP.GE.U32.AND P1, PT, R58, 0x7ffffe2b, PT ;  /* 0x7ffffe2b3a00780c */ /* 0x000fe20003f26070 */
[----:B------:R-:W-:Y:S06]  /*25240*/  STL.64 [R1+0x1f10], R242 ;  /* 0x001f10f201007387 */ /* 0x000fec0000100a00 */
[----:B------:R-:W-:Y:S04]  /*25250*/  LDGSTS.E [R56+-0x60000], desc[UR8][R248.64], !P0 ;  /* 0xa0000000f8387fae */ /* 0x000fe8000c121848 */
[----:B------:R-:W-:Y:S04]  /*25260*/  LDGSTS.E [R55+-0x5c000], desc[UR8][R246.64], !P0 ;  /* 0xa4000000f6377fae */ /* 0x000fe8000c121848 */
[----:B------:R-:W-:Y:S04]  /*25270*/  LDGSTS.E [R54+-0x58000], desc[UR8][R244.64], !P0 ;  /* 0xa8000000f4367fae */ /* 0x000fe8000c121848 */
[----:B------:R-:W-:Y:S04]  /*25280*/  LDGSTS.E [R57+-0x54000], desc[UR8][R242.64], !P0 ;  /* 0xac000000f2397fae */ /* 0x000fe8000c121848 */
[----:B------:R-:W-:Y:S04]  /*25290*/  STL.64 [R1+0x1f18], R240 ;  /* 0x001f18f001007387 */ /* 0x000fe80000100a00 */
[----:B------:R-:W-:Y:S04]  /*252a0*/  LDGSTS.E [R56+-0x5fffc], desc[UR8][R240.64], !P1 ;  /* 0xa0004000f0387fae */ /* 0x000fe8000c921848 */
[----:B------:R3:W-:Y:S04]  /*252b0*/  STL.64 [R1+0x1f20], R238 ;  /* 0x001f20ee01007387 */ /* 0x0007e80000100a00 */
[----:B------:R-:W-:Y:S04]  /*252c0*/  LDGSTS.E [R55+-0x5bffc], desc[UR8][R238.64], !P1 ;  /* 0xa4004000ee377fae */ /* 0x000fe8000c921848 */
[----:B------:R3:W-:Y:S04]  /*252d0*/  STL.64 [R1+0x1f28], R236 ;  /* 0x001f28ec01007387 */ /* 0x0007e80000100a00 */
[----:B------:R4:W-:Y:S04]  /*252e0*/  LDGSTS.E [R54+-0x57ffc], desc[UR8][R236.64], !P1 ;  /* 0xa8004000ec367fae */ /* 0x0009e8000c921848 */
[----:B------:R-:W3:Y:S01]  /*252f0*/  LDL.LU.64 R104, [R1+0x900] ;  /* 0x0009000001687983 */ /* 0x000ee20000300a00 */
[----:B-1----:R-:W-:-:S04]  /*25300*/  IADD3 R58, R60, -0x157, RZ ;  /* 0xfffffea93c3a7810 */ /* 0x002fc80007ffe0ff */
[----:B------:R-:W-:Y:S01]  /*25310*/  ISETP.GE.U32.AND P0, PT, R58, 0x7ffffe2a, PT ;  /* 0x7ffffe2a3a00780c */ /* 0x000fe20003f06070 */
[C---:B------:R-:W-:Y:S01]  /*25320*/  VIADD R60, R13.reuse, 0x100000 ;  /* 0x001000000d3c7836 */ /* 0x040fe20000000000 */
[C---:B------:R-:W-:Y:S01]  /*25330*/  IADD3 R61, R13.reuse, 0x100000, RZ ;  /* 0x001000000d3d7810 */ /* 0x040fe20007ffe0ff */
[C---:B------:R-:W-:Y:S01]  /*25340*/  VIADD R58, R13.reuse, 0x100000 ;  /* 0x001000000d3a7836 */ /* 0x040fe20000000000 */
[----:B------:R-:W-:Y:S01]  /*25350*/  IADD3 R59, R13, 0x100000, RZ ;  /* 0x001000000d3b7810 */ /* 0x000fe20007ffe0ff */
[----:B----4-:R-:W-:-:S04]  /*25360*/  IMAD.WIDE R234, R229, 0x4, R108 ;  /* 0x00000004e5ea7825 */ /* 0x010fc800078e026c */
[C---:B------:R-:W-:Y:S01]  /*25370*/  IMAD.WIDE R232, R229.reuse, 0x4, R102 ;  /* 0x00000004e5e87825 */ /* 0x040fe200078e0266 */
[----:B------:R-:W-:Y:S03]  /*25380*/  LDGSTS.E [R61+-0x53ffc], desc[UR8][R234.64], !P1 ;  /* 0xac004000ea3d7fae */ /* 0x000fe6000c921848 */
[C---:B------:R-:W-:Y:S01]  /*25390*/  IMAD.WIDE R54, R229.reuse, 0x4, R98 ;  /* 0x00000004e5367825 */ /* 0x040fe200078e0262 */
[----:B------:R-:W4:Y:S03]  /*253a0*/  LDL.LU.64 R102, [R1+0x908] ;  /* 0x0009080001667983 */ /* 0x000f260000300a00 */
[----:B------:R-:W-:Y:S01]  /*253b0*/  IMAD.WIDE R56, R229, 0x4, R100 ;  /* 0x00000004e5387825 */ /* 0x000fe200078e0264 */
[----:B------:R-:W4:Y:S04]  /*253c0*/  LDL.LU.64 R98, [R1+0x910] ;  /* 0x0009100001627983 */ /* 0x000f280000300a00 */
[----:B------:R-:W4:Y:S04]  /*253d0*/  LDL.LU.64 R100, [R1+0x918] ;  /* 0x0009180001647983 */ /* 0x000f280000300a00 */
[----:B------:R1:W-:Y:S04]  /*253e0*/  STL.64 [R1+0x1f30], R234 ;  /* 0x001f30ea01007387 */ /* 0x0003e80000100a00 */
[----:B------:R-:W-:Y:S04]  /*253f0*/  STL.64 [R1+0x1f38], R232 ;  /* 0x001f38e801007387 */ /* 0x000fe80000100a00 */
[----:B------:R-:W-:Y:S04]  /*25400*/  STL.64 [R1+0x1f40], R54 ;  /* 0x001f403601007387 */ /* 0x000fe80000100a00 */
[----:B------:R-:W-:Y:S04]  /*25410*/  STL.64 [R1+0x1f48], R56 ;  /* 0x001f483801007387 */ /* 0x000fe80000100a00 */
[----:B------:R-:W4:Y:S01]  /*25420*/  LDL.LU.64 R108, [R1+0x920] ;  /* 0x00092000016c7983 */ /* 0x000f220000300a00 */
[----:B------:R-:W-:-:S03]  /*25430*/  ISETP.GE.U32.AND P1, PT, R62, 0x7ffffe29, PT ;  /* 0x7ffffe293e00780c */ /* 0x000fc60003f26070 */
[----:B------:R-:W-:Y:S04]  /*25440*/  LDGSTS.E [R60+-0x5fff8], desc[UR8][R232.64], !P0 ;  /* 0xa0008000e83c7fae */ /* 0x000fe8000c121848 */
[----:B------:R-:W-:Y:S04]  /*25450*/  LDGSTS.E [R59+-0x5bff8], desc[UR8][R54.64], !P0 ;  /* 0xa4008000363b7fae */ /* 0x000fe8000c121848 */
[----:B------:R2:W-:Y:S02]  /*25460*/  LDGSTS.E [R58+-0x57ff8], desc[UR8][R56.64], !P0 ;  /* 0xa8008000383a7fae */ /* 0x0005e4000c121848 */
[----:B--2---:R-:W-:-:S02]  /*25470*/  IMAD.WIDE R58, R229, 0x4, R96 ;  /* 0x00000004e53a7825 */ /* 0x004fc400078e0260 */
[----:B------:R-:W2:Y:S02]  /*25480*/  LDL.LU.64 R96, [R1+0x928] ;  /* 0x0009280001607983 */ /* 0x000ea40000300a00 */
[C---:B---3--:R-:W-:Y:S02]  /*25490*/  IMAD.WIDE R62, R229.reuse, 0x4, R90 ;  /* 0x00000004e53e7825 */ /* 0x048fe400078e025a */
[----:B------:R-:W-:Y:S02]  /*254a0*/  LDGSTS.E [R69+-0x53ff8], desc[UR8][R58.64], !P0 ;  /* 0xac0080003a457fae */ /* 0x000fe4000c121848 */
[C---:B------:R-:W-:Y:S02]  /*254b0*/  IMAD.WIDE R64, R229.reuse, 0x4, R92 ;  /* 0x00000004e5407825 */ /* 0x040fe400078e025c */
[----:B------:R-:W3:Y:S04]  /*254c0*/  LDL.LU.64 R90, [R1+0x930] ;  /* 0x00093000015a7983 */ /* 0x000ee80000300a00 */
[----:B------:R-:W3:Y:S01]  /*254d0*/  LDL.LU.64 R92, [R1+0x938] ;  /* 0x00093800015c7983 */ /* 0x000ee20000300a00 */
[C---:B------:R-:W-:Y:S01]  /*254e0*/  IMAD.WIDE R60, R229.reuse, 0x4, R94 ;  /* 0x00000004e53c7825 */ /* 0x040fe200078e025e */
[----:B------:R-:W-:Y:S01]  /*254f0*/  ISETP.GE.U32.AND P0, PT, R70, 0x7ffffe0c, PT ;  /* 0x7ffffe0c4600780c */ /* 0x000fe20003f06070 */
[----:B------:R-:W1:Y:S01]  /*25500*/  LDC R94, c[0x0][0x230] ;  /* 0x00008c00ff5e7b82 */ /* 0x000e620000000800 */
[----:B------:R-:W-:Y:S04]  /*25510*/  STL.64 [R1+0x1f50], R58 ;  /* 0x001f503a01007387 */ /* 0x000fe80000100a00 */
[----:B------:R-:W-:Y:S04]  /*25520*/  STL.64 [R1+0x1f58], R60 ;  /* 0x001f583c01007387 */ /* 0x000fe80000100a00 */
[----:B------:R-:W-:Y:S04]  /*25530*/  LDGSTS.E [R68+-0x5fff4], desc[UR8][R60.64], !P1 ;  /* 0xa000c0003c447fae */ /* 0x000fe8000c921848 */
[----:B------:R-:W-:Y:S04]  /*25540*/  STL.64 [R1+0x1f60], R62 ;  /* 0x001f603e01007387 */ /* 0x000fe80000100a00 */
[----:B------:R-:W-:Y:S04]  /*25550*/  LDGSTS.E [R67+-0x5bff4], desc[UR8][R62.64], !P1 ;  /* 0xa400c0003e437fae */ /* 0x000fe8000c921848 */
[----:B------:R-:W-:Y:S04]  /*25560*/  STL.64 [R1+0x1f68], R64 ;  /* 0x001f684001007387 */ /* 0x000fe80000100a00 */
[----:B------:R1:W-:Y:S04]  /*25570*/  LDGSTS.E [R66+-0x57ff4], desc[UR8][R64.64], !P1 ;  /* 0xa800c00040427fae */ /* 0x0003e8000c921848 */
[----:B------:R-:W3:Y:S04]  /*25580*/  LDL.LU.64 R112, [R1+0x940] ;  /* 0x0009400001707983 */ /* 0x000ee80000300a00 */
[----:B------:R-:W3:Y:S01]  /*25590*/  LDL.LU.64 R116, [R1+0x948] ;  /* 0x0009480001747983 */ /* 0x000ee20000300a00 */
[----:B-1----:R-:W-:-:S02]  /*255a0*/  IMAD.WIDE R66, R229, 0x4, R104 ;  /* 0x00000004e5427825 */ /* 0x002fc400078e0268 */
[----:B------:R-:W1:Y:S03]  /*255b0*/  LDC R104, c[0x0][0x230] ;  /* 0x00008c00ff687b82 */ /* 0x000e660000000800 */
[----:B------:R-:W-:Y:S01]  /*255c0*/  LDGSTS.E [R77+-0x53ff4], desc[UR8][R66.64], !P1 ;  /* 0xac00c000424d7fae */ /* 0x000fe2000c921848 */
[----:B------:R-:W-:Y:S01]  /*255d0*/  ISETP.GE.U32.AND P1, PT, R78, 0x7ffffe0b, PT ;  /* 0x7ffffe0b4e00780c */ /* 0x000fe20003f26070 */
[----:B----4-:R-:W-:-:S03]  /*255e0*/  IMAD.WIDE R70, R229, 0x4, R98 ;  /* 0x00000004e5467825 */ /* 0x010fc600078e0262 */
[----:B------:R-:W4:Y:S01]  /*255f0*/  LDC R105, c[0x0][0x230] ;  /* 0x00008c00ff697b82 */ /* 0x000f220000000800 */
[----:B------:R-:W4:Y:S01]  /*25600*/  LDL.LU.64 R98, [R1+0x950] ;  /* 0x0009500001627983 */ /* 0x000f220000300a00 */
[----:B------:R-:W-:-:S04]  /*25610*/  IMAD.WIDE R68, R229, 0x4, R102 ;  /* 0x00000004e5447825 */ /* 0x000fc800078e0266 */
[C---:B------:R-:W-:Y:S01]  /*25620*/  IMAD.WIDE R72, R229.reuse, 0x4, R100 ;  /* 0x00000004e5487825 */ /* 0x040fe200078e0264 */
[----:B------:R-:W-:Y:S01]  /*25630*/  LDGSTS.E [R76+-0x50000], desc[UR8][R68.64], !P0 ;  /* 0xb0000000444c7fae */ /* 0x000fe2000c121848 */
[----:B------:R-:W1:Y:S03]  /*25640*/  LDC R102, c[0x0][0x230] ;  /* 0x00008c00ff667b82 */ /* 0x000e660000000800 */
[----:B------:R-:W4:Y:S04]  /*25650*/  LDL.LU.64 R100, [R1+0x958] ;  /* 0x0009580001647983 */ /* 0x000f280000300a00 */
[----:B------:R-:W-:Y:S04]  /*25660*/  STL.64 [R1+0x1f70], R66 ;  /* 0x001f704201007387 */ /* 0x000fe80000100a00 */
[----:B------:R-:W-:Y:S04]  /*25670*/  STL.64 [R1+0x1f78], R68 ;  /* 0x001f784401007387 */ /* 0x000fe80000100a00 */
[----:B------:R-:W-:Y:S04]  /*25680*/  STL.64 [R1+0x1f80], R70 ;  /* 0x001f804601007387 */ /* 0x000fe80000100a00 */
[----:B------:R-:W-:Y:S04]  /*25690*/  LDGSTS.E [R75+-0x4c000], desc[UR8][R70.64], !P0 ;  /* 0xb4000000464b7fae */ /* 0x000fe8000c121848 */
[----:B------:R-:W-:Y:S04]  /*256a0*/  STL.64 [R1+0x1f88], R72 ;  /* 0x001f884801007387 */ /* 0x000fe80000100a00 */
[----:B------:R1:W-:Y:S04]  /*256b0*/  LDGSTS.E [R74+-0x48000], desc[UR8][R72.64], !P0 ;  /* 0xb8000000484a7fae */ /* 0x0003e8000c121848 */
[----:B------:R-:W4:Y:S04]  /*256c0*/  LDL.LU.64 R110, [R1+0x960] ;  /* 0x00096000016e7983 */ /* 0x000f280000300a00 */
[----:B------:R-:W4:Y:S01]  /*256d0*/  LDL.LU.64 R106, [R1+0x968] ;  /* 0x00096800016a7983 */ /* 0x000f220000300a00 */
[----:B-1----:R-:W-:-:S03]  /*256e0*/  IMAD.WIDE R74, R229, 0x4, R108 ;  /* 0x00000004e54a7825 */ /* 0x002fc600078e026c */
[----:B------:R-:W4:Y:S01]  /*256f0*/  LDL.LU.64 R108, [R1+0x970] ;  /* 0x00097000016c7983 */ /* 0x000f220000300a00 */
[----:B--2---:R-:W-:-:S03]  /*25700*/  IMAD.WIDE R76, R229, 0x4, R96 ;  /* 0x00000004e54c7825 */ /* 0x004fc600078e0260 */
[----:B------:R-:W2:Y:S01]  /*25710*/  LDL.LU.64 R96, [R1+0x978] ;  /* 0x0009780001607983 */ /* 0x000ea20000300a00 */
[----:B---3--:R-:W-:-:S03]  /*25720*/  IMAD.WIDE R78, R229, 0x4, R90 ;  /* 0x00000004e54e7825 */ /* 0x008fc600078e025a */
[----:B------:R-:W-:Y:S01]  /*25730*/  STL.64 [R1+0x1f90], R74 ;  /* 0x001f904a01007387 */ /* 0x000fe20000100a00 */
[----:B------:R-:W-:-:S03]  /*25740*/  IMAD.WIDE R80, R229, 0x4, R92 ;  /* 0x00000004e5507825 */ /* 0x000fc600078e025c */
[----:B------:R-:W-:Y:S04]  /*25750*/  STL.64 [R1+0x1f98], R76 ;  /* 0x001f984c01007387 */ /* 0x000fe80000100a00 */
[----:B------:R-:W-:Y:S04]  /*25760*/  STL.64 [R1+0x1fa0], R78 ;  /* 0x001fa04e01007387 */ /* 0x000fe80000100a00 */
[----:B------:R-:W-:Y:S04]  /*25770*/  STL.64 [R1+0x1fa8], R80 ;  /* 0x001fa85001007387 */ /* 0x000fe80000100a00 */
[----:B------:R-:W3:Y:S04]  /*25780*/  LDL.LU.64 R120, [R1+0x980] ;  /* 0x0009800001787983 */ /* 0x000ee80000300a00 */
[----:B------:R-:W3:Y:S04]  /*25790*/  LDL.LU.64 R118, [R1+0x990] ;  /* 0x0009900001767983 */ /* 0x000ee80000300a00 */
[----:B------:R-:W-:Y:S01]  /*257a0*/  LDGSTS.E [R85+-0x44000], desc[UR8][R74.64], !P0 ;  /* 0xbc0000004a557fae */ /* 0x000fe2000c121848 */
[----:B------:R-:W-:-:S03]  /*257b0*/  ISETP.GE.U32.AND P0, PT, R86, 0x7ffffe0a, PT ;  /* 0x7ffffe0a5600780c */ /* 0x000fc60003f06070 */
[----:B------:R1:W-:Y:S01]  /*257c0*/  LDGSTS.E [R84+-0x4fffc], desc[UR8][R76.64], !P1 ;  /* 0xb00040004c547fae */ /* 0x0003e2000c921848 */
[----:B------:R-:W-:-:S03]  /*257d0*/  IADD3 R93, R13, 0x100000, RZ ;  /* 0x001000000d5d7810 */ /* 0x000fc60007ffe0ff */
[----:B------:R-:W-:Y:S01]  /*257e0*/  LDGSTS.E [R83+-0x4bffc], desc[UR8][R78.64], !P1 ;  /* 0xb40040004e537fae */ /* 0x000fe2000c921848 */
[----:B------:R-:W-:-:S03]  /*257f0*/  VIADD R92, R13, 0x100000 ;  /* 0x001000000d5c7836 */ /* 0x000fc60000000000 */
[----:B------:R1:W-:Y:S01]  /*25800*/  LDGSTS.E [R82+-0x47ffc], desc[UR8][R80.64], !P1 ;  /* 0xb800400050527fae */ /* 0x0003e2000c921848 */
[----:B------:R-:W-:Y:S01]  /*25810*/  IADD3 R91, R13, 0x100000, RZ ;  /* 0x001000000d5b7810 */ /* 0x000fe20007ffe0ff */
[----:B-1----:R-:W-:Y:S02]  /*25820*/  IMAD.WIDE R84, R229, 0x4, R116 ;  /* 0x00000004e5547825 */ /* 0x002fe400078e0274 */
[----:B------:R-:W3:Y:S02]  /*25830*/  LDL.LU.64 R114, [R1+0x9a0] ;  /* 0x0009a00001727983 */ /* 0x000ee40000300a00 */
[----:B------:R-:W-:Y:S02]  /*25840*/  VIADD R90, R13, 0x100000 ;  /* 0x001000000d5a7836 */ /* 0x000fe40000000000 */
[----:B------:R-:W3:Y:S01]  /*25850*/  LDL.LU.64 R116, [R1+0x9b0] ;  /* 0x0009b00001747983 */ /* 0x000ee20000300a00 */
[----:B------:R-:W-:-:S04]  /*25860*/  IMAD.WIDE R82, R229, 0x4, R112 ;  /* 0x00000004e5527825 */ /* 0x000fc800078e0270 */
[----:B------:R-:W-:Y:S01]  /*25870*/  VIADD R94, R94, 0xfffffe88 ;  /* 0xfffffe885e5e7836 */ /* 0x000fe20000000000 */
[----:B------:R-:W-:Y:S04]  /*25880*/  STL.64 [R1+0x1fb0], R82 ;  /* 0x001fb05201007387 */ /* 0x000fe80000100a00 */
[----:B------:R-:W-:Y:S04]  /*25890*/  LDGSTS.E [R93+-0x43ffc], desc[UR8][R82.64], !P1 ;  /* 0xbc004000525d7fae */ /* 0x000fe8000c921848 */
[----:B------:R-:W-:Y:S04]  /*258a0*/  STL.64 [R1+0x1fb8], R84 ;  /* 0x001fb85401007387 */ /* 0x000fe80000100a00 */
[----:B------:R-:W-:Y:S01]  /*258b0*/  LDGSTS.E [R92+-0x4fff8], desc[UR8][R84.64], !P0 ;  /* 0xb0008000545c7fae */ /* 0x000fe2000c121848 */
[----:B------:R-:W-:Y:S01]  /*258c0*/  ISETP.GE.U32.AND P1, PT, R94, 0x7ffffe09, PT ;  /* 0x7ffffe095e00780c */ /* 0x000fe20003f26070 */
[----:B----4-:R-:W-:-:S05]  /*258d0*/  IMAD.WIDE R86, R229, 0x4, R98 ;  /* 0x00000004e5567825 */ /* 0x010fca00078e0262 */
[----:B------:R-:W-:Y:S04]  /*258e0*/  STL.64 [R1+0x1fc0], R86 ;  /* 0x001fc05601007387 */ /* 0x000fe80000100a00 */
[----:B------:R-:W-:Y:S01]  /*258f0*/  LDGSTS.E [R91+-0x4bff8], desc[UR8][R86.64], !P0 ;  /* 0xb4008000565b7fae */ /* 0x000fe2000c121848 */
[----:B------:R-:W-:-:S05]  /*25900*/  IMAD.WIDE R88, R229, 0x4, R100 ;  /* 0x00000004e5587825 */ /* 0x000fca00078e0264 */
[----:B------:R-:W-:Y:S04]  /*25910*/  STL.64 [R1+0x1fc8], R88 ;  /* 0x001fc85801007387 */ /* 0x000fe80000100a00 */
[----:B------:R1:W-:Y:S04]  /*25920*/  LDGSTS.E [R90+-0x47ff8], desc[UR8][R88.64], !P0 ;  /* 0xb8008000585a7fae */ /* 0x0003e8000c121848 */
[----:B------:R-:W4:Y:S04]  /*25930*/  LDL.LU.64 R156, [R1+0x9c0] ;  /* 0x0009c000019c7983 */ /* 0x000f280000300a00 */
[----:B------:R-:W4:Y:S01]  /*25940*/  LDL.LU.64 R112, [R1+0x9d0] ;  /* 0x0009d00001707983 */ /* 0x000f220000300a00 */
[----:B-1----:R-:W-:-:S03]  /*25950*/  IMAD.WIDE R90, R229, 0x4, R110 ;  /* 0x00000004e55a7825 */ /* 0x002fc600078e026e */
[----:B------:R-:W4:Y:S01]  /*25960*/  LDL.LU.64 R110, [R1+0x9e0] ;  /* 0x0009e000016e7983 */ /* 0x000f220000300a00 */
[----:B------:R-:W-:-:S03]  /*25970*/  IMAD.WIDE R94, R229, 0x4, R108 ;  /* 0x00000004e55e7825 */ /* 0x000fc600078e026c */
[----:B------:R-:W4:Y:S01]  /*25980*/  LDL.LU.64 R108, [R1+0x9f0] ;  /* 0x0009f000016c7983 */ /* 0x000f220000300a00 */
[C---:B------:R-:W-:Y:S01]  /*25990*/  IADD3 R100, R13.reuse, 0x100000, RZ ;  /* 0x001000000d647810 */ /* 0x040fe20007ffe0ff */
[----:B------:R-:W-:Y:S02]  /*259a0*/  VIADD R101, R13, 0x100000 ;  /* 0x001000000d657836 */ /* 0x000fe40000000000 */
[----:B------:R-:W-:Y:S01]  /*259b0*/  IMAD.WIDE R92, R229, 0x4, R106 ;  /* 0x00000004e55c7825 */ /* 0x000fe200078e026a */
[----:B------:R-:W-:-:S03]  /*259c0*/  IADD3 R98, R13, 0x100000, RZ ;  /* 0x001000000d627810 */ /* 0x000fc60007ffe0ff */
[----:B------:R-:W-:Y:S01]  /*259d0*/  VIADD R99, R13, 0x100000 ;  /* 0x001000000d637836 */ /* 0x000fe20000000000 */
[----:B------:R-:W-:Y:S01]  /*259e0*/  LDGSTS.E [R101+-0x43ff8], desc[UR8][R90.64], !P0 ;  /* 0xbc0080005a657fae */ /* 0x000fe2000c121848 */
[----:B--2---:R-:W-:Y:S01]  /*259f0*/  IMAD.WIDE R96, R229, 0x4, R96 ;  /* 0x00000004e5607825 */ /* 0x004fe200078e0260 */
[----:B------:R-:W-:Y:S01]  /*25a00*/  IADD3 R102, R102, -0x119, RZ ;  /* 0xfffffee766667810 */ /* 0x000fe20007ffe0ff */
[----:B------:R-:W1:Y:S01]  /*25a10*/  LDC R107, c[0x0][0x230] ;  /* 0x00008c00ff6b7b82 */ /* 0x000e620000000800 */
[----:B------:R-:W-:Y:S04]  /*25a20*/  LDGSTS.E [R100+-0x4fff4], desc[UR8][R92.64], !P1 ;  /* 0xb000c0005c647fae */ /* 0x000fe8000c921848 */
[----:B------:R-:W-:Y:S01]  /*25a30*/  LDGSTS.E [R99+-0x4bff4], desc[UR8][R94.64], !P1 ;  /* 0xb400c0005e637fae */ /* 0x000fe2000c921848 */
[----:B------:R-:W-:Y:S01]  /*25a40*/  IADD3 R103, R13, 0x100000, RZ ;  /* 0x001000000d677810 */ /* 0x000fe20007ffe0ff */
[----:B------:R-:W-:Y:S01]  /*25a50*/  VIADD R104, R104, 0xfffffee6 ;  /* 0xfffffee668687836 */ /* 0x000fe20000000000 */
[----:B------:R-:W2:Y:S01]  /*25a60*/  LDC R106, c[0x0][0x230] ;  /* 0x00008c00ff6a7b82 */ /* 0x000ea20000000800 */
[----:B------:R-:W-:Y:S04]  /*25a70*/  STL.64 [R1+0x1fd0], R90 ;  /* 0x001fd05a01007387 */ /* 0x000fe80000100a00 */
[----:B------:R3:W-:Y:S02]  /*25a80*/  LDGSTS.E [R98+-0x47ff4], desc[UR8][R96.64], !P1 ;  /* 0xb800c00060627fae */ /* 0x0007e4000c921848 */
[----:B---3--:R-:W-:-:S02]  /*25a90*/  IMAD.WIDE R2, R229, 0x4, R118 ;  /* 0x00000004e5027825 */ /* 0x008fc400078e0276 */
[----:B------:R-:W-:Y:S04]  /*25aa0*/  STL.64 [R1+0x1fd8], R92 ;  /* 0x001fd85c01007387 */ /* 0x000fe80000100a00 */
[----:B------:R-:W-:Y:S01]  /*25ab0*/  STL.64 [R1+0x1fe0], R94 ;  /* 0x001fe05e01007387 */ /* 0x000fe20000100a00 */
[----:B------:R-:W-:-:S03]  /*25ac0*/  IMAD.WIDE R98, R229, 0x4, R120 ;  /* 0x00000004e5627825 */ /* 0x000fc600078e0278 */
[----:B------:R-:W-:Y:S04]  /*25ad0*/  STL.64 [R1+0x1fe8], R96 ;  /* 0x001fe86001007387 */ /* 0x000fe80000100a00 */
[----:B------:R-:W-:Y:S04]  /*25ae0*/  STL.64 [R1+0x1d88], R12 ;  /* 0x001d880c01007387 */ /* 0x000fe80000100a00 */
[----:B------:R3:W-:Y:S04]  /*25af0*/  STL.64 [R1+0x370], R2 ;  /* 0x0003700201007387 */ /* 0x0007e80000100a00 */
[----:B------:R1:W-:Y:S04]  /*25b00*/  STL.64 [R1+0x1ff0], R98 ;  /* 0x001ff06201007387 */ /* 0x0003e80000100a00 */
[----:B------:R-:W2:Y:S01]  /*25b10*/  LDL.LU.64 R120, [R1+0xa68] ;  /* 0x000a680001787983 */ /* 0x000ea20000300a00 */
[----:B------:R-:W-:Y:S01]  /*25b20*/  ISETP.GE.U32.AND P0, PT, R102, 0x7ffffe68, PT ;  /* 0x7ffffe686600780c */ /* 0x000fe20003f06070 */
[----:B------:R-:W-:-:S02]  /*25b30*/  VIADD R102, R14, 0x100000 ;  /* 0x001000000e667836 */ /* 0x000fc40000000000 */
[C---:B------:R-:W-:Y:S01]  /*25b40*/  IMAD.WIDE R238, R229.reuse, 0x4, R114 ;  /* 0x00000004e5ee7825 */ /* 0x040fe200078e0272 */
[----:B------:R-:W1:Y:S03]  /*25b50*/  LDL.LU.64 R118, [R1+0xa78] ;  /* 0x000a780001767983 */ /* 0x000e660000300a00 */
[C---:B------:R-:W-:Y:S01]  /*25b60*/  IMAD.WIDE R236, R229.reuse, 0x4, R116 ;  /* 0x00000004e5ec7825 */ /* 0x040fe200078e0274 */
[----:B------:R-:W2:Y:S04]  /*25b70*/  LDL.LU.64 R114, [R1+0xa88] ;  /* 0x000a880001727983 */ /* 0x000ea80000300a00 */
[----:B------:R-:W-:Y:S04]  /*25b80*/  LDGSTS.E [R103+-0x43ff4], desc[UR8][R98.64], !P1 ;  /* 0xbc00c00062677fae */ /* 0x000fe8000c921848 */
[----:B------:R-:W2:Y:S04]  /*25b90*/  LDL.LU.64 R116, [R1+0xa98] ;  /* 0x000a980001747983 */ /* 0x000ea80000300a00 */
[----:B------:R3:W-:Y:S04]  /*25ba0*/  LDGSTS.E [R102+-0x80000], desc[UR8][R2.64], !P0 ;  /* 0x8000000002667fae */ /* 0x0007e8000c121848 */
[----:B------:R-:W-:Y:S04]  /*25bb0*/  STL.64 [R1+0x2010], R238 ;  /* 0x002010ee01007387 */ /* 0x000fe80000100a00 */
[----:B------:R-:W-:Y:S01]  /*25bc0*/  STL.64 [R1+0x2018], R236 ;  /* 0x002018ec01007387 */ /* 0x000fe20000100a00 */
[----:B----4-:R-:W-:-:S04]  /*25bd0*/  IMAD.WIDE R234, R229, 0x4, R156 ;  /* 0x00000004e5ea7825 */ /* 0x010fc800078e029c */
[----:B------:R-:W-:-:S05]  /*25be0*/  IMAD.WIDE R6, R229, 0x4, R112 ;  /* 0x00000004e5067825 */ /* 0x000fca00078e0270 */
[----:B------:R-:W-:Y:S01]  /*25bf0*/  STL.64 [R1+0x350], R6 ;  /* 0x0003500601007387 */ /* 0x000fe20000100a00 */
[----:B------:R-:W-:-:S05]  /*25c00*/  IMAD.WIDE R4, R229, 0x4, R110 ;  /* 0x00000004e5047825 */ /* 0x000fca00078e026e */
[----:B------:R4:W-:Y:S01]  /*25c10*/  STL.64 [R1+0x348], R4 ;  /* 0x0003480401007387 */ /* 0x0009e20000100a00 */
[----:B---3--:R-:W-:-:S03]  /*25c20*/  IMAD.WIDE R2, R229, 0x4, R108 ;  /* 0x00000004e5027825 */ /* 0x008fc600078e026c */
[----:B------:R-:W-:Y:S04]  /*25c30*/  STL.64 [R1+0x2020], R234 ;  /* 0x002020ea01007387 */ /* 0x000fe80000100a00 */
[----:B------:R3:W-:Y:S04]  /*25c40*/  STL.64 [R1+0x340], R2 ;  /* 0x0003400201007387 */ /* 0x0007e80000100a00 */
[----:B------:R-:W4:Y:S04]  /*25c50*/  LDL.LU.64 R156, [R1+0xaa8] ;  /* 0x000aa800019c7983 */ /* 0x000f280000300a00 */
[----:B------:R-:W3:Y:S04]  /*25c60*/  LDL.LU.64 R112, [R1+0xab8] ;  /* 0x000ab80001707983 */ /* 0x000ee80000300a00 */
[----:B------:R-:W3:Y:S04]  /*25c70*/  LDL.LU.64 R110, [R1+0xac8] ;  /* 0x000ac800016e7983 */ /* 0x000ee80000300a00 */
[----:B------:R-:W3:Y:S01]  /*25c80*/  LDL.LU.64 R108, [R1+0xad8] ;  /* 0x000ad800016c7983 */ /* 0x000ee20000300a00 */
[----:B--2---:R-:W-:-:S03]  /*25c90*/  IMAD.WIDE R232, R229, 0x4, R120 ;  /* 0x00000004e5e87825 */ /* 0x004fc600078e0278 */
[----:B------:R-:W2:Y:S01]  /*25ca0*/  LDL.LU.64 R120, [R1+0xae8] ;  /* 0x000ae80001787983 */ /* 0x000ea20000300a00 */
[----:B-1----:R-:W-:-:S03]  /*25cb0*/  IMAD.WIDE R98, R229, 0x4, R118 ;  /* 0x00000004e5627825 */ /* 0x002fc600078e0276 */
[----:B------:R-:W2:Y:S01]  /*25cc0*/  LDL.LU.64 R118, [R1+0xaf8] ;  /* 0x000af80001767983 */ /* 0x000ea20000300a00 */
[----:B------:R-:W-:-:S03]  /*25cd0*/  IMAD.WIDE R96, R229, 0x4, R114 ;  /* 0x00000004e5607825 */ /* 0x000fc600078e0272 */
[----:B------:R-:W2:Y:S01]  /*25ce0*/  LDL.LU.64 R114, [R1+0xb08] ;  /* 0x000b080001727983 */ /* 0x000ea20000300a00 */
[----:B------:R-:W-:-:S03]  /*25cf0*/  IMAD.WIDE R94, R229, 0x4, R116 ;  /* 0x00000004e55e7825 */ /* 0x000fc600078e0274 */
[----:B------:R-:W2:Y:S04]  /*25d00*/  LDL.LU.64 R116, [R1+0xb18] ;  /* 0x000b180001747983 */ /* 0x000ea80000300a00 */
[----:B------:R-:W-:Y:S04]  /*25d10*/  STL.64 [R1+0x2028], R232 ;  /* 0x002028e801007387 */ /* 0x000fe80000100a00 */
[----:B------:R-:W-:Y:S04]  /*25d20*/  STL.64 [R1+0x2030], R98 ;  /* 0x0020306201007387 */ /* 0x000fe80000100a00 */
[----:B------:R-:W-:Y:S04]  /*25d30*/  STL.64 [R1+0x2038], R96 ;  /* 0x0020386001007387 */ /* 0x000fe80000100a00 */
[----:B------:R-:W-:Y:S01]  /*25d40*/  STL.64 [R1+0x2040], R94 ;  /* 0x0020405e01007387 */ /* 0x000fe20000100a00 */
[----:B----4-:R-:W-:-:S03]  /*25d50*/  IMAD.WIDE R92, R229, 0x4, R156 ;  /* 0x00000004e55c7825 */ /* 0x010fc600078e029c */
[----:B------:R-:W4:Y:S01]  /*25d60*/  LDL.LU.64 R156, [R1+0xb28] ;  /* 0x000b2800019c7983 */ /* 0x000f220000300a00 */
[----:B---3--:R-:W-:-:S03]  /*25d70*/  IMAD.WIDE R90, R229, 0x4, R112 ;  /* 0x00000004e55a7825 */ /* 0x008fc600078e0270 */
        /* <DEDUP_REMOVED lines=8> */
[----:B------:R-:W-:Y:S01]  /*25e00*/  STL.64 [R1+0x2060], R86 ;  /* 0x0020605601007387 */ /* 0x000fe20000100a00 */
[----:B--2---:R-:W-:-:S03]  /*25e10*/  IMAD.WIDE R84, R229, 0x4, R120 ;  /* 0x00000004e5547825 */ /* 0x004fc600078e0278 */
[----:B------:R-:W2:Y:S01]  /*25e20*/  LDL.LU.64 R120, [R1+0xb68] ;  /* 0x000b680001787983 */ /* 0x000ea20000300a00 */
[----:B------:R-:W-:-:S03]  /*25e30*/  IMAD.WIDE R240, R229, 0x4, R118 ;  /* 0x00000004e5f07825 */ /* 0x000fc600078e0276 */
        /* <DEDUP_REMOVED lines=8> */
[----:B------:R-:W-:Y:S04]  /*25ec0*/  STL.64 [R1+0x2008], R20 ;  /* 0x0020081401007387 */ /* 0x000fe80000100a00 */
[----:B------:R-:W2:Y:S01]  /*25ed0*/  LDL.LU.64 R154, [R1+0xba8] ;  /* 0x000ba800019a7983 */ /* 0x000ea20000300a00 */
[----:B------:R-:W-:Y:S01]  /*25ee0*/  ISETP.GE.U32.AND P1, PT, R104, 0x7ffffe67, PT ;  /* 0x7ffffe676800780c */ /* 0x000fe20003f26070 */
[C---:B------:R-:W-:Y:S01]  /*25ef0*/  VIADD R100, R14.reuse, 0x100000 ;  /* 0x001000000e647836 */ /* 0x040fe20000000000 */
[C---:B------:R-:W-:Y:S01]  /*25f00*/  IADD3 R101, R14.reuse, 0x100000, RZ ;  /* 0x001000000e657810 */ /* 0x040fe20007ffe0ff */
[----:B------:R-:W-:-:S04]  /*25f10*/  VIADD R103, R14, 0x100000 ;  /* 0x001000000e677836 */ /* 0x000fc80000000000 */
[----:B------:R-:W-:Y:S04]  /*25f20*/  LDGSTS.E [R101+-0x7c000], desc[UR8][R238.64], !P0 ;  /* 0x84000000ee657fae */ /* 0x000fe8000c121848 */
[----:B------:R-:W-:Y:S04]  /*25f30*/  LDGSTS.E [R100+-0x78000], desc[UR8][R236.64], !P0 ;  /* 0x88000000ec647fae */ /* 0x000fe8000c121848 */
[----:B------:R-:W-:Y:S04]  /*25f40*/  LDGSTS.E [R103+-0x74000], desc[UR8][R234.64], !P0 ;  /* 0x8c000000ea677fae */ /* 0x000fe8000c121848 */
[----:B------:R-:W-:Y:S04]  /*25f50*/  LDGSTS.E [R102+-0x7fffc], desc[UR8][R6.64], !P1 ;  /* 0x8000400006667fae */ /* 0x000fe8000c921848 */
[----:B------:R2:W-:Y:S01]  /*25f60*/  LDGSTS.E [R101+-0x7bffc], desc[UR8][R4.64], !P1 ;  /* 0x8400400004657fae */ /* 0x0005e2000c921848 */
[----:B----4-:R-:W-:-:S04]  /*25f70*/  IMAD.WIDE R18, R229, 0x4, R156 ;  /* 0x00000004e5127825 */ /* 0x010fc800078e029c */
[C---:B---3--:R-:W-:Y:S01]  /*25f80*/  IMAD.WIDE R16, R229.reuse, 0x4, R112 ;  /* 0x00000004e5107825 */ /* 0x048fe200078e0270 */
[----:B------:R-:W3:Y:S03]  /*25f90*/  LDL.LU.64 R156, [R1+0xbb8] ;  /* 0x000bb800019c7983 */ /* 0x000ee60000300a00 */
[C---:B------:R-:W-:Y:S01]  /*25fa0*/  IMAD.WIDE R10, R229.reuse, 0x4, R110 ;  /* 0x00000004e50a7825 */ /* 0x040fe200078e026e */
[----:B------:R-:W4:Y:S03]  /*25fb0*/  LDL.LU.64 R112, [R1+0xbc8] ;  /* 0x000bc80001707983 */ /* 0x000f260000300a00 */
[----:B------:R-:W-:Y:S01]  /*25fc0*/  IMAD.WIDE R8, R229, 0x4, R108 ;  /* 0x00000004e5087825 */ /* 0x000fe200078e026c */
[----:B------:R-:W-:Y:S01]  /*25fd0*/  IADD3 R104, R105, -0x11b, RZ ;  /* 0xfffffee569687810 */ /* 0x000fe20007ffe0ff */
[----:B------:R-:W4:Y:S01]  /*25fe0*/  LDL.LU.64 R108, [R1+0xbd8] ;  /* 0x000bd800016c7983 */ /* 0x000f220000300a00 */
[----:B------:R-:W1:Y:S03]  /*25ff0*/  LDC R105, c[0x0][0x230] ;  /* 0x00008c00ff697b82 */ /* 0x000e660000000800 */
[----:B------:R-:W-:Y:S04]  /*26000*/  STL.64 [R1+0x2070], R18 ;  /* 0x0020701201007387 */ /* 0x000fe80000100a00 */
[----:B------:R-:W-:Y:S01]  /*26010*/  STL.64 [R1+0x2078], R16 ;  /* 0x0020781001007387 */ /* 0x000fe20000100a00 */
[----:B------:R-:W4:Y:S03]  /*26020*/  LDC R110, c[0x0][0x230] ;  /* 0x00008c00ff6e7b82 */ /* 0x000f260000000800 */
[----:B------:R-:W-:Y:S04]  /*26030*/  STL.64 [R1+0x2080], R10 ;  /* 0x0020800a01007387 */ /* 0x000fe80000100a00 */
[----:B------:R-:W-:Y:S04]  /*26040*/  STL.64 [R1+0x2088], R8 ;  /* 0x0020880801007387 */ /* 0x000fe80000100a00 */
[----:B------:R-:W4:Y:S01]  /*26050*/  LDL.LU.64 R164, [R1+0xbe8] ;  /* 0x000be80001a47983 */ /* 0x000f220000300a00 */
[----:B--2---:R-:W-:-:S03]  /*26060*/  IMAD.WIDE R4, R229, 0x4, R120 ;  /* 0x00000004e5047825 */ /* 0x004fc600078e0278 */
[----:B------:R2:W-:Y:S04]  /*26070*/  LDGSTS.E [R100+-0x77ffc], desc[UR8][R2.64], !P1 ;  /* 0x8800400002647fae */ /* 0x0005e8000c921848 */
[----:B------:R-:W4:Y:S01]  /*26080*/  LDL.LU.64 R120, [R1+0xbf0] ;  /* 0x000bf00001787983 */ /* 0x000f220000300a00 */
[----:B------:R-:W-:Y:S01]  /*26090*/  ISETP.GE.U32.AND P0, PT, R104, 0x7ffffe66, PT ;  /* 0x7ffffe666800780c */ /* 0x000fe20003f06070 */
[----:B------:R-:W-:Y:S01]  /*260a0*/  IMAD.WIDE R242, R229, 0x4, R114 ;  /* 0x00000004e5f27825 */ /* 0x000fe200078e0272 */
[----:B------:R-:W-:Y:S01]  /*260b0*/  IADD3 R104, R107, -0x11c, RZ ;  /* 0xfffffee46b687810 */ /* 0x000fe20007ffe0ff */
[----:B------:R-:W4:Y:S01]  /*260c0*/  LDL.LU.64 R114, [R1+0xbf8] ;  /* 0x000bf80001727983 */ /* 0x000f220000300a00 */
[----:B------:R-:W1:Y:S01]  /*260d0*/  LDC R107, c[0x0][0x230] ;  /* 0x00008c00ff6b7b82 */ /* 0x000e620000000800 */
[----:B--2---:R-:W-:-:S02]  /*260e0*/  IMAD.WIDE R2, R229, 0x4, R118 ;  /* 0x00000004e5027825 */ /* 0x004fc400078e0276 */
[----:B------:R-:W-:Y:S02]  /*260f0*/  LDGSTS.E [R103+-0x73ffc], desc[UR8][R232.64], !P1 ;  /* 0x8c004000e8677fae */ /* 0x000fe4000c921848 */
[C---:B------:R-:W-:Y:S02]  /*26100*/  IMAD.WIDE R250, R229.reuse, 0x4, R116 ;  /* 0x00000004e5fa7825 */ /* 0x040fe400078e0274 */
[----:B------:R-:W2:Y:S01]  /*26110*/  LDL.LU.64 R116, [R1+0xc00] ;  /* 0x000c000001747983 */ /* 0x000ea20000300a00 */
[----:B------:R-:W-:Y:S01]  /*26120*/  ISETP.GE.U32.AND P1, PT, R104, 0x7ffffe65, PT ;  /* 0x7ffffe656800780c */ /* 0x000fe20003f26070 */
[----:B------:R-:W2:Y:S02]  /*26130*/  LDC R118, c[0x0][0x230] ;  /* 0x00008c00ff767b82 */ /* 0x000ea40000000800 */
[----:B------:R-:W-:Y:S04]  /*26140*/  STL.64 [R1+0x2090], R4 ;  /* 0x0020900401007387 */ /* 0x000fe80000100a00 */
[----:B------:R4:W-:Y:S04]  /*26150*/  STL.64 [R1+0x2098], R2 ;  /* 0x0020980201007387 */ /* 0x0009e80000100a00 */
[----:B------:R-:W-:Y:S04]  /*26160*/  STL.64 [R1+0x20a0], R242 ;  /* 0x0020a0f201007387 */ /* 0x000fe80000100a00 */
[----:B------:R-:W-:Y:S01]  /*26170*/  STL.64 [R1+0x20a8], R250 ;  /* 0x0020a8fa01007387 */ /* 0x000fe20000100a00 */
[----:B------:R-:W-:-:S03]  /*26180*/  IMAD.WIDE R248, R229, 0x4, R154 ;  /* 0x00000004e5f87825 */ /* 0x000fc600078e029a */
[----:B------:R-:W2:Y:S01]  /*26190*/  LDL.LU.64 R158, [R1+0xc08] ;  /* 0x000c0800019e7983 */ /* 0x000ea20000300a00 */
[----:B------:R-:W-:-:S03]  /*261a0*/  VIADD R104, R106, 0xfffffec7 ;  /* 0xfffffec76a687836 */ /* 0x000fc60000000000 */
[----:B------:R-:W2:Y:S01]  /*261b0*/  LDL.LU.64 R154, [R1+0xc10] ;  /* 0x000c1000019a7983 */ /* 0x000ea20000300a00 */
[----:B------:R-:W1:Y:S03]  /*261c0*/  LDC R106, c[0x0][0x230] ;  /* 0x00008c00ff6a7b82 */ /* 0x000e660000000800 */
[----:B------:R-:W-:Y:S04]  /*261d0*/  LDGSTS.E [R102+-0x7fff8], desc[UR8][R98.64], !P0 ;  /* 0x8000800062667fae */ /* 0x000fe8000c121848 */
[----:B------:R-:W-:Y:S04]  /*261e0*/  LDGSTS.E [R101+-0x7bff8], desc[UR8][R96.64], !P0 ;  /* 0x8400800060657fae */ /* 0x000fe8000c121848 */
[----:B------:R-:W-:Y:S04]  /*261f0*/  LDGSTS.E [R100+-0x77ff8], desc[UR8][R94.64], !P0 ;  /* 0x880080005e647fae */ /* 0x000fe8000c121848 */
[----:B------:R-:W-:Y:S01]  /*26200*/  LDGSTS.E [R103+-0x73ff8], desc[UR8][R92.64], !P0 ;  /* 0x8c0080005c677fae */ /* 0x000fe2000c121848 */
[----:B------:R-:W-:-:S02]  /*26210*/  ISETP.GE.U32.AND P0, PT, R104, 0x7ffffe48, PT ;  /* 0x7ffffe486800780c */ /* 0x000fc40003f06070 */
[----:B-1----:R-:W-:Y:S01]  /*26220*/  IADD3 R104, R105, -0x13a, RZ ;  /* 0xfffffec669687810 */ /* 0x002fe20007ffe0ff */
[----:B------:R-:W-:Y:S01]  /*26230*/  LDGSTS.E [R102+-0x7fff4], desc[UR8][R90.64], !P1 ;  /* 0x8000c0005a667fae */ /* 0x000fe2000c921848 */
[----:B------:R-:W1:Y:S03]  /*26240*/  LDC R105, c[0x0][0x230] ;  /* 0x00008c00ff697b82 */ /* 0x000e660000000800 */
[----:B------:R-:W-:Y:S04]  /*26250*/  LDGSTS.E [R101+-0x7bff4], desc[UR8][R88.64], !P1 ;  /* 0x8400c00058657fae */ /* 0x000fe8000c921848 */
[----:B------:R-:W-:Y:S04]  /*26260*/  LDGSTS.E [R100+-0x77ff4], desc[UR8][R86.64], !P1 ;  /* 0x8800c00056647fae */ /* 0x000fe8000c921848 */
[----:B------:R-:W-:Y:S01]  /*26270*/  LDGSTS.E [R103+-0x73ff4], desc[UR8][R84.64], !P1 ;  /* 0x8c00c00054677fae */ /* 0x000fe2000c921848 */
[----:B------:R-:W-:Y:S01]  /*26280*/  ISETP.GE.U32.AND P1, PT, R104, 0x7ffffe47, PT ;  /* 0x7ffffe476800780c */ /* 0x000fe20003f26070 */
[----:B------:R-:W-:-:S02]  /*26290*/  VIADD R104, R107, 0xfffffec5 ;  /* 0xfffffec56b687836 */ /* 0x000fc40000000000 */
[----:B------:R-:W-:Y:S04]  /*262a0*/  LDGSTS.E [R102+-0x70000], desc[UR8][R240.64], !P0 ;  /* 0x90000000f0667fae */ /* 0x000fe8000c121848 */
[----:B------:R-:W-:Y:S04]  /*262b0*/  LDGSTS.E [R101+-0x6c000], desc[UR8][R230.64], !P0 ;  /* 0x94000000e6657fae */ /* 0x000fe8000c121848 */
[----:B------:R-:W-:Y:S04]  /*262c0*/  LDGSTS.E [R100+-0x68000], desc[UR8][R20.64], !P0 ;  /* 0x9800000014647fae */ /* 0x000fe8000c121848 */
[----:B------:R-:W-:Y:S01]  /*262d0*/  LDGSTS.E [R103+-0x64000], desc[UR8][R18.64], !P0 ;  /* 0x9c00000012677fae */ /* 0x000fe2000c121848 */
[----:B------:R-:W-:-:S02]  /*262e0*/  ISETP.GE.U32.AND P0, PT, R104, 0x7ffffe46, PT ;  /* 0x7ffffe466800780c */ /* 0x000fc40003f06070 */
[----:B------:R-:W-:Y:S01]  /*262f0*/  IADD3 R104, R106, -0x13c, RZ ;  /* 0xfffffec46a687810 */ /* 0x000fe20007ffe0ff */
[----:B------:R-:W-:Y:S04]  /*26300*/  LDGSTS.E [R102+-0x6fffc], desc[UR8][R16.64], !P1 ;  /* 0x9000400010667fae */ /* 0x000fe8000c921848 */
[----:B------:R-:W-:Y:S04]  /*26310*/  LDGSTS.E [R101+-0x6bffc], desc[UR8][R10.64], !P1 ;  /* 0x940040000a657fae */ /* 0x000fe8000c921848 */
[----:B------:R-:W-:Y:S04]  /*26320*/  LDGSTS.E [R100+-0x67ffc], desc[UR8][R8.64], !P1 ;  /* 0x9800400008647fae */ /* 0x000fe8000c921848 */
[----:B------:R-:W-:Y:S01]  /*26330*/  LDGSTS.E [R103+-0x63ffc], desc[UR8][R4.64], !P1 ;  /* 0x9c00400004677fae */ /* 0x000fe2000c921848 */
[----:B------:R-:W-:-:S03]  /*26340*/  ISETP.GE.U32.AND P1, PT, R104, 0x7ffffe45, PT ;  /* 0x7ffffe456800780c */ /* 0x000fc60003f26070 */
[----:B------:R1:W-:Y:S04]  /*26350*/  LDGSTS.E [R102+-0x6fff8], desc[UR8][R2.64], !P0 ;  /* 0x9000800002667fae */ /* 0x0003e8000c121848 */
[----:B------:R-:W-:Y:S04]  /*26360*/  LDGSTS.E [R101+-0x6bff8], desc[UR8][R242.64], !P0 ;  /* 0x94008000f2657fae */ /* 0x000fe8000c121848 */
[----:B------:R-:W-:Y:S04]  /*26370*/  LDGSTS.E [R100+-0x67ff8], desc[UR8][R250.64], !P0 ;  /* 0x98008000fa647fae */ /* 0x000fe8000c121848 */
[----:B------:R-:W-:Y:S01]  /*26380*/  LDGSTS.E [R103+-0x63ff8], desc[UR8][R248.64], !P0 ;  /* 0x9c008000f8677fae */ /* 0x000fe2000c121848 */
[----:B---3--:R-:W-:-:S04]  /*26390*/  IMAD.WIDE R246, R229, 0x4, R156 ;  /* 0x00000004e5f67825 */ /* 0x008fc800078e029c */
[C---:B----4-:R-:W-:Y:S01]  /*263a0*/  IMAD.WIDE R244, R229.reuse, 0x4, R112 ;  /* 0x00000004e5f47825 */ /* 0x050fe200078e0270 */
[----:B------:R-:W3:Y:S03]  /*263b0*/  LDL.LU.64 R156, [R1+0xc18] ;  /* 0x000c1800019c7983 */ /* 0x000ee60000300a00 */
[C---:B------:R-:W-:Y:S01]  /*263c0*/  IMAD.WIDE R52, R229.reuse, 0x4, R108 ;  /* 0x00000004e5347825 */ /* 0x040fe200078e026c */
[----:B------:R-:W4:Y:S03]  /*263d0*/  LDL.LU.64 R112, [R1+0xc20] ;  /* 0x000c200001707983 */ /* 0x000f260000300a00 */
[C---:B------:R-:W-:Y:S01]  /*263e0*/  IMAD.WIDE R50, R229.reuse, 0x4, R164 ;  /* 0x00000004e5327825 */ /* 0x040fe200078e02a4 */
[----:B------:R-:W-:Y:S01]  /*263f0*/  STL.64 [R1+0x20b0], R248 ;  /* 0x0020b0f801007387 */ /* 0x000fe20000100a00 */
[----:B------:R-:W-:Y:S01]  /*26400*/  IADD3 R106, R14, 0x100000, RZ ;  /* 0x001000000e6a7810 */ /* 0x000fe20007ffe0ff */
[----:B-1----:R-:W1:Y:S02]  /*26410*/  LDC R2, c[0x0][0x230] ;  /* 0x00008c00ff027b82 */ /* 0x002e640000000800 */
[----:B------:R-:W-:Y:S04]  /*26420*/  STL.64 [R1+0x20b8], R246 ;  /* 0x0020b8f601007387 */ /* 0x000fe80000100a00 */
[----:B------:R-:W-:Y:S04]  /*26430*/  STL.64 [R1+0x20c0], R244 ;  /* 0x0020c0f401007387 */ /* 0x000fe80000100a00 */
[----:B------:R-:W-:Y:S04]  /*26440*/  STL.64 [R1+0x20c8], R52 ;  /* 0x0020c83401007387 */ /* 0x000fe80000100a00 */
[----:B------:R-:W4:Y:S04]  /*26450*/  LDL.LU.64 R166, [R1+0xc28] ;  /* 0x000c280001a67983 */ /* 0x000f280000300a00 */
[----:B------:R-:W-:Y:S04]  /*26460*/  LDGSTS.E [R102+-0x6fff4], desc[UR8][R246.64], !P1 ;  /* 0x9000c000f6667fae */ /* 0x000fe8000c921848 */
[----:B------:R-:W4:Y:S04]  /*26470*/  LDL.LU.64 R162, [R1+0xc30] ;  /* 0x000c300001a27983 */ /* 0x000f280000300a00 */
[----:B------:R-:W-:Y:S04]  /*26480*/  LDGSTS.E [R101+-0x6bff4], desc[UR8][R244.64], !P1 ;  /* 0x9400c000f4657fae */ /* 0x000fe8000c921848 */
[----:B------:R-:W4:Y:S04]  /*26490*/  LDL.LU.64 R164, [R1+0xc38] ;  /* 0x000c380001a47983 */ /* 0x000f280000300a00 */
[----:B------:R1:W-:Y:S02]  /*264a0*/  LDGSTS.E [R100+-0x67ff4], desc[UR8][R52.64], !P1 ;  /* 0x9800c00034647fae */ /* 0x0003e4000c921848 */
[----:B-1----:R-:W-:-:S02]  /*264b0*/  IMAD.WIDE R100, R229, 0x4, R120 ;  /* 0x00000004e5647825 */ /* 0x002fc400078e0278 */
[----:B------:R-:W4:Y:S04]  /*264c0*/  LDL.LU.64 R120, [R1+0xc40] ;  /* 0x000c400001787983 */ /* 0x000f280000300a00 */
[----:B------:R-:W-:Y:S04]  /*264d0*/  STL.64 [R1+0x20d0], R50 ;  /* 0x0020d03201007387 */ /* 0x000fe80000100a00 */
[----:B------:R-:W4:Y:S01]  /*264e0*/  LDL.LU.64 R160, [R1+0xc48] ;  /* 0x000c480001a07983 */ /* 0x000f220000300a00 */
[----:B------:R-:W-:-:S05]  /*264f0*/  VIADD R104, R105, 0xfffffea7 ;  /* 0xfffffea769687836 */ /* 0x000fca0000000000 */
[----:B------:R-:W-:Y:S01]  /*26500*/  ISETP.GE.U32.AND P0, PT, R104, 0x7ffffe28, PT ;  /* 0x7ffffe286800780c */ /* 0x000fe20003f06070 */
[C---:B------:R-:W-:Y:S01]  /*26510*/  VIADD R109, R14.reuse, 0x100000 ;  /* 0x001000000e6d7836 */ /* 0x040fe20000000000 */
[C---:B------:R-:W-:Y:S01]  /*26520*/  IADD3 R108, R14.reuse, 0x100000, RZ ;  /* 0x001000000e6c7810 */ /* 0x040fe20007ffe0ff */
[----:B------:R-:W-:Y:S02]  /*26530*/  VIADD R107, R14, 0x100000 ;  /* 0x001000000e6b7836 */ /* 0x000fe40000000000 */
[C---:B------:R-:W-:Y:S01]  /*26540*/  IMAD.WIDE R102, R229.reuse, 0x4, R114 ;  /* 0x00000004e5667825 */ /* 0x040fe200078e0272 */
[----:B------:R-:W-:Y:S03]  /*26550*/  LDGSTS.E [R109+-0x63ff4], desc[UR8][R50.64], !P1 ;  /* 0x9c00c000326d7fae */ /* 0x000fe6000c921848 */
[----:B--2---:R-:W-:Y:S01]  /*26560*/  IMAD.WIDE R104, R229, 0x4, R116 ;  /* 0x00000004e5687825 */ /* 0x004fe200078e0274 */
[----:B------:R-:W-:-:S03]  /*26570*/  IADD3 R110, R110, -0x15a, RZ ;  /* 0xfffffea66e6e7810 */ /* 0x000fc60007ffe0ff */
[----:B------:R1:W-:Y:S01]  /*26580*/  LDGSTS.E [R108+-0x60000], desc[UR8][R100.64], !P0 ;  /* 0xa0000000646c7fae */ /* 0x0003e2000c121848 */
[----:B------:R-:W-:-:S03]  /*26590*/  ISETP.GE.U32.AND P1, PT, R110, 0x7ffffe27, PT ;  /* 0x7ffffe276e00780c */ /* 0x000fc60003f26070 */
[----:B------:R-:W-:Y:S04]  /*265a0*/  LDGSTS.E [R107+-0x5c000], desc[UR8][R102.64], !P0 ;  /* 0xa4000000666b7fae */ /* 0x000fe8000c121848 */
[----:B------:R2:W-:Y:S01]  /*265b0*/  LDGSTS.E [R106+-0x58000], desc[UR8][R104.64], !P0 ;  /* 0xa8000000686a7fae */ /* 0x0005e2000c121848 */
[----:B-1----:R-:W-:-:S04]  /*265c0*/  IMAD.WIDE R108, R229, 0x4, R154 ;  /* 0x00000004e56c7825 */ /* 0x002fc800078e029a */
[----:B--2---:R-:W-:Y:S02]  /*265d0*/  IMAD.WIDE R106, R229, 0x4, R158 ;  /* 0x00000004e56a7825 */ /* 0x004fe400078e029e */
[----:B------:R-:W2:Y:S04]  /*265e0*/  LDL.LU.64 R158, [R1+0xc50] ;  /* 0x000c5000019e7983 */ /* 0x000ea80000300a00 */
[----:B------:R-:W2:Y:S01]  /*265f0*/  LDL.LU.64 R154, [R1+0xc58] ;  /* 0x000c5800019a7983 */ /* 0x000ea20000300a00 */
[----:B------:R-:W-:Y:S01]  /*26600*/  IADD3 R117, R14, 0x100000, RZ ;  /* 0x001000000e757810 */ /* 0x000fe20007ffe0ff */
[----:B------:R-:W-:Y:S01]  /*26610*/  VIADD R118, R118, 0xfffffea5 ;  /* 0xfffffea576767836 */ /* 0x000fe20000000000 */
[C---:B------:R-:W-:Y:S01]  /*26620*/  IADD3 R115, R14.reuse, 0x100000, RZ ;  /* 0x001000000e737810 */ /* 0x040fe20007ffe0ff */
[----:B------:R-:W-:-:S02]  /*26630*/  VIADD R116, R14, 0x100000 ;  /* 0x001000000e747836 */ /* 0x000fc40000000000 */
[----:B------:R-:W-:Y:S01]  /*26640*/  VIADD R114, R14, 0x100000 ;  /* 0x001000000e727836 */ /* 0x000fe20000000000 */
[----:B------:R-:W-:Y:S01]  /*26650*/  LDGSTS.E [R117+-0x54000], desc[UR8][R106.64], !P0 ;  /* 0xac0000006a757fae */ /* 0x000fe2000c121848 */
[----:B------:R-:W-:-:S03]  /*26660*/  ISETP.GE.U32.AND P0, PT, R118, 0x7ffffe26, PT ;  /* 0x7ffffe267600780c */ /* 0x000fc60003f06070 */
[----:B------:R-:W-:Y:S01]  /*26670*/  LDGSTS.E [R116+-0x5fffc], desc[UR8][R108.64], !P1 ;  /* 0xa00040006c747fae */ /* 0x000fe2000c921848 */
[----:B---3--:R-:W-:-:S03]  /*26680*/  IMAD.WIDE R110, R229, 0x4, R156 ;  /* 0x00000004e56e7825 */ /* 0x008fc600078e029c */
[----:B------:R-:W3:Y:S01]  /*26690*/  LDL.LU.64 R156, [R1+0xc60] ;  /* 0x000c6000019c7983 */ /* 0x000ee20000300a00 */
[----:B----4-:R-:W-:-:S03]  /*266a0*/  IMAD.WIDE R112, R229, 0x4, R112 ;  /* 0x00000004e5707825 */ /* 0x010fc600078e0270 */
[----:B------:R-:W-:Y:S04]  /*266b0*/  LDGSTS.E [R115+-0x5bffc], desc[UR8][R110.64], !P1 ;  /* 0xa40040006e737fae */ /* 0x000fe8000c921848 */
[----:B------:R1:W-:Y:S04]  /*266c0*/  LDGSTS.E [R114+-0x57ffc], desc[UR8][R112.64], !P1 ;  /* 0xa800400070727fae */ /* 0x0003e8000c921848 */
[----:B------:R-:W4:Y:S01]  /*266d0*/  LDL.LU.64 R168, [R1+0xc68] ;  /* 0x000c680001a87983 */ /* 0x000f220000300a00 */
[----:B-1----:R-:W-:-:S03]  /*266e0*/  IMAD.WIDE R114, R229, 0x4, R166 ;  /* 0x00000004e5727825 */ /* 0x002fc600078e02a6 */
[----:B------:R-:W4:Y:S04]  /*266f0*/  LDL.LU.64 R166, [R1+0xc70] ;  /* 0x000c700001a67983 */ /* 0x000f280000300a00 */
[----:B------:R-:W-:Y:S01]  /*26700*/  LDGSTS.E [R125+-0x53ffc], desc[UR8][R114.64], !P1 ;  /* 0xac004000727d7fae */ /* 0x000fe2000c921848 */
[----:B------:R-:W-:-:S03]  /*26710*/  IMAD.WIDE R116, R229, 0x4, R162 ;  /* 0x00000004e5747825 */ /* 0x000fc600078e02a2 */
[----:B------:R-:W4:Y:S04]  /*26720*/  LDL.LU.64 R162, [R1+0xc78] ;  /* 0x000c780001a27983 */ /* 0x000f280000300a00 */
[----:B------:R-:W-:Y:S01]  /*26730*/  LDGSTS.E [R124+-0x5fff8], desc[UR8][R116.64], !P0 ;  /* 0xa0008000747c7fae */ /* 0x000fe2000c121848 */
[----:B------:R-:W-:-:S03]  /*26740*/  IMAD.WIDE R118, R229, 0x4, R164 ;  /* 0x00000004e5767825 */ /* 0x000fc600078e02a4 */
[----:B------:R-:W4:Y:S04]  /*26750*/  LDL.LU.64 R164, [R1+0xc80] ;  /* 0x000c800001a47983 */ /* 0x000f280000300a00 */
[----:B------:R-:W-:Y:S04]  /*26760*/  LDGSTS.E [R123+-0x5bff8], desc[UR8][R118.64], !P0 ;  /* 0xa4008000767b7fae */ /* 0x000fe8000c121848 */
[----:B------:R-:W4:Y:S01]  /*26770*/  LDL.LU.64 R172, [R1+0xc88] ;  /* 0x000c880001ac7983 */ /* 0x000f220000300a00 */
[----:B------:R-:W-:-:S05]  /*26780*/  IMAD.WIDE R120, R229, 0x4, R120 ;  /* 0x00000004e5787825 */ /* 0x000fca00078e0278 */
[----:B------:R1:W-:Y:S02]  /*26790*/  LDGSTS.E [R122+-0x57ff8], desc[UR8][R120.64], !P0 ;  /* 0xa8008000787a7fae */ /* 0x0003e4000c121848 */
[----:B-1----:R-:W-:Y:S02]  /*267a0*/  IMAD.WIDE R122, R229, 0x4, R160 ;  /* 0x00000004e57a7825 */ /* 0x002fe400078e02a0 */
[----:B------:R-:W4:Y:S01]  /*267b0*/  LDL.LU.64 R160, [R1+0xc90] ;  /* 0x000c900001a07983 */ /* 0x000f220000300a00 */
[----:B------:R-:W-:-:S03]  /*267c0*/  ISETP.GE.U32.AND P1, PT, R126, 0x7ffffe25, PT ;  /* 0x7ffffe257e00780c */ /* 0x000fc60003f26070 */
[----:B------:R-:W-:Y:S01]  /*267d0*/  LDGSTS.E [R133+-0x53ff8], desc[UR8][R122.64], !P0 ;  /* 0xac0080007a857fae */ /* 0x000fe2000c121848 */
[----:B--2---:R-:W-:-:S03]  /*267e0*/  IMAD.WIDE R126, R229, 0x4, R154 ;  /* 0x00000004e57e7825 */ /* 0x004fc600078e029a */
[----:B------:R-:W2:Y:S01]  /*267f0*/  LDL.LU.64 R154, [R1+0xc98] ;  /* 0x000c9800019a7983 */ /* 0x000ea20000300a00 */
[----:B------:R-:W-:Y:S01]  /*26800*/  ISETP.GE.U32.AND P0, PT, R134, 0x7ffffe08, PT ;  /* 0x7ffffe088600780c */ /* 0x000fe20003f06070 */
[C---:B------:R-:W-:Y:S02]  /*26810*/  IMAD.WIDE R124, R229.reuse, 0x4, R158 ;  /* 0x00000004e57c7825 */ /* 0x040fe400078e029e */
[----:B------:R-:W1:Y:S03]  /*26820*/  LDC R158, c[0x0][0x230] ;  /* 0x00008c00ff9e7b82 */ /* 0x000e660000000800 */
[----:B------:R-:W-:Y:S04]  /*26830*/  LDGSTS.E [R132+-0x5fff4], desc[UR8][R124.64], !P1 ;  /* 0xa000c0007c847fae */ /* 0x000fe8000c921848 */
[----:B------:R-:W-:Y:S01]  /*26840*/  LDGSTS.E [R131+-0x5bff4], desc[UR8][R126.64], !P1 ;  /* 0xa400c0007e837fae */ /* 0x000fe2000c921848 */
[----:B---3--:R-:W-:-:S03]  /*26850*/  IMAD.WIDE R128, R229, 0x4, R156 ;  /* 0x00000004e5807825 */ /* 0x008fc600078e029c */
[----:B------:R-:W3:Y:S04]  /*26860*/  LDL.LU.64 R156, [R1+0xca0] ;  /* 0x000ca000019c7983 */ /* 0x000ee80000300a00 */
[----:B------:R-:W3:Y:S04]  /*26870*/  LDL.LU.64 R176, [R1+0xca8] ;  /* 0x000ca80001b07983 */ /* 0x000ee80000300a00 */
[----:B------:R-:W3:Y:S04]  /*26880*/  LDL.LU.64 R180, [R1+0xcb0] ;  /* 0x000cb00001b47983 */ /* 0x000ee80000300a00 */
[----:B------:R4:W-:Y:S02]  /*26890*/  LDGSTS.E [R130+-0x57ff4], desc[UR8][R128.64], !P1 ;  /* 0xa800c00080827fae */ /* 0x0009e4000c921848 */
[----:B----4-:R-:W-:-:S04]  /*268a0*/  IMAD.WIDE R130, R229, 0x4, R168 ;  /* 0x00000004e5827825 */ /* 0x010fc800078e02a8 */
[C---:B------:R-:W-:Y:S01]  /*268b0*/  IMAD.WIDE R134, R229.reuse, 0x4, R162 ;  /* 0x00000004e5867825 */ /* 0x040fe200078e02a2 */
[----:B------:R-:W-:Y:S03]  /*268c0*/  LDGSTS.E [R141+-0x53ff4], desc[UR8][R130.64], !P1 ;  /* 0xac00c000828d7fae */ /* 0x000fe6000c921848 */
[C---:B------:R-:W-:Y:S01]  /*268d0*/  IMAD.WIDE R136, R229.reuse, 0x4, R164 ;  /* 0x00000004e5887825 */ /* 0x040fe200078e02a4 */
[----:B------:R-:W4:Y:S01]  /*268e0*/  LDL.LU.64 R162, [R1+0xcb8] ;  /* 0x000cb80001a27983 */ /* 0x000f220000300a00 */
[----:B-1----:R-:W-:Y:S01]  /*268f0*/  IADD3 R158, R158, -0x17c, RZ ;  /* 0xfffffe849e9e7810 */ /* 0x002fe20007ffe0ff */
[----:B------:R-:W1:Y:S01]  /*26900*/  LDC R168, c[0x0][0x230] ;  /* 0x00008c00ffa87b82 */ /* 0x000e620000000800 */
[C---:B------:R-:W-:Y:S01]  /*26910*/  IMAD.WIDE R132, R229.reuse, 0x4, R166 ;  /* 0x00000004e5847825 */ /* 0x040fe200078e02a6 */
[----:B------:R-:W4:Y:S04]  /*26920*/  LDL.LU.64 R164, [R1+0xcc0] ;  /* 0x000cc00001a47983 */ /* 0x000f280000300a00 */
[----:B------:R-:W-:Y:S01]  /*26930*/  LDGSTS.E [R140+-0x50000], desc[UR8][R132.64], !P0 ;  /* 0xb0000000848c7fae */ /* 0x000fe2000c121848 */
[----:B------:R-:W-:Y:S01]  /*26940*/  ISETP.GE.U32.AND P1, PT, R142, 0x7ffffe07, PT ;  /* 0x7ffffe078e00780c */ /* 0x000fe20003f26070 */
[----:B------:R-:W1:Y:S02]  /*26950*/  LDC R166, c[0x0][0x230] ;  /* 0x00008c00ffa67b82 */ /* 0x000e640000000800 */
[----:B------:R-:W-:Y:S04]  /*26960*/  LDGSTS.E [R139+-0x4c000], desc[UR8][R134.64], !P0 ;  /* 0xb4000000868b7fae */ /* 0x000fe8000c121848 */
[----:B------:R1:W-:Y:S02]  /*26970*/  LDGSTS.E [R138+-0x48000], desc[UR8][R136.64], !P0 ;  /* 0xb8000000888a7fae */ /* 0x0003e4000c121848 */
[----:B------:R-:W4:Y:S02]  /*26980*/  LDC R169, c[0x0][0x230] ;  /* 0x00008c00ffa97b82 */ /* 0x000f240000000800 */
[----:B------:R-:W4:Y:S04]  /*26990*/  LDL.LU.64 R174, [R1+0xcc8] ;  /* 0x000cc80001ae7983 */ /* 0x000f280000300a00 */
[----:B------:R-:W4:Y:S01]  /*269a0*/  LDL.LU.64 R170, [R1+0xcd0] ;  /* 0x000cd00001aa7983 */ /* 0x000f220000300a00 */
[----:B-1----:R-:W-:-:S03]  /*269b0*/  IMAD.WIDE R138, R229, 0x4, R172 ;  /* 0x00000004e58a7825 */ /* 0x002fc600078e02ac */
[----:B------:R-:W4:Y:S01]  /*269c0*/  LDL.LU.64 R172, [R1+0xcd8] ;  /* 0x000cd80001ac7983 */ /* 0x000f220000300a00 */
[----:B------:R-:W-:-:S03]  /*269d0*/  IMAD.WIDE R140, R229, 0x4, R160 ;  /* 0x00000004e58c7825 */ /* 0x000fc600078e02a0 */
[----:B------:R-:W-:Y:S04]  /*269e0*/  LDGSTS.E [R149+-0x44000], desc[UR8][R138.64], !P0 ;  /* 0xbc0000008a957fae */ /* 0x000fe8000c121848 */
[----:B------:R-:W4:Y:S04]  /*269f0*/  LDL.LU.64 R160, [R1+0xce0] ;  /* 0x000ce00001a07983 */ /* 0x000f280000300a00 */
[----:B------:R-:W4:Y:S04]  /*26a00*/  LDL.LU.64 R184, [R1+0xce8] ;  /* 0x000ce80001b87983 */ /* 0x000f280000300a00 */
[----:B------:R3:W-:Y:S04]  /*26a10*/  LDGSTS.E [R148+-0x4fffc], desc[UR8][R140.64], !P1 ;  /* 0xb00040008c947fae */ /* 0x0007e8000c921848 */
[----:B------:R-:W4:Y:S04]  /*26a20*/  LDL.LU.64 R182, [R1+0xcf0] ;  /* 0x000cf00001b67983 */ /* 0x000f280000300a00 */
[----:B------:R-:W4:Y:S01]  /*26a30*/  LDL.LU.64 R178, [R1+0xcf8] ;  /* 0x000cf80001b27983 */ /* 0x000f220000300a00 */
[----:B------:R-:W-:Y:S01]  /*26a40*/  ISETP.GE.U32.AND P0, PT, R150, 0x7ffffe06, PT ;  /* 0x7ffffe069600780c */ /* 0x000fe20003f06070 */
[----:B--2---:R-:W-:-:S05]  /*26a50*/  IMAD.WIDE R142, R229, 0x4, R154 ;  /* 0x00000004e58e7825 */ /* 0x004fca00078e029a */
[----:B------:R-:W-:Y:S01]  /*26a60*/  LDGSTS.E [R147+-0x4bffc], desc[UR8][R142.64], !P1 ;  /* 0xb40040008e937fae */ /* 0x000fe2000c921848 */
[C---:B------:R-:W-:Y:S01]  /*26a70*/  VIADD R155, R14.reuse, 0x100000 ;  /* 0x001000000e9b7836 */ /* 0x040fe20000000000 */
[C---:B------:R-:W-:Y:S01]  /*26a80*/  IADD3 R154, R14.reuse, 0x100000, RZ ;  /* 0x001000000e9a7810 */ /* 0x040fe20007ffe0ff */
[C---:B---3--:R-:W-:Y:S02]  /*26a90*/  IMAD.WIDE R148, R229.reuse, 0x4, R180 ;  /* 0x00000004e5947825 */ /* 0x048fe400078e02b4 */
[----:B------:R-:W2:Y:S02]  /*26aa0*/  LDL.LU.64 R180, [R1+0xd00] ;  /* 0x000d000001b47983 */ /* 0x000ea40000300a00 */
[----:B------:R-:W-:Y:S02]  /*26ab0*/  IMAD.WIDE R144, R229, 0x4, R156 ;  /* 0x00000004e5907825 */ /* 0x000fe400078e029c */
[----:B------:R-:W3:Y:S02]  /*26ac0*/  LDL.LU.64 R186, [R1+0xd08] ;  /* 0x000d080001ba7983 */ /* 0x000ee40000300a00 */
[----:B------:R-:W-:-:S02]  /*26ad0*/  VIADD R157, R14, 0x100000 ;  /* 0x001000000e9d7836 */ /* 0x000fc40000000000 */
[----:B------:R1:W-:Y:S01]  /*26ae0*/  LDGSTS.E [R146+-0x47ffc], desc[UR8][R144.64], !P1 ;  /* 0xb800400090927fae */ /* 0x0003e2000c921848 */
[----:B------:R-:W-:Y:S01]  /*26af0*/  IADD3 R156, R14, 0x100000, RZ ;  /* 0x001000000e9c7810 */ /* 0x000fe20007ffe0ff */
[----:B-1----:R-:W-:Y:S02]  /*26b00*/  IMAD.WIDE R146, R229, 0x4, R176 ;  /* 0x00000004e5927825 */ /* 0x002fe400078e02b0 */
[----:B------:R-:W3:Y:S04]  /*26b10*/  LDL.LU.64 R176, [R1+0xd10] ;  /* 0x000d100001b07983 */ /* 0x000ee80000300a00 */
[----:B------:R-:W-:Y:S01]  /*26b20*/  LDGSTS.E [R157+-0x43ffc], desc[UR8][R146.64], !P1 ;  /* 0xbc004000929d7fae */ /* 0x000fe2000c921848 */
[----:B------:R-:W-:-:S03]  /*26b30*/  ISETP.GE.U32.AND P1, PT, R158, 0x7ffffe05, PT ;  /* 0x7ffffe059e00780c */ /* 0x000fc60003f26070 */
[----:B------:R-:W-:Y:S01]  /*26b40*/  LDGSTS.E [R156+-0x4fff8], desc[UR8][R148.64], !P0 ;  /* 0xb0008000949c7fae */ /* 0x000fe2000c121848 */
[----:B----4-:R-:W-:-:S04]  /*26b50*/  IMAD.WIDE R150, R229, 0x4, R162 ;  /* 0x00000004e5967825 */ /* 0x010fc800078e02a2 */
[----:B------:R-:W-:Y:S01]  /*26b60*/  IMAD.WIDE R152, R229, 0x4, R164 ;  /* 0x00000004e5987825 */ /* 0x000fe200078e02a4 */
[----:B------:R-:W-:Y:S01]  /*26b70*/  LDGSTS.E [R155+-0x4bff8], desc[UR8][R150.64], !P0 ;  /* 0xb4008000969b7fae */ /* 0x000fe2000c121848 */
[----:B------:R-:W-:-:S03]  /*26b80*/  IADD3 R165, R14, 0x100000, RZ ;  /* 0x001000000ea57810 */ /* 0x000fc60007ffe0ff */
[----:B------:R1:W-:Y:S01]  /*26b90*/  LDGSTS.E [R154+-0x47ff8], desc[UR8][R152.64], !P0 ;  /* 0xb8008000989a7fae */ /* 0x0003e2000c121848 */
[C---:B------:R-:W-:Y:S01]  /*26ba0*/  VIADD R164, R14.reuse, 0x100000 ;  /* 0x001000000ea47836 */ /* 0x040fe20000000000 */
[C---:B------:R-:W-:Y:S01]  /*26bb0*/  IADD3 R163, R14.reuse, 0x100000, RZ ;  /* 0x001000000ea37810 */ /* 0x040fe20007ffe0ff */
[----:B------:R-:W-:Y:S02]  /*26bc0*/  VIADD R162, R14, 0x100000 ;  /* 0x001000000ea27836 */ /* 0x000fe40000000000 */
[C---:B-1----:R-:W-:Y:S02]  /*26bd0*/  IMAD.WIDE R154, R229.reuse, 0x4, R174 ;  /* 0x00000004e59a7825 */ /* 0x042fe400078e02ae */
[----:B------:R-:W4:Y:S02]  /*26be0*/  LDL.LU.64 R174, [R1+0xd18] ;  /* 0x000d180001ae7983 */ /* 0x000f240000300a00 */
[C---:B------:R-:W-:Y:S02]  /*26bf0*/  IMAD.WIDE R156, R229.reuse, 0x4, R170 ;  /* 0x00000004e59c7825 */ /* 0x040fe400078e02aa */
[----:B------:R-:W-:Y:S01]  /*26c00*/  LDGSTS.E [R165+-0x43ff8], desc[UR8][R154.64], !P0 ;  /* 0xbc0080009aa57fae */ /* 0x000fe2000c121848 */
[----:B------:R-:W1:Y:S01]  /*26c10*/  LDC R171, c[0x0][0x230] ;  /* 0x00008c00ffab7b82 */ /* 0x000e620000000800 */
[----:B------:R-:W-:-:S02]  /*26c20*/  IMAD.WIDE R158, R229, 0x4, R172 ;  /* 0x00000004e59e7825 */ /* 0x000fc400078e02ac */
[----:B------:R-:W-:Y:S04]  /*26c30*/  LDGSTS.E [R164+-0x4fff4], desc[UR8][R156.64], !P1 ;  /* 0xb000c0009ca47fae */ /* 0x000fe8000c921848 */
[----:B------:R-:W4:Y:S01]  /*26c40*/  LDL.LU.64 R172, [R1+0xd20] ;  /* 0x000d200001ac7983 */ /* 0x000f220000300a00 */
[----:B------:R-:W-:Y:S01]  /*26c50*/  VIADD R166, R166, 0xfffffee3 ;  /* 0xfffffee3a6a67836 */ /* 0x000fe20000000000 */
[----:B------:R-:W-:Y:S01]  /*26c60*/  IADD3 R168, R168, -0x11e, RZ ;  /* 0xfffffee2a8a87810 */ /* 0x000fe20007ffe0ff */
[----:B------:R-:W-:Y:S01]  /*26c70*/  VIADD R167, R14, 0x100000 ;  /* 0x001000000ea77836 */ /* 0x000fe20000000000 */
[----:B------:R-:W-:Y:S01]  /*26c80*/  LDGSTS.E [R163+-0x4bff4], desc[UR8][R158.64], !P1 ;  /* 0xb400c0009ea37fae */ /* 0x000fe2000c921848 */
[C---:B------:R-:W-:Y:S01]  /*26c90*/  IMAD.WIDE R160, R229.reuse, 0x4, R160 ;  /* 0x00000004e5a07825 */ /* 0x040fe200078e02a0 */
[----:B------:R-:W1:Y:S04]  /*26ca0*/  LDC R170, c[0x0][0x230] ;  /* 0x00008c00ffaa7b82 */ /* 0x000e680000000800 */
[----:B------:R1:W-:Y:S02]  /*26cb0*/  LDGSTS.E [R162+-0x47ff4], desc[UR8][R160.64], !P1 ;  /* 0xb800c000a0a27fae */ /* 0x0003e4000c921848 */
[----:B-1----:R-:W-:-:S02]  /*26cc0*/  IMAD.WIDE R162, R229, 0x4, R184 ;  /* 0x00000004e5a27825 */ /* 0x002fc400078e02b8 */
[----:B------:R-:W4:Y:S02]  /*26cd0*/  LDL.LU.64 R184, [R1+0xd28] ;  /* 0x000d280001b87983 */ /* 0x000f240000300a00 */
[C---:B------:R-:W-:Y:S02]  /*26ce0*/  IMAD.WIDE R82, R229.reuse, 0x4, R182 ;  /* 0x00000004e5527825 */ /* 0x040fe400078e02b6 */
[----:B------:R-:W4:Y:S02]  /*26cf0*/  LDL.LU.64 R182, [R1+0xd30] ;  /* 0x000d300001b67983 */ /* 0x000f240000300a00 */
[C---:B------:R-:W-:Y:S02]  /*26d00*/  IMAD.WIDE R80, R229.reuse, 0x4, R178 ;  /* 0x00000004e5507825 */ /* 0x040fe400078e02b2 */
[----:B------:R-:W4:Y:S02]  /*26d10*/  LDL.LU.64 R178, [R1+0xd38] ;  /* 0x000d380001b27983 */ /* 0x000f240000300a00 */
[----:B--2---:R-:W-:-:S04]  /*26d20*/  IMAD.WIDE R78, R229, 0x4, R180 ;  /* 0x00000004e54e7825 */ /* 0x004fc800078e02b4 */
[C---:B---3--:R-:W-:Y:S01]  /*26d30*/  IMAD.WIDE R76, R229.reuse, 0x4, R186 ;  /* 0x00000004e54c7825 */ /* 0x048fe200078e02ba */
[----:B------:R-:W2:Y:S04]  /*26d40*/  LDL.LU.64 R180, [R1+0xd40] ;  /* 0x000d400001b47983 */ /* 0x000ea80000300a00 */
[----:B------:R-:W3:Y:S01]  /*26d50*/  LDL.LU.64 R186, [R1+0xd48] ;  /* 0x000d480001ba7983 */ /* 0x000ee20000300a00 */
[----:B------:R-:W-:-:S04]  /*26d60*/  IMAD.WIDE R74, R229, 0x4, R176 ;  /* 0x00000004e54a7825 */ /* 0x000fc800078e02b0 */
[C---:B----4-:R-:W-:Y:S01]  /*26d70*/  IMAD.WIDE R72, R229.reuse, 0x4, R174 ;  /* 0x00000004e5487825 */ /* 0x050fe200078e02ae */
[----:B------:R-:W4:Y:S04]  /*26d80*/  LDL.LU.64 R176, [R1+0xd50] ;  /* 0x000d500001b07983 */ /* 0x000f280000300a00 */
[----:B------:R-:W4:Y:S01]  /*26d90*/  LDL.LU.64 R174, [R1+0xd58] ;  /* 0x000d580001ae7983 */ /* 0x000f220000300a00 */
[C---:B------:R-:W-:Y:S01]  /*26da0*/  IMAD.WIDE R70, R229.reuse, 0x4, R172 ;  /* 0x00000004e5467825 */ /* 0x040fe200078e02ac */
[----:B------:R-:W-:Y:S02]  /*26db0*/  ISETP.GE.U32.AND P0, PT, R166, 0x7ffffe64, PT ;  /* 0x7ffffe64a600780c */ /* 0x000fe40003f06070 */
[----:B------:R-:W4:Y:S04]  /*26dc0*/  LDL.LU.64 R172, [R1+0xd60] ;  /* 0x000d600001ac7983 */ /* 0x000f280000300a00 */
[----:B------:R1:W-:Y:S01]  /*26dd0*/  LDGSTS.E [R167+-0x43ff4], desc[UR8][R162.64], !P1 ;  /* 0xbc00c000a2a77fae */ /* 0x0003e2000c921848 */
[----:B------:R-:W-:-:S03]  /*26de0*/  IMAD.WIDE R68, R229, 0x4, R184 ;  /* 0x00000004e5447825 */ /* 0x000fc600078e02b8 */
[----:B------:R-:W4:Y:S01]  /*26df0*/  LDL.LU.64 R184, [R1+0xd68] ;  /* 0x000d680001b87983 */ /* 0x000f220000300a00 */
[----:B------:R-:W-:-:S03]  /*26e00*/  IMAD.WIDE R66, R229, 0x4, R182 ;  /* 0x00000004e5427825 */ /* 0x000fc600078e02b6 */
[----:B------:R-:W4:Y:S01]  /*26e10*/  LDL.LU.64 R182, [R1+0xd70] ;  /* 0x000d700001b67983 */ /* 0x000f220000300a00 */
[----:B------:R-:W-:-:S03]  /*26e20*/  IMAD.WIDE R64, R229, 0x4, R178 ;  /* 0x00000004e5407825 */ /* 0x000fc600078e02b2 */
[----:B------:R-:W4:Y:S01]  /*26e30*/  LDL.LU.64 R178, [R1+0xd78] ;  /* 0x000d780001b27983 */ /* 0x000f220000300a00 */
[----:B--2---:R-:W-:-:S03]  /*26e40*/  IMAD.WIDE R62, R229, 0x4, R180 ;  /* 0x00000004e53e7825 */ /* 0x004fc600078e02b4 */
[----:B------:R-:W2:Y:S01]  /*26e50*/  LDL.LU.64 R180, [R1+0xd80] ;  /* 0x000d800001b47983 */ /* 0x000ea20000300a00 */
[----:B---3--:R-:W-:-:S03]  /*26e60*/  IMAD.WIDE R60, R229, 0x4, R186 ;  /* 0x00000004e53c7825 */ /* 0x008fc600078e02ba */
[----:B------:R-:W3:Y:S01]  /*26e70*/  LDL.LU.64 R186, [R1+0xd88] ;  /* 0x000d880001ba7983 */ /* 0x000ee20000300a00 */
[----:B----4-:R-:W-:-:S03]  /*26e80*/  IMAD.WIDE R58, R229, 0x4, R176 ;  /* 0x00000004e53a7825 */ /* 0x010fc600078e02b0 */
[----:B------:R-:W4:Y:S01]  /*26e90*/  LDL.LU.64 R176, [R1+0xd90] ;  /* 0x000d900001b07983 */ /* 0x000f220000300a00 */
[----:B------:R-:W-:-:S03]  /*26ea0*/  IMAD.WIDE R56, R229, 0x4, R174 ;  /* 0x00000004e5387825 */ /* 0x000fc600078e02ae */
        /* <DEDUP_REMOVED lines=12> */
[----:B------:R-:W3:Y:S04]  /*26f70*/  LDL.LU.64 R188, [R1+0xdc8] ;  /* 0x000dc80001bc7983 */ /* 0x000ee80000300a00 */
[----:B------:R-:W3:Y:S01]  /*26f80*/  LDL.LU.64 R186, [R1+0xdd0] ;  /* 0x000dd00001ba7983 */ /* 0x000ee20000300a00 */
[----:B----4-:R-:W-:-:S03]  /*26f90*/  IMAD.WIDE R40, R229, 0x4, R176 ;  /* 0x00000004e5287825 */ /* 0x010fc600078e02b0 */
[----:B------:R-:W4:Y:S01]  /*26fa0*/  LDL.LU.64 R176, [R1+0xdd8] ;  /* 0x000dd80001b07983 */ /* 0x000f220000300a00 */
[----:B------:R-:W-:-:S03]  /*26fb0*/  IMAD.WIDE R36, R229, 0x4, R172 ;  /* 0x00000004e5247825 */ /* 0x000fc600078e02ac */
[----:B------:R-:W4:Y:S04]  /*26fc0*/  LDL.LU.64 R172, [R1+0xde0] ;  /* 0x000de00001ac7983 */ /* 0x000f280000300a00 */
[----:B------:R-:W4:Y:S01]  /*26fd0*/  LDL.LU.64 R194, [R1+0xde8] ;  /* 0x000de80001c27983 */ /* 0x000f220000300a00 */
[----:B------:R-:W-:-:S03]  /*26fe0*/  IMAD.WIDE R34, R229, 0x4, R184 ;  /* 0x00000004e5227825 */ /* 0x000fc600078e02b8 */
[----:B------:R-:W4:Y:S01]  /*26ff0*/  LDL.LU.64 R184, [R1+0xdf0] ;  /* 0x000df00001b87983 */ /* 0x000f220000300a00 */
[----:B------:R-:W-:Y:S01]  /*27000*/  ISETP.GE.U32.AND P1, PT, R168, 0x7ffffe63, PT ;  /* 0x7ffffe63a800780c */ /* 0x000fe20003f26070 */
[C---:B------:R-:W-:Y:S01]  /*27010*/  VIADD R165, R15.reuse, 0x100000 ;  /* 0x001000000fa57836 */ /* 0x040fe20000000000 */
[----:B------:R-:W-:Y:S01]  /*27020*/  IADD3 R166, R15, 0x100000, RZ ;  /* 0x001000000fa67810 */ /* 0x000fe20007ffe0ff */
[----:B------:R-:W-:Y:S01]  /*27030*/  VIADD R168, R169, 0xfffffee1 ;  /* 0xfffffee1a9a87836 */ /* 0x000fe20000000000 */
[C---:B------:R-:W-:Y:S01]  /*27040*/  IADD3 R164, R15.reuse, 0x100000, RZ ;  /* 0x001000000fa47810 */ /* 0x040fe20007ffe0ff */
[----:B------:R-:W1:Y:S02]  /*27050*/  LDC R169, c[0x0][0x230] ;  /* 0x00008c00ffa97b82 */ /* 0x000e640000000800 */
[----:B-1----:R-:W-:Y:S01]  /*27060*/  IADD3 R167, R15, 0x100000, RZ ;  /* 0x001000000fa77810 */ /* 0x002fe20007ffe0ff */
[----:B------:R-:W-:Y:S01]  /*27070*/  LDGSTS.E [R166+-0x80000], desc[UR8][R82.64], !P0 ;  /* 0x8000000052a67fae */ /* 0x000fe2000c121848 */
[----:B------:R-:W-:-:S03]  /*27080*/  IMAD.WIDE R30, R229, 0x4, R178 ;  /* 0x00000004e51e7825 */ /* 0x000fc600078e02b2 */
[----:B------:R-:W-:Y:S04]  /*27090*/  LDGSTS.E [R165+-0x7c000], desc[UR8][R80.64], !P0 ;  /* 0x8400000050a57fae */ /* 0x000fe8000c121848 */
[----:B------:R-:W-:Y:S04]  /*270a0*/  LDGSTS.E [R164+-0x78000], desc[UR8][R78.64], !P0 ;  /* 0x880000004ea47fae */ /* 0x000fe8000c121848 */
[----:B------:R-:W-:Y:S01]  /*270b0*/  LDGSTS.E [R167+-0x74000], desc[UR8][R76.64], !P0 ;  /* 0x8c0000004ca77fae */ /* 0x000fe2000c121848 */
[----:B------:R-:W-:Y:S01]  /*270c0*/  ISETP.GE.U32.AND P0, PT, R168, 0x7ffffe62, PT ;  /* 0x7ffffe62a800780c */ /* 0x000fe20003f06070 */
[----:B------:R-:W-:-:S02]  /*270d0*/  VIADD R168, R171, 0xfffffee0 ;  /* 0xfffffee0aba87836 */ /* 0x000fc40000000000 */
[----:B------:R-:W4:Y:S01]  /*270e0*/  LDL.LU.64 R178, [R1+0xdf8] ;  /* 0x000df80001b27983 */ /* 0x000f220000300a00 */
[----:B------:R-:W1:Y:S03]  /*270f0*/  LDC R171, c[0x0][0x230] ;  /* 0x00008c00ffab7b82 */ /* 0x000e660000000800 */
[----:B------:R-:W-:Y:S04]  /*27100*/  LDGSTS.E [R166+-0x7fffc], desc[UR8][R74.64], !P1 ;  /* 0x800040004aa67fae */ /* 0x000fe8000c921848 */
[----:B------:R-:W-:Y:S04]  /*27110*/  LDGSTS.E [R165+-0x7bffc], desc[UR8][R72.64], !P1 ;  /* 0x8400400048a57fae */ /* 0x000fe8000c921848 */
[----:B------:R-:W-:Y:S04]  /*27120*/  LDGSTS.E [R164+-0x77ffc], desc[UR8][R70.64], !P1 ;  /* 0x8800400046a47fae */ /* 0x000fe8000c921848 */
[----:B------:R-:W-:Y:S01]  /*27130*/  LDGSTS.E [R167+-0x73ffc], desc[UR8][R68.64], !P1 ;  /* 0x8c00400044a77fae */ /* 0x000fe2000c921848 */
[----:B------:R-:W-:-:S02]  /*27140*/  ISETP.GE.U32.AND P1, PT, R168, 0x7ffffe61, PT ;  /* 0x7ffffe61a800780c */ /* 0x000fc40003f26070 */
[----:B------:R-:W-:Y:S01]  /*27150*/  IADD3 R168, R170, -0x13d, RZ ;  /* 0xfffffec3aaa87810 */ /* 0x000fe20007ffe0ff */
[----:B------:R-:W-:Y:S01]  /*27160*/  LDGSTS.E [R166+-0x7fff8], desc[UR8][R66.64], !P0 ;  /* 0x8000800042a67fae */ /* 0x000fe2000c121848 */
[----:B------:R-:W1:Y:S03]  /*27170*/  LDC R170, c[0x0][0x230] ;  /* 0x00008c00ffaa7b82 */ /* 0x000e660000000800 */
[----:B------:R-:W-:Y:S04]  /*27180*/  LDGSTS.E [R165+-0x7bff8], desc[UR8][R64.64], !P0 ;  /* 0x8400800040a57fae */ /* 0x000fe8000c121848 */
[----:B------:R-:W-:Y:S04]  /*27190*/  LDGSTS.E [R164+-0x77ff8], desc[UR8][R62.64], !P0 ;  /* 0x880080003ea47fae */ /* 0x000fe8000c121848 */
[----:B------:R-:W-:Y:S01]  /*271a0*/  LDGSTS.E [R167+-0x73ff8], desc[UR8][R60.64], !P0 ;  /* 0x8c0080003ca77fae */ /* 0x000fe2000c121848 */
[----:B------:R-:W-:Y:S01]  /*271b0*/  ISETP.GE.U32.AND P0, PT, R168, 0x7ffffe44, PT ;  /* 0x7ffffe44a800780c */ /* 0x000fe20003f06070 */
[----:B------:R-:W-:-:S02]  /*271c0*/  VIADD R168, R169, 0xfffffec2 ;  /* 0xfffffec2a9a87836 */ /* 0x000fc40000000000 */
[----:B------:R-:W-:Y:S01]  /*271d0*/  LDGSTS.E [R166+-0x7fff4], desc[UR8][R58.64], !P1 ;  /* 0x8000c0003aa67fae */ /* 0x000fe2000c921848 */
[C---:B------:R-:W-:Y:S01]  /*271e0*/  IMAD.WIDE R38, R229.reuse, 0x4, R174 ;  /* 0x00000004e5267825 */ /* 0x040fe200078e02ae */
[----:B------:R-:W4:Y:S02]  /*271f0*/  LDC R169, c[0x0][0x230] ;  /* 0x00008c00ffa97b82 */ /* 0x000f240000000800 */
[----:B------:R-:W-:Y:S04]  /*27200*/  LDGSTS.E [R165+-0x7bff4], desc[UR8][R56.64], !P1 ;  /* 0x8400c00038a57fae */ /* 0x000fe8000c921848 */
[----:B------:R-:W-:Y:S01]  /*27210*/  LDGSTS.E [R164+-0x77ff4], desc[UR8][R54.64], !P1 ;  /* 0x8800c00036a47fae */ /* 0x000fe2000c921848 */
[----:B------:R-:W-:Y:S01]  /*27220*/  IMAD.WIDE R32, R229, 0x4, R182 ;  /* 0x00000004e5207825 */ /* 0x000fe200078e02b6 */
[----:B------:R-:W4:Y:S02]  /*27230*/  LDC R174, c[0x0][0x230] ;  /* 0x00008c00ffae7b82 */ /* 0x000f240000000800 */
[----:B------:R-:W-:Y:S01]  /*27240*/  LDGSTS.E [R167+-0x73ff4], desc[UR8][R20.64], !P1 ;  /* 0x8c00c00014a77fae */ /* 0x000fe2000c921848 */
[----:B------:R-:W-:-:S02]  /*27250*/  ISETP.GE.U32.AND P1, PT, R168, 0x7ffffe43, PT ;  /* 0x7ffffe43a800780c */ /* 0x000fc40003f26070 */
[----:B-1----:R-:W-:Y:S01]  /*27260*/  IADD3 R168, R171, -0x13f, RZ ;  /* 0xfffffec1aba87810 */ /* 0x002fe20007ffe0ff */
[----:B------:R-:W-:Y:S02]  /*27270*/  LDGSTS.E [R166+-0x70000], desc[UR8][R48.64], !P0 ;  /* 0x9000000030a67fae */ /* 0x000fe4000c121848 */
[----:B------:R-:W1:Y:S02]  /*27280*/  LDC R182, c[0x0][0x230] ;  /* 0x00008c00ffb67b82 */ /* 0x000e640000000800 */
        /* <DEDUP_REMOVED lines=9> */
[----:B------:R-:W-:-:S03]  /*27320*/  ISETP.GE.U32.AND P1, PT, R168, 0x7ffffe41, PT ;  /* 0x7ffffe41a800780c */ /* 0x000fc60003f26070 */
[----:B------:R-:W-:Y:S04]  /*27330*/  LDGSTS.E [R166+-0x6fff8], desc[UR8][R32.64], !P0 ;  /* 0x9000800020a67fae */ /* 0x000fe8000c121848 */
[----:B------:R-:W-:Y:S01]  /*27340*/  LDGSTS.E [R165+-0x6bff8], desc[UR8][R30.64], !P0 ;  /* 0x940080001ea57fae */ /* 0x000fe2000c121848 */
[----:B--2---:R-:W-:-:S03]  /*27350*/  IMAD.WIDE R28, R229, 0x4, R180 ;  /* 0x00000004e51c7825 */ /* 0x004fc600078e02b4 */
[----:B------:R-:W2:Y:S04]  /*27360*/  LDL.LU.64 R180, [R1+0xe00] ;  /* 0x000e000001b47983 */ /* 0x000ea80000300a00 */
[----:B------:R-:W2:Y:S01]  /*27370*/  LDL.LU.64 R192, [R1+0xe08] ;  /* 0x000e080001c07983 */ /* 0x000ea20000300a00 */
[----:B---3--:R-:W-:-:S03]  /*27380*/  IMAD.WIDE R26, R229, 0x4, R188 ;  /* 0x00000004e51a7825 */ /* 0x008fc600078e02bc */
[----:B------:R-:W3:Y:S01]  /*27390*/  LDL.LU.64 R188, [R1+0xe10] ;  /* 0x000e100001bc7983 */ /* 0x000ee20000300a00 */
[----:B------:R-:W-:-:S03]  /*273a0*/  IMAD.WIDE R24, R229, 0x4, R186 ;  /* 0x00000004e5187825 */ /* 0x000fc600078e02ba */
[----:B------:R-:W3:Y:S04]  /*273b0*/  LDL.LU.64 R186, [R1+0xe18] ;  /* 0x000e180001ba7983 */ /* 0x000ee80000300a00 */
[----:B------:R-:W-:Y:S04]  /*273c0*/  LDGSTS.E [R164+-0x67ff8], desc[UR8][R28.64], !P0 ;  /* 0x980080001ca47fae */ /* 0x000fe8000c121848 */
[----:B------:R-:W-:Y:S04]  /*273d0*/  LDGSTS.E [R167+-0x63ff8], desc[UR8][R26.64], !P0 ;  /* 0x9c0080001aa77fae */ /* 0x000fe8000c121848 */
[----:B------:R-:W-:Y:S01]  /*273e0*/  LDGSTS.E [R166+-0x6fff4], desc[UR8][R24.64], !P1 ;  /* 0x9000c00018a67fae */ /* 0x000fe2000c921848 */
[----:B----4-:R-:W-:-:S03]  /*273f0*/  IMAD.WIDE R22, R229, 0x4, R176 ;  /* 0x00000004e5167825 */ /* 0x010fc600078e02b0 */
[----:B------:R-:W4:Y:S04]  /*27400*/  LDL.LU.64 R176, [R1+0xe20] ;  /* 0x000e200001b07983 */ /* 0x000f280000300a00 */
[----:B------:R-:W4:Y:S04]  /*27410*/  LDL.LU.64 R200, [R1+0xe28] ;  /* 0x000e280001c87983 */ /* 0x000f280000300a00 */
[----:B------:R-:W-:Y:S01]  /*27420*/  LDGSTS.E [R165+-0x6bff4], desc[UR8][R22.64], !P1 ;  /* 0x9400c00016a57fae */ /* 0x000fe2000c921848 */
[----:B------:R-:W-:-:S03]  /*27430*/  IMAD.WIDE R12, R229, 0x4, R172 ;  /* 0x00000004e50c7825 */ /* 0x000fc600078e02ac */
[----:B------:R-:W4:Y:S01]  /*27440*/  LDL.LU.64 R196, [R1+0xe30] ;  /* 0x000e300001c47983 */ /* 0x000f220000300a00 */
[----:B------:R-:W-:-:S03]  /*27450*/  IMAD.WIDE R6, R229, 0x4, R194 ;  /* 0x00000004e5067825 */ /* 0x000fc600078e02c2 */
[----:B------:R1:W-:Y:S04]  /*27460*/  LDGSTS.E [R164+-0x67ff4], desc[UR8][R12.64], !P1 ;  /* 0x9800c0000ca47fae */ /* 0x0003e8000c921848 */
[----:B------:R-:W4:Y:S01]  /*27470*/  LDL.LU.64 R194, [R1+0xe38] ;  /* 0x000e380001c27983 */ /* 0x000f220000300a00 */
[----:B-1----:R-:W-:-:S03]  /*27480*/  IMAD.WIDE R164, R229, 0x4, R184 ;  /* 0x00000004e5a47825 */ /* 0x002fc600078e02b8 */
[----:B------:R-:W4:Y:S04]  /*27490*/  LDL.LU.64 R184, [R1+0xe40] ;  /* 0x000e400001b87983 */ /* 0x000f280000300a00 */
[----:B------:R-:W4:Y:S01]  /*274a0*/  LDL.LU.64 R208, [R1+0xe48] ;  /* 0x000e480001d07983 */ /* 0x000f220000300a00 */
[----:B------:R-:W-:Y:S01]  /*274b0*/  IADD3 R168, R169, -0x15d, RZ ;  /* 0xfffffea3a9a87810 */ /* 0x000fe20007ffe0ff */
[C---:B------:R-:W-:Y:S01]  /*274c0*/  VIADD R172, R15.reuse, 0x100000 ;  /* 0x001000000fac7836 */ /* 0x040fe20000000000 */
[C---:B------:R-:W-:Y:S01]  /*274d0*/  IADD3 R173, R15.reuse, 0x100000, RZ ;  /* 0x001000000fad7810 */ /* 0x040fe20007ffe0ff */
[C---:B------:R-:W-:Y:S01]  /*274e0*/  VIADD R170, R15.reuse, 0x100000 ;  /* 0x001000000faa7836 */ /* 0x040fe20000000000 */
[----:B------:R-:W-:Y:S01]  /*274f0*/  ISETP.GE.U32.AND P0, PT, R168, 0x7ffffe24, PT ;  /* 0x7ffffe24a800780c */ /* 0x000fe20003f06070 */
[----:B------:R-:W4:Y:S01]  /*27500*/  LDL.LU.64 R204, [R1+0xe50] ;  /* 0x000e500001cc7983 */ /* 0x000f220000300a00 */
[----:B------:R-:W-:-:S03]  /*27510*/  IADD3 R171, R15, 0x100000, RZ ;  /* 0x001000000fab7810 */ /* 0x000fc60007ffe0ff */
[----:B------:R-:W-:Y:S04]  /*27520*/  LDGSTS.E [R173+-0x63ff4], desc[UR8][R6.64], !P1 ;  /* 0x9c00c00006ad7fae */ /* 0x000fe8000c921848 */
[----:B------:R-:W4:Y:S01]  /*27530*/  LDL.LU.64 R202, [R1+0xe58] ;  /* 0x000e580001ca7983 */ /* 0x000f220000300a00 */
[----:B------:R-:W-:-:S03]  /*27540*/  IMAD.WIDE R166, R229, 0x4, R178 ;  /* 0x00000004e5a67825 */ /* 0x000fc600078e02b2 */
[----:B------:R-:W-:Y:S04]  /*27550*/  LDGSTS.E [R172+-0x60000], desc[UR8][R164.64], !P0 ;  /* 0xa0000000a4ac7fae */ /* 0x000fe8000c121848 */
[----:B------:R-:W-:Y:S01]  /*27560*/  LDGSTS.E [R171+-0x5c000], desc[UR8][R166.64], !P0 ;  /* 0xa4000000a6ab7fae */ /* 0x000fe2000c121848 */
[----:B------:R-:W-:-:S05]  /*27570*/  VIADD R174, R174, 0xfffffea2 ;  /* 0xfffffea2aeae7836 */ /* 0x000fca0000000000 */
[----:B------:R-:W-:Y:S01]  /*27580*/  ISETP.GE.U32.AND P1, PT, R174, 0x7ffffe23, PT ;  /* 0x7ffffe23ae00780c */ /* 0x000fe20003f26070 */
[C---:B------:R-:W-:Y:S01]  /*27590*/  VIADD R179, R15.reuse, 0x100000 ;  /* 0x001000000fb37836 */ /* 0x040fe20000000000 */
[----:B------:R-:W-:Y:S02]  /*275a0*/  IADD3 R178, R15, 0x100000, RZ ;  /* 0x001000000fb27810 */ /* 0x000fe40007ffe0ff */
[----:B------:R-:W-:Y:S01]  /*275b0*/  IADD3 R182, R182, -0x15f, RZ ;  /* 0xfffffea1b6b67810 */ /* 0x000fe20007ffe0ff */
[----:B--2---:R-:W-:-:S05]  /*275c0*/  IMAD.WIDE R168, R229, 0x4, R180 ;  /* 0x00000004e5a87825 */ /* 0x004fca00078e02b4 */
[----:B------:R1:W-:Y:S02]  /*275d0*/  LDGSTS.E [R170+-0x58000], desc[UR8][R168.64], !P0 ;  /* 0xa8000000a8aa7fae */ /* 0x0003e4000c121848 */
[----:B-1----:R-:W-:Y:S02]  /*275e0*/  IMAD.WIDE R170, R229, 0x4, R192 ;  /* 0x00000004e5aa7825 */ /* 0x002fe400078e02c0 */
[----:B------:R-:W2:Y:S04]  /*275f0*/  LDL.LU.64 R192, [R1+0xe60] ;  /* 0x000e600001c07983 */ /* 0x000ea80000300a00 */
[----:B------:R-:W2:Y:S01]  /*27600*/  LDL.LU.64 R226, [R1+0xef0] ;  /* 0x000ef00001e27983 */ /* 0x000ea20000300a00 */
[C---:B------:R-:W-:Y:S01]  /*27610*/  VIADD R181, R15.reuse, 0x100000 ;  /* 0x001000000fb57836 */ /* 0x040fe20000000000 */
[----:B------:R-:W-:Y:S01]  /*27620*/  IADD3 R180, R15, 0x100000, RZ ;  /* 0x001000000fb47810 */ /* 0x000fe20007ffe0ff */
[C---:B---3--:R-:W-:Y:S01]  /*27630*/  IMAD.WIDE R172, R229.reuse, 0x4, R188 ;  /* 0x00000004e5ac7825 */ /* 0x048fe200078e02bc */
[----:B------:R-:W3:Y:S03]  /*27640*/  LDL.LU.64 R212, [R1+0xf00] ;  /* 0x000f000001d47983 */ /* 0x000ee60000300a00 */
[----:B------:R-:W-:Y:S01]  /*27650*/  IMAD.WIDE R174, R229, 0x4, R186 ;  /* 0x00000004e5ae7825 */ /* 0x000fe200078e02ba */
[----:B------:R-:W-:Y:S04]  /*27660*/  LDGSTS.E [R181+-0x54000], desc[UR8][R170.64], !P0 ;  /* 0xac000000aab57fae */ /* 0x000fe8000c121848 */
[----:B------:R-:W-:Y:S04]  /*27670*/  LDGSTS.E [R180+-0x5fffc], desc[UR8][R172.64], !P1 ;  /* 0xa0004000acb47fae */ /* 0x000fe8000c921848 */
[----:B------:R-:W-:Y:S04]  /*27680*/  LDGSTS.E [R179+-0x5bffc], desc[UR8][R174.64], !P1 ;  /* 0xa4004000aeb37fae */ /* 0x000fe8000c921848 */
[----:B------:R-:W3:Y:S01]  /*27690*/  LDL.LU.64 R210, [R1+0xf10] ;  /* 0x000f100001d27983 */ /* 0x000ee20000300a00 */
[----:B------:R-:W-:Y:S01]  /*276a0*/  ISETP.GE.U32.AND P0, PT, R182, 0x7ffffe22, PT ;  /* 0x7ffffe22b600780c */ /* 0x000fe20003f06070 */
[C---:B------:R-:W-:Y:S01]  /*276b0*/  VIADD R188, R15.reuse, 0x100000 ;  /* 0x001000000fbc7836 */ /* 0x040fe20000000000 */
[----:B------:R-:W-:Y:S01]  /*276c0*/  IADD3 R189, R15, 0x100000, RZ ;  /* 0x001000000fbd7810 */ /* 0x000fe20007ffe0ff */
[----:B----4-:R-:W-:-:S05]  /*276d0*/  IMAD.WIDE R176, R229, 0x4, R176 ;  /* 0x00000004e5b07825 */ /* 0x010fca00078e02b0 */
[----:B------:R1:W-:Y:S02]  /*276e0*/  LDGSTS.E [R178+-0x57ffc], desc[UR8][R176.64], !P1 ;  /* 0xa8004000b0b27fae */ /* 0x0003e4000c921848 */
[C---:B-1----:R-:W-:Y:S02]  /*276f0*/  IMAD.WIDE R178, R229.reuse, 0x4, R200 ;  /* 0x00000004e5b27825 */ /* 0x042fe400078e02c8 */
[----:B------:R-:W4:Y:S04]  /*27700*/  LDL.LU.64 R200, [R1+0xf18] ;  /* 0x000f180001c87983 */ /* 0x000f280000300a00 */
[----:B------:R-:W4:Y:S01]  /*27710*/  LDL.LU.64 R222, [R1+0xf20] ;  /* 0x000f200001de7983 */ /* 0x000f220000300a00 */
[----:B------:R-:W-:Y:S01]  /*27720*/  IMAD.WIDE R180, R229, 0x4, R196 ;  /* 0x00000004e5b47825 */ /* 0x000fe200078e02c4 */
[----:B------:R-:W-:-:S02]  /*27730*/  IADD3 R187, R15, 0x100000, RZ ;  /* 0x001000000fbb7810 */ /* 0x000fc40007ffe0ff */
[----:B------:R-:W-:Y:S01]  /*27740*/  LDGSTS.E [R189+-0x53ffc], desc[UR8][R178.64], !P1 ;  /* 0xac004000b2bd7fae */ /* 0x000fe2000c921848 */
[----:B------:R-:W-:-:S03]  /*27750*/  IMAD.WIDE R182, R229, 0x4, R194 ;  /* 0x00000004e5b67825 */ /* 0x000fc600078e02c2 */
[----:B------:R-:W-:Y:S01]  /*27760*/  LDGSTS.E [R188+-0x5fff8], desc[UR8][R180.64], !P0 ;  /* 0xa0008000b4bc7fae */ /* 0x000fe2000c121848 */
[----:B------:R-:W-:-:S03]  /*27770*/  VIADD R186, R15, 0x100000 ;  /* 0x001000000fba7836 */ /* 0x000fc60000000000 */
[----:B------:R-:W-:Y:S01]  /*27780*/  LDGSTS.E [R187+-0x5bff8], desc[UR8][R182.64], !P0 ;  /* 0xa4008000b6bb7fae */ /* 0x000fe2000c121848 */
[----:B------:R-:W-:-:S03]  /*27790*/  IMAD.WIDE R184, R229, 0x4, R184 ;  /* 0x00000004e5b87825 */ /* 0x000fc600078e02b8 */
[----:B------:R-:W4:Y:S04]  /*277a0*/  LDL.LU.64 R220, [R1+0xf28] ;  /* 0x000f280001dc7983 */ /* 0x000f280000300a00 */
[----:B------:R1:W-:Y:S04]  /*277b0*/  LDGSTS.E [R186+-0x57ff8], desc[UR8][R184.64], !P0 ;  /* 0xa8008000b8ba7fae */ /* 0x0003e8000c121848 */
[----:B------:R-:W4:Y:S01]  /*277c0*/  LDL.LU.64 R218, [R1+0xf30] ;  /* 0x000f300001da7983 */ /* 0x000f220000300a00 */
[----:B-1----:R-:W-:-:S03]  /*277d0*/  IMAD.WIDE R186, R229, 0x4, R208 ;  /* 0x00000004e5ba7825 */ /* 0x002fc600078e02d0 */
[----:B------:R-:W4:Y:S04]  /*277e0*/  LDL.LU.64 R208, [R1+0xf38] ;  /* 0x000f380001d07983 */ /* 0x000f280000300a00 */
[----:B------:R-:W4:Y:S04]  /*277f0*/  LDL.LU.64 R236, [R1+0xf40] ;  /* 0x000f400001ec7983 */ /* 0x000f280000300a00 */
[----:B------:R-:W4:Y:S01]  /*27800*/  LDL.LU.64 R238, [R1+0xf48] ;  /* 0x000f480001ee7983 */ /* 0x000f220000300a00 */
[----:B------:R-:W-:Y:S01]  /*27810*/  ISETP.GE.U32.AND P1, PT, R190, 0x7ffffe21, PT ;  /* 0x7ffffe21be00780c */ /* 0x000fe20003f26070 */
[C---:B------:R-:W-:Y:S01]  /*27820*/  VIADD R197, R15.reuse, 0x100000 ;  /* 0x001000000fc57836 */ /* 0x040fe20000000000 */
[----:B------:R-:W-:Y:S01]  /*27830*/  IADD3 R196, R15, 0x100000, RZ ;  /* 0x001000000fc47810 */ /* 0x000fe20007ffe0ff */
[----:B------:R-:W-:Y:S01]  /*27840*/  IMAD.WIDE R188, R229, 0x4, R204 ;  /* 0x00000004e5bc7825 */ /* 0x000fe200078e02cc */
[C---:B------:R-:W-:Y:S01]  /*27850*/  IADD3 R194, R15.reuse, 0x100000, RZ ;  /* 0x001000000fc27810 */ /* 0x040fe20007ffe0ff */
[----:B------:R-:W4:Y:S02]  /*27860*/  LDL.LU.64 R216, [R1+0xf50] ;  /* 0x000f500001d87983 */ /* 0x000f240000300a00 */
[----:B------:R-:W-:-:S02]  /*27870*/  VIADD R195, R15, 0x100000 ;  /* 0x001000000fc37836 */ /* 0x000fc40000000000 */
[----:B------:R-:W-:Y:S01]  /*27880*/  IMAD.WIDE R190, R229, 0x4, R202 ;  /* 0x00000004e5be7825 */ /* 0x000fe200078e02ca */
[----:B------:R-:W-:Y:S04]  /*27890*/  LDGSTS.E [R197+-0x53ff8], desc[UR8][R186.64], !P0 ;  /* 0xac008000bac57fae */ /* 0x000fe8000c121848 */
[----:B------:R-:W-:Y:S04]  /*278a0*/  LDGSTS.E [R196+-0x5fff4], desc[UR8][R188.64], !P1 ;  /* 0xa000c000bcc47fae */ /* 0x000fe8000c921848 */
[----:B------:R-:W-:Y:S01]  /*278b0*/  LDGSTS.E [R195+-0x5bff4], desc[UR8][R190.64], !P1 ;  /* 0xa400c000bec37fae */ /* 0x000fe2000c921848 */
[----:B------:R-:W-:Y:S01]  /*278c0*/  ISETP.GE.U32.AND P0, PT, R198, 0x7ffffe04, PT ;  /* 0x7ffffe04c600780c */ /* 0x000fe20003f06070 */
[C---:B------:R-:W-:Y:S01]  /*278d0*/  VIADD R204, R15.reuse, 0x100000 ;  /* 0x001000000fcc7836 */ /* 0x040fe20000000000 */
[C---:B------:R-:W-:Y:S01]  /*278e0*/  IADD3 R205, R15.reuse, 0x100000, RZ ;  /* 0x001000000fcd7810 */ /* 0x040fe20007ffe0ff */
[C---:B------:R-:W-:Y:S01]  /*278f0*/  VIADD R202, R15.reuse, 0x100000 ;  /* 0x001000000fca7836 */ /* 0x040fe20000000000 */
[----:B------:R-:W-:Y:S01]  /*27900*/  IADD3 R203, R15, 0x100000, RZ ;  /* 0x001000000fcb7810 */ /* 0x000fe20007ffe0ff */
[----:B--2---:R-:W-:-:S05]  /*27910*/  IMAD.WIDE R192, R229, 0x4, R192 ;  /* 0x00000004e5c07825 */ /* 0x004fca00078e02c0 */
[----:B------:R1:W-:Y:S02]  /*27920*/  LDGSTS.E [R194+-0x57ff4], desc[UR8][R192.64], !P1 ;  /* 0xa800c000c0c27fae */ /* 0x0003e4000c921848 */
[C---:B-1----:R-:W-:Y:S02]  /*27930*/  IMAD.WIDE R194, R229.reuse, 0x4, R226 ;  /* 0x00000004e5c27825 */ /* 0x042fe400078e02e2 */
[----:B------:R-:W2:Y:S04]  /*27940*/  LDL.LU.64 R226, [R1+0xf58] ;  /* 0x000f580001e27983 */ /* 0x000ea80000300a00 */
[----:B------:R-:W2:Y:S04]  /*27950*/  LDL.LU.64 R88, [R1+0xf60] ;  /* 0x000f600001587983 */ /* 0x000ea80000300a00 */
[----:B------:R-:W2:Y:S01]  /*27960*/  LDL.LU.64 R90, [R1+0xf68] ;  /* 0x000f6800015a7983 */ /* 0x000ea20000300a00 */
[----:B---3--:R-:W-:-:S03]  /*27970*/  IMAD.WIDE R196, R229, 0x4, R212 ;  /* 0x00000004e5c47825 */ /* 0x008fc600078e02d4 */
[----:B------:R-:W-:Y:S01]  /*27980*/  LDGSTS.E [R205+-0x53ff4], desc[UR8][R194.64], !P1 ;  /* 0xac00c000c2cd7fae */ /* 0x000fe2000c921848 */
[----:B------:R-:W-:-:S03]  /*27990*/  IMAD.WIDE R198, R229, 0x4, R210 ;  /* 0x00000004e5c67825 */ /* 0x000fc600078e02d2 */
[----:B------:R-:W-:Y:S04]  /*279a0*/  LDGSTS.E [R204+-0x50000], desc[UR8][R196.64], !P0 ;  /* 0xb0000000c4cc7fae */ /* 0x000fe8000c121848 */
[----:B------:R-:W-:Y:S01]  /*279b0*/  LDGSTS.E [R203+-0x4c000], desc[UR8][R198.64], !P0 ;  /* 0xb4000000c6cb7fae */ /* 0x000fe2000c121848 */
[----:B------:R-:W-:Y:S01]  /*279c0*/  ISETP.GE.U32.AND P1, PT, R206, 0x7ffffe03, PT ;  /* 0x7ffffe03ce00780c */ /* 0x000fe20003f26070 */
[C---:B------:R-:W-:Y:S01]  /*279d0*/  VIADD R213, R15.reuse, 0x100000 ;  /* 0x001000000fd57836 */ /* 0x040fe20000000000 */
[C---:B------:R-:W-:Y:S01]  /*279e0*/  IADD3 R212, R15.reuse, 0x100000, RZ ;  /* 0x001000000fd47810 */ /* 0x040fe20007ffe0ff */
[C---:B------:R-:W-:Y:S01]  /*279f0*/  VIADD R211, R15.reuse, 0x100000 ;  /* 0x001000000fd37836 */ /* 0x040fe20000000000 */
[----:B------:R-:W-:Y:S01]  /*27a00*/  IADD3 R210, R15, 0x100000, RZ ;  /* 0x001000000fd27810 */ /* 0x000fe20007ffe0ff */
[----:B----4-:R-:W-:-:S05]  /*27a10*/  IMAD.WIDE R200, R229, 0x4, R200 ;  /* 0x00000004e5c87825 */ /* 0x010fca00078e02c8 */
[----:B------:R1:W-:Y:S02]  /*27a20*/  LDGSTS.E [R202+-0x48000], desc[UR8][R200.64], !P0 ;  /* 0xb8000000c8ca7fae */ /* 0x0003e4000c121848 */
[C---:B-1----:R-:W-:Y:S02]  /*27a30*/  IMAD.WIDE R202, R229.reuse, 0x4, R222 ;  /* 0x00000004e5ca7825 */ /* 0x042fe400078e02de */
[----:B------:R-:W3:Y:S04]  /*27a40*/  LDL.LU.64 R222, [R1+0xf70] ;  /* 0x000f700001de7983 */ /* 0x000ee80000300a00 */
[----:B------:R-:W4:Y:S04]  /*27a50*/  LDL.LU.64 R224, [R1+0xf78] ;  /* 0x000f780001e07983 */ /* 0x000f280000300a00 */
[----:B------:R-:W4:Y:S04]  /*27a60*/  LDL.LU.64 R92, [R1+0xf80] ;  /* 0x000f8000015c7983 */ /* 0x000f280000300a00 */
[----:B------:R-:W3:Y:S04]  /*27a70*/  LDL.LU.64 R94, [R1+0x988] ;  /* 0x00098800015e7983 */ /* 0x000ee80000300a00 */
[----:B------:R-:W4:Y:S01]  /*27a80*/  LDL.LU.64 R96, [R1+0x998] ;  /* 0x0009980001607983 */ /* 0x000f220000300a00 */
[----:B------:R-:W-:-:S03]  /*27a90*/  IMAD.WIDE R204, R229, 0x4, R220 ;  /* 0x00000004e5cc7825 */ /* 0x000fc600078e02dc */
[----:B------:R-:W4:Y:S01]  /*27aa0*/  LDL.LU.64 R98, [R1+0x9a8] ;  /* 0x0009a80001627983 */ /* 0x000f220000300a00 */
[----:B------:R-:W-:-:S03]  /*27ab0*/  IMAD.WIDE R206, R229, 0x4, R218 ;  /* 0x00000004e5ce7825 */ /* 0x000fc600078e02da */
[----:B------:R-:W4:Y:S01]  /*27ac0*/  LDL.LU.64 R232, [R1+0x9b8] ;  /* 0x0009b80001e87983 */ /* 0x000f220000300a00 */
[----:B------:R-:W-:-:S03]  /*27ad0*/  IMAD.WIDE R208, R229, 0x4, R208 ;  /* 0x00000004e5d07825 */ /* 0x000fc600078e02d0 */
[----:B------:R-:W-:Y:S04]  /*27ae0*/  LDGSTS.E [R213+-0x44000], desc[UR8][R202.64], !P0 ;  /* 0xbc000000cad57fae */ /* 0x000fe8000c121848 */
[----:B------:R1:W-:Y:S04]  /*27af0*/  LDGSTS.E [R212+-0x4fffc], desc[UR8][R204.64], !P1 ;  /* 0xb0004000ccd47fae */ /* 0x0003e8000c921848 */
[----:B------:R-:W-:Y:S04]  /*27b00*/  LDGSTS.E [R211+-0x4bffc], desc[UR8][R206.64], !P1 ;  /* 0xb4004000ced37fae */ /* 0x000fe8000c921848 */
[----:B------:R1:W-:Y:S04]  /*27b10*/  LDGSTS.E [R210+-0x47ffc], desc[UR8][R208.64], !P1 ;  /* 0xb8004000d0d27fae */ /* 0x0003e8000c921848 */
[----:B------:R-:W4:Y:S01]  /*27b20*/  LDL.LU.64 R234, [R1+0x9c8] ;  /* 0x0009c80001ea7983 */ /* 0x000f220000300a00 */
[----:B-1----:R-:W-:-:S04]  /*27b30*/  IMAD.WIDE R212, R229, 0x4, R238 ;  /* 0x00000004e5d47825 */ /* 0x002fc800078e02ee */
[----:B------:R-:W-:Y:S02]  /*27b40*/  IMAD.WIDE R210, R229, 0x4, R236 ;  /* 0x00000004e5d27825 */ /* 0x000fe400078e02ec */
[----:B------:R-:W4:Y:S04]  /*27b50*/  LDL.LU.64 R236, [R1+0x9d8] ;  /* 0x0009d80001ec7983 */ /* 0x000f280000300a00 */
[----:B------:R-:W4:Y:S01]  /*27b60*/  LDL.LU.64 R238, [R1+0x9e8] ;  /* 0x0009e80001ee7983 */ /* 0x000f220000300a00 */
[----:B------:R-:W-:-:S04]  /*27b70*/  IADD3 R214, R214, -0x17f, RZ ;  /* 0xfffffe81d6d67810 */ /* 0x000fc80007ffe0ff */
[----:B------:R-:W-:Y:S01]  /*27b80*/  ISETP.GE.U32.AND P0, PT, R214, 0x7ffffe02, PT ;  /* 0x7ffffe02d600780c */ /* 0x000fe20003f06070 */
[C---:B------:R-:W-:Y:S01]  /*27b90*/  VIADD R220, R15.reuse, 0x100000 ;  /* 0x001000000fdc7836 */ /* 0x040fe20000000000 */
[----:B------:R-:W-:-:S05]  /*27ba0*/  IADD3 R221, R15, 0x100000, RZ ;  /* 0x001000000fdd7810 */ /* 0x000fca0007ffe0ff */
[----:B------:R-:W-:Y:S06]  /*27bb0*/  LDGSTS.E [R221+-0x43ffc], desc[UR8][R210.64], !P1 ;  /* 0xbc004000d2dd7fae */ /* 0x000fec000c921848 */
[----:B------:R2:W-:Y:S01]  /*27bc0*/  LDGSTS.E [R220+-0x4fff8], desc[UR8][R212.64], !P0 ;  /* 0xb0008000d4dc7fae */ /* 0x0005e2000c121848 */
[----:B------:R-:W-:Y:S01]  /*27bd0*/  VIADD R3, R215, 0xfffffe80 ;  /* 0xfffffe80d7037836 */ /* 0x000fe20000000000 */
[----:B------:R-:W-:Y:S01]  /*27be0*/  IADD3 R219, R15, 0x100000, RZ ;  /* 0x001000000fdb7810 */ /* 0x000fe20007ffe0ff */
[----:B------:R-:W-:-:S04]  /*27bf0*/  IMAD.WIDE R214, R229, 0x4, R216 ;  /* 0x00000004e5d67825 */ /* 0x000fc800078e02d8 */
[C---:B------:R-:W-:Y:S01]  /*27c00*/  VIADD R218, R15.reuse, 0x100000 ;  /* 0x001000000fda7836 */ /* 0x040fe20000000000 */
[----:B------:R-:W-:Y:S01]  /*27c10*/  LDGSTS.E [R219+-0x4bff8], desc[UR8][R214.64], !P0 ;  /* 0xb4008000d6db7fae */ /* 0x000fe2000c121848 */
[----:B------:R-:W-:Y:S02]  /*27c20*/  IADD3 R252, R15, 0x100000, RZ ;  /* 0x001000000ffc7810 */ /* 0x000fe40007ffe0ff */
[----:B------:R-:W-:Y:S01]  /*27c30*/  ISETP.GE.U32.AND P1, PT, R3, 0x7ffffe01, PT ;  /* 0x7ffffe010300780c */ /* 0x000fe20003f26070 */
[----:B------:R1:W-:Y:S01]  /*27c40*/  STL.64 [R1+0x1d90], R14 ;  /* 0x001d900e01007387 */ /* 0x0003e20000100a00 */
[----:B------:R-:W-:Y:S02]  /*27c50*/  VIADD R228, R15, 0x100000 ;  /* 0x001000000fe47836 */ /* 0x000fe40000000000 */
[C---:B--2---:R-:W-:Y:S02]  /*27c60*/  IMAD.WIDE R220, R229.reuse, 0x4, R90 ;  /* 0x00000004e5dc7825 */ /* 0x044fe400078e025a */
[----:B------:R-:W2:Y:S02]  /*27c70*/  S2R R91, SR_TID.X ;  /* 0x00000000005b7919 */ /* 0x000ea40000002100 */
[----:B------:R-:W-:-:S05]  /*27c80*/  IMAD.WIDE R216, R229, 0x4, R226 ;  /* 0x00000004e5d87825 */ /* 0x000fca00078e02e2 */
[----:B------:R1:W-:Y:S02]  /*27c90*/  LDGSTS.E [R218+-0x47ff8], desc[UR8][R216.64], !P0 ;  /* 0xb8008000d8da7fae */ /* 0x0003e4000c121848 */
[----:B-1----:R-:W-:-:S05]  /*27ca0*/  IMAD.WIDE R218, R229, 0x4, R88 ;  /* 0x00000004e5da7825 */ /* 0x002fca00078e0258 */
[----:B------:R1:W-:Y:S01]  /*27cb0*/  LDGSTS.E [R252+-0x43ff8], desc[UR8][R218.64], !P0 ;  /* 0xbc008000dafc7fae */ /* 0x0003e2000c121848 */
[----:B--2---:R-:W-:Y:S01]  /*27cc0*/  LOP3.LUT R91, R91, 0x7f, RZ, 0xc0, !PT ;  /* 0x0000007f5b5b7812 */ /* 0x004fe200078ec0ff */
[C---:B------:R-:W-:Y:S01]  /*27cd0*/  VIADD R226, R15.reuse, 0x100000 ;  /* 0x001000000fe27836 */ /* 0x040fe20000000000 */
[----:B------:R-:W-:Y:S01]  /*27ce0*/  IADD3 R227, R15, 0x100000, RZ ;  /* 0x001000000fe37810 */ /* 0x000fe20007ffe0ff */
[----:B------:R-:W-:Y:S01]  /*27cf0*/  LDGSTS.E [R228+-0x4fff4], desc[UR8][R220.64], !P1 ;  /* 0xb000c000dce47fae */ /* 0x000fe2000c921848 */
[----:B------:R-:W-:Y:S02]  /*27d00*/  ISETP.GE.AND P0, PT, R91, R3, PT ;  /* 0x000000035b00720c */ /* 0x000fe40003f06270 */
[----:B-1----:R-:W-:Y:S01]  /*27d10*/  IADD3 R252, R2, -0x181, RZ ;  /* 0xfffffe7f02fc7810 */ /* 0x002fe20007ffe0ff */
[----:B---3--:R-:W-:-:S04]  /*27d20*/  IMAD.WIDE R2, R229, 0x4, R94 ;  /* 0x00000004e5027825 */ /* 0x008fc800078e025e */
[C---:B----4-:R-:W-:Y:S01]  /*27d30*/  IMAD.WIDE R8, R229.reuse, 0x4, R96 ;  /* 0x00000004e5087825 */ /* 0x050fe200078e0260 */
[----:B------:R1:W-:Y:S03]  /*27d40*/  STL.64 [R1+0x648], R2 ;  /* 0x0006480201007387 */ /* 0x0003e60000100a00 */
[C---:B------:R-:W-:Y:S01]  /*27d50*/  IMAD.WIDE R4, R229.reuse, 0x4, R98 ;  /* 0x00000004e5047825 */ /* 0x040fe200078e0262 */
[----:B------:R2:W-:Y:S04]  /*27d60*/  STL.64 [R1+0x660], R8 ;  /* 0x0006600801007387 */ /* 0x0005e80000100a00 */
[----:B------:R-:W3:Y:S01]  /*27d70*/  LDL.LU.64 R14, [R1+0xa60] ;  /* 0x000a6000010e7983 */ /* 0x000ee20000300a00 */
[----:B-1----:R-:W-:-:S03]  /*27d80*/  IMAD.WIDE R2, R229, 0x4, R232 ;  /* 0x00000004e5027825 */ /* 0x002fc600078e02e8 */
[----:B------:R1:W-:Y:S04]  /*27d90*/  STL.64 [R1+0x668], R4 ;  /* 0x0006680401007387 */ /* 0x0003e80000100a00 */
[----:B------:R-:W4:Y:S04]  /*27da0*/  LDL.LU.64 R50, [R1+0xa70] ;  /* 0x000a700001327983 */ /* 0x000f280000300a00 */
[----:B------:R1:W-:Y:S04]  /*27db0*/  STL.64 [R1+0x678], R2 ;  /* 0x0006780201007387 */ /* 0x0003e80000100a00 */
[----:B------:R-:W4:Y:S01]  /*27dc0*/  LDL.LU.64 R52, [R1+0xa80] ;  /* 0x000a800001347983 */ /* 0x000f220000300a00 */
[----:B--2---:R-:W-:-:S03]  /*27dd0*/  IMAD.WIDE R8, R229, 0x4, R234 ;  /* 0x00000004e5087825 */ /* 0x004fc600078e02ea */
[----:B------:R-:W2:Y:S04]  /*27de0*/  LDL.LU.64 R96, [R1+0xa90] ;  /* 0x000a900001607983 */ /* 0x000ea80000300a00 */
[----:B------:R-:W2:Y:S01]  /*27df0*/  LDL.LU.64 R98, [R1+0xaa0] ;  /* 0x000aa00001627983 */ /* 0x000ea20000300a00 */
[----:B-1----:R-:W-:-:S03]  /*27e00*/  IMAD.WIDE R4, R229, 0x4, R236 ;  /* 0x00000004e5047825 */ /* 0x002fc600078e02ec */
[----:B------:R-:W2:Y:S01]  /*27e10*/  LDL.LU.64 R232, [R1+0xab0] ;  /* 0x000ab00001e87983 */ /* 0x000ea20000300a00 */
[----:B------:R-:W-:-:S03]  /*27e20*/  IMAD.WIDE R2, R229, 0x4, R238 ;  /* 0x00000004e5027825 */ /* 0x000fc600078e02ee */
[----:B------:R-:W-:Y:S04]  /*27e30*/  STL.64 [R1+0x690], R8 ;  /* 0x0006900801007387 */ /* 0x000fe80000100a00 */
[----:B------:R-:W2:Y:S04]  /*27e40*/  LDL.LU.64 R244, [R1+0xac0] ;  /* 0x000ac00001f47983 */ /* 0x000ea80000300a00 */
[----:B------:R-:W-:Y:S04]  /*27e50*/  STL.64 [R1+0x698], R4 ;  /* 0x0006980401007387 */ /* 0x000fe80000100a00 */
[----:B------:R-:W2:Y:S04]  /*27e60*/  LDL.LU.64 R246, [R1+0xad0] ;  /* 0x000ad00001f67983 */ /* 0x000ea80000300a00 */
[----:B------:R1:W-:Y:S04]  /*27e70*/  STL.64 [R1+0x6a8], R2 ;  /* 0x0006a80201007387 */ /* 0x0003e80000100a00 */
[----:B------:R-:W2:Y:S04]  /*27e80*/  LDL.LU.64 R248, [R1+0xae0] ;  /* 0x000ae00001f87983 */ /* 0x000ea80000300a00 */
[----:B------:R-:W2:Y:S04]  /*27e90*/  LDL.LU.64 R250, [R1+0xaf0] ;  /* 0x000af00001fa7983 */ /* 0x000ea80000300a00 */
[----:B------:R-:W2:Y:S04]  /*27ea0*/  LDL.LU.64 R242, [R1+0xb00] ;  /* 0x000b000001f27983 */ /* 0x000ea80000300a00 */
[----:B-1----:R-:W2:Y:S04]  /*27eb0*/  LDL.LU.64 R2, [R1+0xb10] ;  /* 0x000b100001027983 */ /* 0x002ea80000300a00 */
[----:B------:R-:W2:Y:S04]  /*27ec0*/  LDL.LU.64 R4, [R1+0xb20] ;  /* 0x000b200001047983 */ /* 0x000ea80000300a00 */
[----:B------:R-:W2:Y:S04]  /*27ed0*/  LDL.LU.64 R8, [R1+0xb30] ;  /* 0x000b300001087983 */ /* 0x000ea80000300a00 */
[----:B------:R-:W2:Y:S04]  /*27ee0*/  LDL.LU.64 R10, [R1+0xb40] ;  /* 0x000b4000010a7983 */ /* 0x000ea80000300a00 */
[----:B------:R-:W2:Y:S04]  /*27ef0*/  LDL.LU.64 R16, [R1+0xb50] ;  /* 0x000b500001107983 */ /* 0x000ea80000300a00 */
[----:B------:R-:W2:Y:S04]  /*27f00*/  LDL.LU.64 R18, [R1+0xb60] ;  /* 0x000b600001127983 */ /* 0x000ea80000300a00 */
[----:B------:R-:W2:Y:S01]  /*27f10*/  LDL.LU.64 R230, [R1+0xb70] ;  /* 0x000b700001e67983 */ /* 0x000ea20000300a00 */
[----:B------:R-:W-:-:S03]  /*27f20*/  IMAD.WIDE R222, R229, 0x4, R222 ;  /* 0x00000004e5de7825 */ /* 0x000fc600078e02de */
[----:B------:R-:W2:Y:S01]  /*27f30*/  LDL.LU.64 R240, [R1+0xb80] ;  /* 0x000b800001f07983 */ /* 0x000ea20000300a00 */
[----:B------:R-:W-:-:S03]  /*27f40*/  IMAD.WIDE R224, R229, 0x4, R224 ;  /* 0x00000004e5e07825 */ /* 0x000fc600078e02e0 */
[----:B------:R-:W2:Y:S04]  /*27f50*/  LDL.LU.64 R84, [R1+0xb90] ;  /* 0x000b900001547983 */ /* 0x000ea80000300a00 */
[----:B------:R-:W2:Y:S04]  /*27f60*/  LDL.LU.64 R86, [R1+0xba0] ;  /* 0x000ba00001567983 */ /* 0x000ea80000300a00 */
[----:B------:R-:W2:Y:S04]  /*27f70*/  LDL.LU.64 R88, [R1+0xbb0] ;  /* 0x000bb00001587983 */ /* 0x000ea80000300a00 */
[----:B------:R-:W2:Y:S04]  /*27f80*/  LDL.LU.64 R90, [R1+0xbc0] ;  /* 0x000bc000015a7983 */ /* 0x000ea80000300a00 */
[----:B------:R-:W-:Y:S04]  /*27f90*/  LDGSTS.E [R227+-0x4bff4], desc[UR8][R222.64], !P1 ;  /* 0xb400c000dee37fae */ /* 0x000fe8000c921848 */
[----:B------:R1:W-:Y:S02]  /*27fa0*/  LDGSTS.E [R226+-0x47ff4], desc[UR8][R224.64], !P1 ;  /* 0xb800c000e0e27fae */ /* 0x0003e4000c921848 */
[----:B-1----:R-:W-:-:S02]  /*27fb0*/  IMAD.WIDE R226, R229, 0x4, R92 ;  /* 0x00000004e5e27825 */ /* 0x002fc400078e025c */
[----:B------:R-:W2:Y:S04]  /*27fc0*/  LDL.LU.64 R92, [R1+0xbd0] ;  /* 0x000bd000015c7983 */ /* 0x000ea80000300a00 */
[----:B------:R-:W2:Y:S04]  /*27fd0*/  LDL.LU.64 R94, [R1+0xbe0] ;  /* 0x000be000015e7983 */ /* 0x000ea80000300a00 */
[----:B------:R-:W2:Y:S04]  /*27fe0*/  LDL.LU.64 R234, [R1+0xa58] ;  /* 0x000a580001ea7983 */ /* 0x000ea80000300a00 */
[----:B------:R-:W2:Y:S04]  /*27ff0*/  LDL.LU.64 R236, [R1+0xa50] ;  /* 0x000a500001ec7983 */ /* 0x000ea80000300a00 */
[----:B------:R-:W2:Y:S01]  /*28000*/  LDL.LU.64 R238, [R1+0xa48] ;  /* 0x000a480001ee7983 */ /* 0x000ea20000300a00 */
[----:B------:R-:W-:-:S03]  /*28010*/  IMAD.WIDE R82, R229, 0x4, R82 ;  /* 0x00000004e5527825 */ /* 0x000fc600078e0252 */
[----:B------:R1:W-:Y:S01]  /*28020*/  LDGSTS.E [R228+-0x43ff4], desc[UR8][R226.64], !P1 ;  /* 0xbc00c000e2e47fae */ /* 0x0003e2000c921848 */
[----:B------:R-:W-:-:S03]  /*28030*/  IMAD.WIDE R78, R229, 0x4, R78 ;  /* 0x00000004e54e7825 */ /* 0x000fc600078e024e */
[----:B------:R-:W0:Y:S01]  /*28040*/  LDGDEPBAR ;  /* 0x00000000000079af */ /* 0x000e220000000000 */
[----:B---3--:R-:W-:-:S05]  /*28050*/  IMAD.WIDE R14, R229, 0x4, R14 ;  /* 0x00000004e50e7825 */ /* 0x008fca00078e020e */
[----:B------:R3:W-:Y:S01]  /*28060*/  STL.64 [R1+0x6b0], R14 ;  /* 0x0006b00e01007387 */ /* 0x0007e20000100a00 */
[----:B----4-:R-:W-:-:S05]  /*28070*/  IMAD.WIDE R50, R229, 0x4, R50 ;  /* 0x00000004e5327825 */ /* 0x010fca00078e0232 */
[----:B------:R4:W-:Y:S01]  /*28080*/  STL.64 [R1+0x6c0], R50 ;  /* 0x0006c03201007387 */ /* 0x0009e20000100a00 */
[----:B---3--:R-:W-:-:S04]  /*28090*/  IMAD.WIDE R14, R229, 0x4, R52 ;  /* 0x00000004e50e7825 */ /* 0x008fc800078e0234 */
[C---:B--2---:R-:W-:Y:S01]  /*280a0*/  IMAD.WIDE R52, R229.reuse, 0x4, R96 ;  /* 0x00000004e5347825 */ /* 0x044fe200078e0260 */
[----:B------:R2:W-:Y:S03]  /*280b0*/  STL.64 [R1+0x6c8], R14 ;  /* 0x0006c80e01007387 */ /* 0x0005e60000100a00 */
[C---:B----4-:R-:W-:Y:S01]  /*280c0*/  IMAD.WIDE R50, R229.reuse, 0x4, R98 ;  /* 0x00000004e5327825 */ /* 0x050fe200078e0262 */
[----:B------:R3:W-:Y:S04]  /*280d0*/  STL.64 [R1+0x6d0], R52 ;  /* 0x0006d03401007387 */ /* 0x0007e80000100a00 */
[----:B------:R-:W4:Y:S01]  /*280e0*/  LDL.LU.64 R96, [R1+0xa40] ;  /* 0x000a400001607983 */ /* 0x000f220000300a00 */
[----:B--2---:R-:W-:-:S03]  /*280f0*/  IMAD.WIDE R14, R229, 0x4, R232 ;  /* 0x00000004e50e7825 */ /* 0x004fc600078e02e8 */
[----:B------:R2:W-:Y:S04]  /*28100*/  STL.64 [R1+0x6d8], R50 ;  /* 0x0006d83201007387 */ /* 0x0005e80000100a00 */
[----:B------:R-:W4:Y:S01]  /*28110*/  LDL.LU.64 R98, [R1+0xa38] ;  /* 0x000a380001627983 */ /* 0x000f220000300a00 */
[----:B---3--:R-:W-:-:S03]  /*28120*/  IMAD.WIDE R52, R229, 0x4, R244 ;  /* 0x00000004e5347825 */ /* 0x008fc600078e02f4 */
[----:B------:R3:W-:Y:S01]  /*28130*/  STL.64 [R1+0x6e0], R14 ;  /* 0x0006e00e01007387 */ /* 0x0007e20000100a00 */
[----:B--2---:R-:W-:-:S03]  /*28140*/  IMAD.WIDE R50, R229, 0x4, R246 ;  /* 0x00000004e5327825 */ /* 0x004fc600078e02f6 */
[----:B------:R-:W2:Y:S04]  /*28150*/  LDL.LU.64 R232, [R1+0xa30] ;  /* 0x000a300001e87983 */ /* 0x000ea80000300a00 */
[----:B------:R1:W-:Y:S01]  /*28160*/  STL.64 [R1+0x6e8], R52 ;  /* 0x0006e83401007387 */ /* 0x0003e20000100a00 */
[----:B---3--:R-:W-:-:S03]  /*28170*/  IMAD.WIDE R14, R229, 0x4, R248 ;  /* 0x00000004e50e7825 */ /* 0x008fc600078e02f8 */
[----:B------:R3:W-:Y:S04]  /*28180*/  STL.64 [R1+0x6f0], R50 ;  /* 0x0006f03201007387 */ /* 0x0007e80000100a00 */
[----:B------:R3:W-:Y:S01]  /*28190*/  STL.64 [R1+0x6f8], R14 ;  /* 0x0006f80e01007387 */ /* 0x0007e20000100a00 */
[----:B-1----:R-:W-:-:S04]  /*281a0*/  IMAD.WIDE R52, R229, 0x4, R250 ;  /* 0x00000004e5347825 */ /* 0x002fc800078e02fa */
[C---:B---3--:R-:W-:Y:S01]  /*281b0*/  IMAD.WIDE R50, R229.reuse, 0x4, R242 ;  /* 0x00000004e5327825 */ /* 0x048fe200078e02f2 */
[----:B------:R-:W-:Y:S03]  /*281c0*/  STL.64 [R1+0x700], R52 ;  /* 0x0007003401007387 */ /* 0x000fe60000100a00 */
[C---:B------:R-:W-:Y:S01]  /*281d0*/  IMAD.WIDE R14, R229.reuse, 0x4, R2 ;  /* 0x00000004e50e7825 */ /* 0x040fe200078e0202 */
[----:B------:R-:W-:Y:S03]  /*281e0*/  STL.64 [R1+0x708], R50 ;  /* 0x0007083201007387 */ /* 0x000fe60000100a00 */
[C---:B------:R-:W-:Y:S01]  /*281f0*/  IMAD.WIDE R2, R229.reuse, 0x4, R4 ;  /* 0x00000004e5027825 */ /* 0x040fe200078e0204 */
[----:B------:R-:W-:Y:S03]  /*28200*/  STL.64 [R1+0x710], R14 ;  /* 0x0007100e01007387 */ /* 0x000fe60000100a00 */
[C---:B------:R-:W-:Y:S01]  /*28210*/  IMAD.WIDE R8, R229.reuse, 0x4, R8 ;  /* 0x00000004e5087825 */ /* 0x040fe200078e0208 */
[----:B------:R1:W-:Y:S03]  /*28220*/  STL.64 [R1+0x718], R2 ;  /* 0x0007180201007387 */ /* 0x0003e60000100a00 */
[C---:B------:R-:W-:Y:S01]  /*28230*/  IMAD.WIDE R4, R229.reuse, 0x4, R10 ;  /* 0x00000004e5047825 */ /* 0x040fe200078e020a */
[----:B------:R3:W-:Y:S04]  /*28240*/  STL.64 [R1+0x720], R8 ;  /* 0x0007200801007387 */ /* 0x0007e80000100a00 */
[----:B------:R3:W-:Y:S01]  /*28250*/  STL.64 [R1+0x728], R4 ;  /* 0x0007280401007387 */ /* 0x0007e20000100a00 */
[----:B-1----:R-:W-:-:S04]  /*28260*/  IMAD.WIDE R2, R229, 0x4, R16 ;  /* 0x00000004e5027825 */ /* 0x002fc800078e0210 */
[C---:B---3--:R-:W-:Y:S01]  /*28270*/  IMAD.WIDE R8, R229.reuse, 0x4, R18 ;  /* 0x00000004e5087825 */ /* 0x048fe200078e0212 */
        /* <DEDUP_REMOVED lines=21> */
[----:B------:R-:W3:Y:S01]  /*283d0*/  LDL.LU.64 R14, [R1+0xa28] ;  /* 0x000a2800010e7983 */ /* 0x000ee20000300a00 */
[----:B-1----:R-:W-:-:S03]  /*283e0*/  IMAD.WIDE R2, R229, 0x4, R238 ;  /* 0x00000004e5027825 */ /* 0x002fc600078e02ee */
[----:B------:R1:W-:Y:S04]  /*283f0*/  STL.64 [R1+0x788], R4 ;  /* 0x0007880401007387 */ /* 0x0003e80000100a00 */
[----:B------:R-:W3:Y:S04]  /*28400*/  LDL.LU.64 R50, [R1+0xa20] ;  /* 0x000a200001327983 */ /* 0x000ee80000300a00 */
[----:B------:R2:W-:Y:S04]  /*28410*/  STL.64 [R1+0x790], R2 ;  /* 0x0007900201007387 */ /* 0x0005e80000100a00 */
[----:B------:R-:W3:Y:S04]  /*28420*/  LDL.LU.64 R52, [R1+0xa18] ;  /* 0x000a180001347983 */ /* 0x000ee80000300a00 */
[----:B------:R-:W3:Y:S04]  /*28430*/  LDL.LU.64 R234, [R1+0xa10] ;  /* 0x000a100001ea7983 */ /* 0x000ee80000300a00 */
[----:B------:R-:W3:Y:S04]  /*28440*/  LDL.LU.64 R236, [R1+0xa08] ;  /* 0x000a080001ec7983 */ /* 0x000ee80000300a00 */
[----:B------:R-:W3:Y:S01]  /*28450*/  LDL.LU.64 R238, [R1+0xa00] ;  /* 0x000a000001ee7983 */ /* 0x000ee20000300a00 */
[----:B----4-:R-:W-:-:S05]  /*28460*/  IMAD.WIDE R8, R229, 0x4, R96 ;  /* 0x00000004e5087825 */ /* 0x010fca00078e0260 */
[----:B------:R-:W-:Y:S01]  /*28470*/  STL.64 [R1+0x798], R8 ;  /* 0x0007980801007387 */ /* 0x000fe20000100a00 */
[----:B-1----:R-:W-:-:S03]  /*28480*/  IMAD.WIDE R4, R229, 0x4, R98 ;  /* 0x00000004e5047825 */ /* 0x002fc600078e0262 */
[----:B------:R-:W4:Y:S04]  /*28490*/  LDL.LU.64 R244, [R1+0x9f8] ;  /* 0x0009f80001f47983 */ /* 0x000f280000300a00 */
[----:B------:R-:W-:Y:S01]  /*284a0*/  STL.64 [R1+0x7a0], R4 ;  /* 0x0007a00401007387 */ /* 0x000fe20000100a00 */
[----:B--2---:R-:W-:-:S03]  /*284b0*/  IMAD.WIDE R2, R229, 0x4, R232 ;  /* 0x00000004e5027825 */ /* 0x004fc600078e02e8 */
        /* <DEDUP_REMOVED lines=21> */
[----:B------:R-:W2:Y:S01]  /*28610*/  LDL.LU.64 R232, [R1+0x468] ;  /* 0x0004680001e87983 */ /* 0x000ea20000300a00 */
[----:B---3--:R-:W-:-:S05]  /*28620*/  IMAD.WIDE R14, R229, 0x4, R14 ;  /* 0x00000004e50e7825 */ /* 0x008fca00078e020e */
[----:B------:R1:W-:Y:S01]  /*28630*/  STL.64 [R1+0x7b0], R14 ;  /* 0x0007b00e01007387 */ /* 0x0003e20000100a00 */
[----:B------:R-:W-:-:S05]  /*28640*/  IMAD.WIDE R50, R229, 0x4, R50 ;  /* 0x00000004e5327825 */ /* 0x000fca00078e0232 */
[----:B------:R3:W-:Y:S01]  /*28650*/  STL.64 [R1+0x7b8], R50 ;  /* 0x0007b83201007387 */ /* 0x0007e20000100a00 */
[----:B-1----:R-:W-:-:S04]  /*28660*/  IMAD.WIDE R14, R229, 0x4, R52 ;  /* 0x00000004e50e7825 */ /* 0x002fc800078e0234 */
[C---:B------:R-:W-:Y:S01]  /*28670*/  IMAD.WIDE R52, R229.reuse, 0x4, R234 ;  /* 0x00000004e5347825 */ /* 0x040fe200078e02ea */
[----:B------:R1:W-:Y:S03]  /*28680*/  STL.64 [R1+0x7c0], R14 ;  /* 0x0007c00e01007387 */ /* 0x0003e60000100a00 */
[C---:B---3--:R-:W-:Y:S01]  /*28690*/  IMAD.WIDE R50, R229.reuse, 0x4, R236 ;  /* 0x00000004e5327825 */ /* 0x048fe200078e02ec */
[----:B------:R4:W-:Y:S04]  /*286a0*/  STL.64 [R1+0x7c8], R52 ;  /* 0x0007c83401007387 */ /* 0x0009e80000100a00 */
[----:B------:R-:W3:Y:S01]  /*286b0*/  LDL.LU.64 R234, [R1+0x460] ;  /* 0x0004600001ea7983 */ /* 0x000ee20000300a00 */
[----:B-1----:R-:W-:-:S03]  /*286c0*/  IMAD.WIDE R14, R229, 0x4, R238 ;  /* 0x00000004e50e7825 */ /* 0x002fc600078e02ee */
[----:B------:R2:W-:Y:S04]  /*286d0*/  STL.64 [R1+0x7d0], R50 ;  /* 0x0007d03201007387 */ /* 0x0005e80000100a00 */
[----:B------:R-:W3:Y:S04]  /*286e0*/  LDL.LU.64 R236, [R1+0x458] ;  /* 0x0004580001ec7983 */ /* 0x000ee80000300a00 */
[----:B------:R1:W-:Y:S04]  /*286f0*/  STL.64 [R1+0x7d8], R14 ;  /* 0x0007d80e01007387 */ /* 0x0003e80000100a00 */
[----:B------:R-:W3:Y:S01]  /*28700*/  LDL.LU.64 R238, [R1+0x450] ;  /* 0x0004500001ee7983 */ /* 0x000ee20000300a00 */
[----:B----4-:R-:W-:-:S05]  /*28710*/  IMAD.WIDE R52, R229, 0x4, R244 ;  /* 0x00000004e5347825 */ /* 0x010fca00078e02f4 */
[----:B------:R4:W-:Y:S01]  /*28720*/  STL.64 [R1+0x7e0], R52 ;  /* 0x0007e03401007387 */ /* 0x0009e20000100a00 */
[----:B--2---:R-:W-:-:S04]  /*28730*/  IMAD.WIDE R50, R229, 0x4, R246 ;  /* 0x00000004e5327825 */ /* 0x004fc800078e02f6 */
[C---:B-1----:R-:W-:Y:S01]  /*28740*/  IMAD.WIDE R14, R229.reuse, 0x4, R248 ;  /* 0x00000004e50e7825 */ /* 0x042fe200078e02f8 */
[----:B------:R1:W-:Y:S03]  /*28750*/  STL.64 [R1+0x7e8], R50 ;  /* 0x0007e83201007387 */ /* 0x0003e60000100a00 */
[C---:B----4-:R-:W-:Y:S01]  /*28760*/  IMAD.WIDE R52, R229.reuse, 0x4, R250 ;  /* 0x00000004e5347825 */ /* 0x050fe200078e02fa */
[----:B------:R2:W-:Y:S04]  /*28770*/  STL.64 [R1+0x7f0], R14 ;  /* 0x0007f00e01007387 */ /* 0x0005e80000100a00 */
[----:B------:R-:W-:Y:S01]  /*28780*/  STL.64 [R1+0x6b8], R52 ;  /* 0x0006b83401007387 */ /* 0x000fe20000100a00 */
[----:B-1----:R-:W-:-:S04]  /*28790*/  IMAD.WIDE R50, R229, 0x4, R242 ;  /* 0x00000004e5327825 */ /* 0x002fc800078e02f2 */
[C---:B--2---:R-:W-:Y:S01]  /*287a0*/  IMAD.WIDE R14, R229.reuse, 0x4, R2 ;  /* 0x00000004e50e7825 */ /* 0x044fe200078e0202 */
        /* <DEDUP_REMOVED lines=9> */
[C---:B--2---:R-:W-:Y:S01]  /*28840*/  IMAD.WIDE R8, R229.reuse, 0x4, R18 ;  /* 0x00000004e5087825 */ /* 0x044fe200078e0212 */
[----:B------:R1:W-:Y:S03]  /*28850*/  STL.64 [R1+0x650], R2 ;  /* 0x0006500201007387 */ /* 0x0003e60000100a00 */
[C---:B----4-:R-:W-:Y:S01]  /*28860*/  IMAD.WIDE R4, R229.reuse, 0x4, R230 ;  /* 0x00000004e5047825 */ /* 0x050fe200078e02e6 */
        /* <DEDUP_REMOVED lines=19> */
[----:B------:R-:W2:Y:S01]  /*289a0*/  LDL.LU.64 R50, [R1+0x448] ;  /* 0x0004480001327983 */ /* 0x000ea20000300a00 */
[----:B-1----:R-:W-:-:S03]  /*289b0*/  IMAD.WIDE R2, R229, 0x4, R232 ;  /* 0x00000004e5027825 */ /* 0x002fc600078e02e8 */
[----:B------:R1:W-:Y:S04]  /*289c0*/  STL.64 [R1+0x7f8], R4 ;  /* 0x0007f80401007387 */ /* 0x0003e80000100a00 */
[----:B------:R-:W4:Y:S04]  /*289d0*/  LDL.LU.64 R52, [R1+0x440] ;  /* 0x0004400001347983 */ /* 0x000f280000300a00 */
[----:B------:R1:W-:Y:S04]  /*289e0*/  STL.64 [R1+0x800], R2 ;  /* 0x0008000201007387 */ /* 0x0003e80000100a00 */
[----:B------:R-:W4:Y:S04]  /*289f0*/  LDL.LU.64 R244, [R1+0x438] ;  /* 0x0004380001f47983 */ /* 0x000f280000300a00 */
[----:B------:R-:W4:Y:S04]  /*28a00*/  LDL.LU.64 R14, [R1+0x430] ;  /* 0x00043000010e7983 */ /* 0x000f280000300a00 */
[----:B------:R-:W4:Y:S01]  /*28a10*/  LDL.LU.64 R230, [R1+0x428] ;  /* 0x0004280001e67983 */ /* 0x000f220000300a00 */
[----:B---3--:R-:W-:-:S03]  /*28a20*/  IMAD.WIDE R8, R229, 0x4, R234 ;  /* 0x00000004e5087825 */ /* 0x008fc600078e02ea */
[----:B------:R-:W3:Y:S04]  /*28a30*/  LDL.LU.64 R240, [R1+0x420] ;  /* 0x0004200001f07983 */ /* 0x000ee80000300a00 */
[----:B------:R-:W-:Y:S01]  /*28a40*/  STL.64 [R1+0x808], R8 ;  /* 0x0008080801007387 */ /* 0x000fe20000100a00 */
[----:B-1----:R-:W-:-:S03]  /*28a50*/  IMAD.WIDE R4, R229, 0x4, R236 ;  /* 0x00000004e5047825 */ /* 0x002fc600078e02ec */
[----:B------:R-:W3:Y:S04]  /*28a60*/  LDL.LU.64 R246, [R1+0x418] ;  /* 0x0004180001f67983 */ /* 0x000ee80000300a00 */
[----:B------:R-:W-:Y:S01]  /*28a70*/  STL.64 [R1+0x810], R4 ;  /* 0x0008100401007387 */ /* 0x000fe20000100a00 */
[----:B------:R-:W-:-:S03]  /*28a80*/  IMAD.WIDE R2, R229, 0x4, R238 ;  /* 0x00000004e5027825 */ /* 0x000fc600078e02ee */
[----:B------:R-:W3:Y:S04]  /*28a90*/  LDL.LU.64 R248, [R1+0x410] ;  /* 0x0004100001f87983 */ /* 0x000ee80000300a00 */
[----:B------:R1:W-:Y:S04]  /*28aa0*/  STL.64 [R1+0x818], R2 ;  /* 0x0008180201007387 */ /* 0x0003e80000100a00 */
[----:B------:R-:W3:Y:S04]  /*28ab0*/  LDL.LU.64 R250, [R1+0x408] ;  /* 0x0004080001fa7983 */ /* 0x000ee80000300a00 */
[----:B------:R-:W3:Y:S04]  /*28ac0*/  LDL.LU.64 R242, [R1+0x400] ;  /* 0x0004000001f27983 */ /* 0x000ee80000300a00 */
[----:B-1----:R-:W3:Y:S04]  /*28ad0*/  LDL.LU.64 R2, [R1+0x3f8] ;  /* 0x0003f80001027983 */ /* 0x002ee80000300a00 */
[----:B------:R-:W3:Y:S04]  /*28ae0*/  LDL.LU.64 R4, [R1+0x3f0] ;  /* 0x0003f00001047983 */ /* 0x000ee80000300a00 */
        /* <DEDUP_REMOVED lines=15> */
[----:B------:R-:W3:Y:S01]  /*28be0*/  LDL.LU.64 R238, [R1+0x370] ;  /* 0x0003700001ee7983 */ /* 0x000ee20000300a00 */
[----:B--2---:R-:W-:-:S05]  /*28bf0*/  IMAD.WIDE R50, R229, 0x4, R50 ;  /* 0x00000004e5327825 */ /* 0x004fca00078e0232 */
[----:B------:R1:W-:Y:S01]  /*28c00*/  STL.64 [R1+0x820], R50 ;  /* 0x0008203201007387 */ /* 0x0003e20000100a00 */
[----:B----4-:R-:W-:-:S04]  /*28c10*/  IMAD.WIDE R52, R229, 0x4, R52 ;  /* 0x00000004e5347825 */ /* 0x010fc800078e0234 */
[C---:B------:R-:W-:Y:S01]  /*28c20*/  IMAD.WIDE R244, R229.reuse, 0x4, R244 ;  /* 0x00000004e5f47825 */ /* 0x040fe200078e02f4 */
[----:B-1----:R-:W2:Y:S03]  /*28c30*/  LDL.LU.64 R50, [R1+0x20d0] ;  /* 0x0020d00001327983 */ /* 0x002ea60000300a00 */
[C---:B------:R-:W-:Y:S01]  /*28c40*/  IMAD.WIDE R14, R229.reuse, 0x4, R14 ;  /* 0x00000004e50e7825 */ /* 0x040fe200078e020e */
[----:B------:R1:W-:Y:S03]  /*28c50*/  STL.64 [R1+0x828], R52 ;  /* 0x0008283401007387 */ /* 0x0003e60000100a00 */
[----:B------:R-:W-:-:S04]  /*28c60*/  IMAD.WIDE R230, R229, 0x4, R230 ;  /* 0x00000004e5e67825 */ /* 0x000fc800078e02e6 */
[C---:B---3--:R-:W-:Y:S01]  /*28c70*/  IMAD.WIDE R240, R229.reuse, 0x4, R240 ;  /* 0x00000004e5f07825 */ /* 0x048fe200078e02f0 */
[----:B-1----:R-:W3:Y:S04]  /*28c80*/  LDL.LU.64 R52, [R1+0x20c8] ;  /* 0x0020c80001347983 */ /* 0x002ee80000300a00 */
[----:B------:R1:W-:Y:S01]  /*28c90*/  STL.64 [R1+0x830], R244 ;  /* 0x000830f401007387 */ /* 0x0003e20000100a00 */
[----:B------:R-:W-:-:S04]  /*28ca0*/  IMAD.WIDE R246, R229, 0x4, R246 ;  /* 0x00000004e5f67825 */ /* 0x000fc800078e02f6 */
[C---:B------:R-:W-:Y:S01]  /*28cb0*/  IMAD.WIDE R248, R229.reuse, 0x4, R248 ;  /* 0x00000004e5f87825 */ /* 0x040fe200078e02f8 */
[----:B-1----:R-:W4:Y:S04]  /*28cc0*/  LDL.LU.64 R244, [R1+0x20c0] ;  /* 0x0020c00001f47983 */ /* 0x002f280000300a00 */
[----:B------:R1:W-:Y:S01]  /*28cd0*/  STL.64 [R1+0x838], R14 ;  /* 0x0008380e01007387 */ /* 0x0003e20000100a00 */
[----:B------:R-:W-:-:S04]  /*28ce0*/  IMAD.WIDE R250, R229, 0x4, R250 ;  /* 0x00000004e5fa7825 */ /* 0x000fc800078e02fa */
[C---:B------:R-:W-:Y:S01]  /*28cf0*/  IMAD.WIDE R242, R229.reuse, 0x4, R242 ;  /* 0x00000004e5f27825 */ /* 0x040fe200078e02f2 */
[----:B-1----:R-:W2:Y:S04]  /*28d00*/  LDL.LU.64 R14, [R1+0x350] ;  /* 0x00035000010e7983 */ /* 0x002ea80000300a00 */
[----:B------:R1:W-:Y:S01]  /*28d10*/  STL.64 [R1+0x840], R230 ;  /* 0x000840e601007387 */ /* 0x0003e20000100a00 */
[----:B------:R-:W-:-:S03]  /*28d20*/  IMAD.WIDE R2, R229, 0x4, R2 ;  /* 0x00000004e5027825 */ /* 0x000fc600078e0202 */
[----:B-1----:R-:W3:Y:S04]  /*28d30*/  LDL.LU.64 R230, [R1+0x348] ;  /* 0x0003480001e67983 */ /* 0x002ee80000300a00 */
[----:B------:R1:W-:Y:S01]  /*28d40*/  STL.64 [R1+0x848], R240 ;  /* 0x000848f001007387 */ /* 0x0003e20000100a00 */
[----:B------:R-:W-:-:S03]  /*28d50*/  IMAD.WIDE R4, R229, 0x4, R4 ;  /* 0x00000004e5047825 */ /* 0x000fc600078e0204 */
[----:B-1----:R-:W4:Y:S04]  /*28d60*/  LDL.LU.64 R240, [R1+0x340] ;  /* 0x0003400001f07983 */ /* 0x002f280000300a00 */
[----:B------:R1:W-:Y:S01]  /*28d70*/  STL.64 [R1+0x850], R246 ;  /* 0x000850f601007387 */ /* 0x0003e20000100a00 */
[----:B------:R-:W-:-:S03]  /*28d80*/  IMAD.WIDE R8, R229, 0x4, R8 ;  /* 0x00000004e5087825 */ /* 0x000fc600078e0208 */
[----:B-1----:R-:W3:Y:S04]  /*28d90*/  LDL.LU.64 R246, [R1+0x20b8] ;  /* 0x0020b80001f67983 */ /* 0x002ee80000300a00 */
        /* <DEDUP_REMOVED lines=45> */
[----:B------:R1:W-:Y:S04]  /*29070*/  STL.64 [R1+0x8d0], R96 ;  /* 0x0008d06001007387 */ /* 0x0003e80000100a00 */
        /* <DEDUP_REMOVED lines=10> */
[----:B-1----:R-:W3:Y:S01]  /*29120*/  LDL.LU.64 R238, [R1+0x2010] ;  /* 0x0020100001ee7983 */ /* 0x002ee20000300a00 */
[----:B--2---:R-:W-:-:S04]  /*29130*/  IMAD.WIDE R14, R229, 0x4, R14 ;  /* 0x00000004e50e7825 */ /* 0x004fc800078e020e */
[----:B----4-:R-:W-:-:S04]  /*29140*/  IMAD.WIDE R240, R229, 0x4, R240 ;  /* 0x00000004e5f07825 */ /* 0x010fc800078e02f0 */
[----:B------:R-:W-:-:S04]  /*29150*/  IMAD.WIDE R76, R229, 0x4, R76 ;  /* 0x00000004e54c7825 */ /* 0x000fc800078e024c */
[----:B---3--:R-:W-:-:S04]  /*29160*/  IMAD.WIDE R236, R229, 0x4, R236 ;  /* 0x00000004e5ec7825 */ /* 0x008fc800078e02ec */
[----:B------:R-:W-:-:S05]  /*29170*/  IMAD.WIDE R238, R229, 0x4, R238 ;  /* 0x00000004e5ee7825 */ /* 0x000fca00078e02ee */
[----:B------:R1:W-:Y:S02]  /*29180*/  STL.64 [R1+0x900], R238 ;  /* 0x000900ee01007387 */ /* 0x0003e40000100a00 */
[C---:B-1----:R-:W-:Y:S02]  /*29190*/  IMAD.WIDE R238, R229.reuse, 0x4, R234 ;  /* 0x00000004e5ee7825 */ /* 0x042fe400078e02ea */
[----:B------:R-:W2:Y:S04]  /*291a0*/  LDL.LU.64 R234, [R1+0xf88] ;  /* 0x000f880001ea7983 */ /* 0x000ea80000300a00 */
[----:B------:R1:W-:Y:S04]  /*291b0*/  STL.64 [R1+0x908], R236 ;  /* 0x000908ec01007387 */ /* 0x0003e80000100a00 */
[----:B-1----:R-:W3:Y:S04]  /*291c0*/  LDL.LU.64 R236, [R1+0xf90] ;  /* 0x000f900001ec7983 */ /* 0x002ee80000300a00 */
[----:B------:R1:W-:Y:S04]  /*291d0*/  STL.64 [R1+0x910], R238 ;  /* 0x000910ee01007387 */ /* 0x0003e80000100a00 */
[----:B-1----:R-:W4:Y:S04]  /*291e0*/  LDL.LU.64 R238, [R1+0xf98] ;  /* 0x000f980001ee7983 */ /* 0x002f280000300a00 */
[----:B------:R1:W-:Y:S01]  /*291f0*/  STL.64 [R1+0x918], R14 ;  /* 0x0009180e01007387 */ /* 0x0003e20000100a00 */
[----:B------:R-:W-:-:S04]  /*29200*/  IMAD.WIDE R96, R229, 0x4, R96 ;  /* 0x00000004e5607825 */ /* 0x000fc800078e0260 */
[----:B-1----:R-:W-:-:S04]  /*29210*/  IMAD.WIDE R14, R229, 0x4, R230 ;  /* 0x00000004e50e7825 */ /* 0x002fc800078e02e6 */
[C---:B------:R-:W-:Y:S01]  /*29220*/  IMAD.WIDE R230, R229.reuse, 0x4, R232 ;  /* 0x00000004e5e67825 */ /* 0x040fe200078e02e8 */
[----:B------:R1:W-:Y:S04]  /*29230*/  STL.64 [R1+0x920], R14 ;  /* 0x0009200e01007387 */ /* 0x0003e80000100a00 */
[----:B------:R-:W-:Y:S01]  /*29240*/  STL.64 [R1+0x928], R240 ;  /* 0x000928f001007387 */ /* 0x000fe20000100a00 */
[----:B------:R-:W-:-:S03]  /*29250*/  IMAD.WIDE R94, R229, 0x4, R94 ;  /* 0x00000004e55e7825 */ /* 0x000fc600078e025e */
[----:B------:R-:W-:Y:S01]  /*29260*/  STL.64 [R1+0x930], R230 ;  /* 0x000930e601007387 */ /* 0x000fe20000100a00 */
[----:B-1----:R-:W-:-:S05]  /*29270*/  IMAD.WIDE R14, R229, 0x4, R98 ;  /* 0x00000004e50e7825 */ /* 0x002fca00078e0262 */
[----:B------:R1:W-:Y:S01]  /*29280*/  STL.64 [R1+0x938], R14 ;  /* 0x0009380e01007387 */ /* 0x0003e20000100a00 */
[----:B------:R-:W-:-:S03]  /*29290*/  IMAD.WIDE R90, R229, 0x4, R90 ;  /* 0x00000004e55a7825 */ /* 0x000fc600078e025a */
[----:B------:R-:W-:Y:S01]  /*292a0*/  STL.64 [R1+0xc90], R96 ;  /* 0x000c906001007387 */ /* 0x000fe20000100a00 */
[----:B------:R-:W-:-:S03]  /*292b0*/  IMAD.WIDE R88, R229, 0x4, R88 ;  /* 0x00000004e5587825 */ /* 0x000fc600078e0258 */
[----:B------:R-:W-:Y:S01]  /*292c0*/  STL.64 [R1+0xc98], R94 ;  /* 0x000c985e01007387 */ /* 0x000fe20000100a00 */
[----:B-1----:R-:W-:-:S05]  /*292d0*/  IMAD.WIDE R14, R229, 0x4, R92 ;  /* 0x00000004e50e7825 */ /* 0x002fca00078e025c */
[----:B------:R1:W-:Y:S01]  /*292e0*/  STL.64 [R1+0xca0], R14 ;  /* 0x000ca00e01007387 */ /* 0x0003e20000100a00 */
[----:B------:R-:W-:-:S03]  /*292f0*/  IMAD.WIDE R84, R229, 0x4, R84 ;  /* 0x00000004e5547825 */ /* 0x000fc600078e0254 */
[----:B------:R-:W-:Y:S04]  /*29300*/  STL.64 [R1+0xca8], R90 ;  /* 0x000ca85a01007387 */ /* 0x000fe80000100a00 */
[----:B------:R-:W-:Y:S01]  /*29310*/  STL.64 [R1+0xcb0], R88 ;  /* 0x000cb05801007387 */ /* 0x000fe20000100a00 */
[----:B-1----:R-:W-:-:S05]  /*29320*/  IMAD.WIDE R14, R229, 0x4, R86 ;  /* 0x00000004e50e7825 */ /* 0x002fca00078e0256 */
[----:B------:R1:W-:Y:S04]  /*29330*/  STL.64 [R1+0xcb8], R14 ;  /* 0x000cb80e01007387 */ /* 0x0003e80000100a00 */
[----:B------:R-:W-:Y:S04]  /*29340*/  STL.64 [R1+0xcc0], R84 ;  /* 0x000cc05401007387 */ /* 0x000fe80000100a00 */
        /* <DEDUP_REMOVED lines=20> */
[----:B------:R1:W-:Y:S04]  /*29490*/  STL.64 [R1+0xd18], R14 ;  /* 0x000d180e01007387 */ /* 0x0003e80000100a00 */
[----:B------:R-:W-:Y:S04]  /*294a0*/  STL.64 [R1+0xd20], R60 ;  /* 0x000d203c01007387 */ /* 0x000fe80000100a00 */
[----:B------:R-:W-:Y:S01]  /*294b0*/  STL.64 [R1+0xd28], R58 ;  /* 0x000d283a01007387 */ /* 0x000fe20000100a00 */
[----:B-1----:R-:W-:-:S04]  /*294c0*/  IMAD.WIDE R14, R229, 0x4, R56 ;  /* 0x00000004e50e7825 */ /* 0x002fc800078e0238 */
[C---:B------:R-:W-:Y:S01]  /*294d0*/  IMAD.WIDE R56, R229.reuse, 0x4, R54 ;  /* 0x00000004e5387825 */ /* 0x040fe200078e0236 */
[----:B------:R2:W-:Y:S03]  /*294e0*/  STL.64 [R1+0xd30], R14 ;  /* 0x000d300e01007387 */ /* 0x0005e60000100a00 */
[C---:B------:R-:W-:Y:S01]  /*294f0*/  IMAD.WIDE R54, R229.reuse, 0x4, R20 ;  /* 0x00000004e5367825 */ /* 0x040fe200078e0214 */
[----:B------:R-:W-:Y:S04]  /*29500*/  STL.64 [R1+0xd38], R56 ;  /* 0x000d383801007387 */ /* 0x000fe80000100a00 */
[----:B------:R-:W-:Y:S01]  /*29510*/  STL.64 [R1+0xd40], R54 ;  /* 0x000d403601007387 */ /* 0x000fe20000100a00 */
[----:B--2---:R-:W-:-:S05]  /*29520*/  IMAD.WIDE R14, R229, 0x4, R234 ;  /* 0x00000004e50e7825 */ /* 0x004fca00078e02ea */
[----:B------:R1:W-:Y:S01]  /*29530*/  STL.64 [R1+0xd48], R14 ;  /* 0x000d480e01007387 */ /* 0x0003e20000100a00 */
[----:B---3--:R-:W-:-:S03]  /*29540*/  IMAD.WIDE R20, R229, 0x4, R236 ;  /* 0x00000004e5147825 */ /* 0x008fc600078e02ec */
[----:B-1----:R-:W2:Y:S04]  /*29550*/  LDL.LU.64 R14, [R1+0xfa0] ;  /* 0x000fa000010e7983 */ /* 0x002ea80000300a00 */
[----:B------:R1:W-:Y:S01]  /*29560*/  STL.64 [R1+0xd50], R20 ;  /* 0x000d501401007387 */ /* 0x0003e20000100a00 */
[----:B----4-:R-:W-:-:S03]  /*29570*/  IMAD.WIDE R54, R229, 0x4, R238 ;  /* 0x00000004e5367825 */ /* 0x010fc600078e02ee */
[----:B-1----:R-:W3:Y:S04]  /*29580*/  LDL.LU.64 R20, [R1+0xfa8] ;  /* 0x000fa80001147983 */ /* 0x002ee80000300a00 */
[----:B------:R1:W-:Y:S04]  /*29590*/  STL.64 [R1+0xd58], R54 ;  /* 0x000d583601007387 */ /* 0x0003e80000100a00 */
        /* <DEDUP_REMOVED lines=24> */
[----:B-1----:R-:W4:Y:S04]  /*29720*/  LDL.LU.64 R54, [R1+0x1070] ;  /* 0x0010700001367983 */ /* 0x002f280000300a00 */
[----:B------:R-:W4:Y:S04]  /*29730*/  LDL.LU.64 R232, [R1+0x1078] ;  /* 0x0010780001e87983 */ /* 0x000f280000300a00 */
[----:B------:R-:W4:Y:S04]  /*29740*/  LDL.LU.64 R234, [R1+0x1080] ;  /* 0x0010800001ea7983 */ /* 0x000f280000300a00 */
[----:B------:R-:W4:Y:S04]  /*29750*/  LDL.LU.64 R236, [R1+0xee0] ;  /* 0x000ee00001ec7983 */ /* 0x000f280000300a00 */
[----:B------:R-:W4:Y:S01]  /*29760*/  LDL.LU.64 R238, [R1+0xed8] ;  /* 0x000ed80001ee7983 */ /* 0x000f220000300a00 */
[----:B--2---:R-:W-:-:S05]  /*29770*/  IMAD.WIDE R14, R229, 0x4, R14 ;  /* 0x00000004e50e7825 */ /* 0x004fca00078e020e */
[----:B------:R3:W-:Y:S02]  /*29780*/  STL.64 [R1+0xd60], R14 ;  /* 0x000d600e01007387 */ /* 0x0007e40000100a00 */
[----:B---3--:R-:W-:-:S04]  /*29790*/  IMAD.WIDE R14, R229, 0x4, R20 ;  /* 0x00000004e50e7825 */ /* 0x008fc800078e0214 */
[C---:B----4-:R-:W-:Y:S01]  /*297a0*/  IMAD.WIDE R20, R229.reuse, 0x4, R230 ;  /* 0x00000004e5147825 */ /* 0x050fe200078e02e6 */
[----:B------:R1:W-:Y:S03]  /*297b0*/  STL.64 [R1+0xd68], R14 ;  /* 0x000d680e01007387 */ /* 0x0003e60000100a00 */
[C---:B------:R-:W-:Y:S01]  /*297c0*/  IMAD.WIDE R230, R229.reuse, 0x4, R240 ;  /* 0x00000004e5e67825 */ /* 0x040fe200078e02f0 */
[----:B------:R2:W-:Y:S04]  /*297d0*/  STL.64 [R1+0xd70], R20 ;  /* 0x000d701401007387 */ /* 0x0005e80000100a00 */
[----:B------:R-:W-:Y:S01]  /*297e0*/  STL.64 [R1+0xd78], R230 ;  /* 0x000d78e601007387 */ /* 0x000fe20000100a00 */
[----:B-1----:R-:W-:-:S04]  /*297f0*/  IMAD.WIDE R14, R229, 0x4, R98 ;  /* 0x00000004e50e7825 */ /* 0x002fc800078e0262 */
[C---:B--2---:R-:W-:Y:S01]  /*29800*/  IMAD.WIDE R20, R229.reuse, 0x4, R96 ;  /* 0x00000004e5147825 */ /* 0x044fe200078e0260 */
        /* <DEDUP_REMOVED lines=8> */
[----:B------:R2:W-:Y:S03]  /*29890*/  STL.64 [R1+0xda0], R20 ;  /* 0x000da01401007387 */ /* 0x0005e60000100a00 */
[C---:B------:R-:W-:Y:S01]  /*298a0*/  IMAD.WIDE R82, R229.reuse, 0x4, R82 ;  /* 0x00000004e5527825 */ /* 0x040fe200078e0252 */
[----:B------:R-:W-:Y:S03]  /*298b0*/  STL.64 [R1+0xda8], R88 ;  /* 0x000da85801007387 */ /* 0x000fe60000100a00 */
[----:B-1----:R-:W-:-:S04]  /*298c0*/  IMAD.WIDE R14, R229, 0x4, R86 ;  /* 0x00000004e50e7825 */ /* 0x002fc800078e0256 */
[C---:B--2---:R-:W-:Y:S01]  /*298d0*/  IMAD.WIDE R20, R229.reuse, 0x4, R84 ;  /* 0x00000004e5147825 */ /* 0x044fe200078e0254 */
[----:B------:R1:W-:Y:S04]  /*298e0*/  STL.64 [R1+0xdb0], R14 ;  /* 0x000db00e01007387 */ /* 0x0003e80000100a00 */
[----:B------:R2:W-:Y:S01]  /*298f0*/  STL.64 [R1+0xdb8], R20 ;  /* 0x000db81401007387 */ /* 0x0005e20000100a00 */
[----:B------:R-:W-:-:S03]  /*29900*/  IMAD.WIDE R76, R229, 0x4, R76 ;  /* 0x00000004e54c7825 */ /* 0x000fc600078e024c */
[----:B------:R-:W-:Y:S01]  /*29910*/  STL.64 [R1+0xdc0], R82 ;  /* 0x000dc05201007387 */ /* 0x000fe20000100a00 */
        /* <DEDUP_REMOVED lines=21> */
[----:B------:R2:W-:Y:S04]  /*29a70*/  STL.64 [R1+0xe18], R20 ;  /* 0x000e181401007387 */ /* 0x0005e80000100a00 */
[----:B------:R-:W-:Y:S01]  /*29a80*/  STL.64 [R1+0xe20], R58 ;  /* 0x000e203a01007387 */ /* 0x000fe20000100a00 */
[----:B-1----:R-:W-:-:S04]  /*29a90*/  IMAD.WIDE R14, R229, 0x4, R56 ;  /* 0x00000004e50e7825 */ /* 0x002fc800078e0238 */
[C---:B--2---:R-:W-:Y:S01]  /*29aa0*/  IMAD.WIDE R20, R229.reuse, 0x4, R54 ;  /* 0x00000004e5147825 */ /* 0x044fe200078e0236 */
[----:B------:R1:W-:Y:S03]  /*29ab0*/  STL.64 [R1+0xe28], R14 ;  /* 0x000e280e01007387 */ /* 0x0003e60000100a00 */
[C---:B------:R-:W-:Y:S01]  /*29ac0*/  IMAD.WIDE R54, R229.reuse, 0x4, R232 ;  /* 0x00000004e5367825 */ /* 0x040fe200078e02e8 */
[----:B------:R2:W-:Y:S04]  /*29ad0*/  STL.64 [R1+0xe30], R20 ;  /* 0x000e301401007387 */ /* 0x0005e80000100a00 */
[----:B------:R3:W-:Y:S01]  /*29ae0*/  STL.64 [R1+0xe38], R54 ;  /* 0x000e383601007387 */ /* 0x0007e20000100a00 */
[----:B-1----:R-:W-:-:S04]  /*29af0*/  IMAD.WIDE R14, R229, 0x4, R234 ;  /* 0x00000004e50e7825 */ /* 0x002fc800078e02ea */
[C---:B--2---:R-:W-:Y:S01]  /*29b00*/  IMAD.WIDE R20, R229.reuse, 0x4, R236 ;  /* 0x00000004e5147825 */ /* 0x044fe200078e02ec */
[----:B------:R1:W-:Y:S03]  /*29b10*/  STL.64 [R1+0xe40], R14 ;  /* 0x000e400e01007387 */ /* 0x0003e60000100a00 */
[C---:B---3--:R-:W-:Y:S01]  /*29b20*/  IMAD.WIDE R54, R229.reuse, 0x4, R238 ;  /* 0x00000004e5367825 */ /* 0x048fe200078e02ee */
[----:B-1----:R-:W2:Y:S04]  /*29b30*/  LDL.LU.64 R14, [R1+0xed0] ;  /* 0x000ed000010e7983 */ /* 0x002ea80000300a00 */
[----:B------:R1:W-:Y:S04]  /*29b40*/  STL.64 [R1+0xe48], R20 ;  /* 0x000e481401007387 */ /* 0x0003e80000100a00 */
        /* <DEDUP_REMOVED lines=32> */
[----:B------:R1:W-:Y:S01]  /*29d50*/  STL.64 [R1+0xe58], R14 ;  /* 0x000e580e01007387 */ /* 0x0003e20000100a00 */
[----:B---3--:R-:W-:-:S05]  /*29d60*/  IMAD.WIDE R20, R229, 0x4, R20 ;  /* 0x00000004e5147825 */ /* 0x008fca00078e0214 */
[----:B------:R2:W-:Y:S01]  /*29d70*/  STL.64 [R1+0xe60], R20 ;  /* 0x000e601401007387 */ /* 0x0005e20000100a00 */
[----:B----4-:R-:W-:-:S04]  /*29d80*/  IMAD.WIDE R230, R229, 0x4, R230 ;  /* 0x00000004e5e67825 */ /* 0x010fc800078e02e6 */
[C---:B-1----:R-:W-:Y:S01]  /*29d90*/  IMAD.WIDE R14, R229.reuse, 0x4, R240 ;  /* 0x00000004e50e7825 */ /* 0x042fe200078e02f0 */
[----:B------:R-:W-:Y:S03]  /*29da0*/  STL.64 [R1+0xe68], R230 ;  /* 0x000e68e601007387 */ /* 0x000fe60000100a00 */
        /* <DEDUP_REMOVED lines=46> */
[----:B------:R3:W-:Y:S01]  /*2a090*/  STL.64 [R1+0x590], R54 ;  /* 0x0005903601007387 */ /* 0x0007e20000100a00 */
[----:B-1----:R-:W-:-:S04]  /*2a0a0*/  IMAD.WIDE R14, R229, 0x4, R232 ;  /* 0x00000004e50e7825 */ /* 0x002fc800078e02e8 */
[C---:B--2---:R-:W-:Y:S01]  /*2a0b0*/  IMAD.WIDE R20, R229.reuse, 0x4, R234 ;  /* 0x00000004e5147825 */ /* 0x044fe200078e02ea */
[----:B------:R1:W-:Y:S03]  /*2a0c0*/  STL.64 [R1+0x588], R14 ;  /* 0x0005880e01007387 */ /* 0x0003e60000100a00 */
[C---:B---3--:R-:W-:Y:S01]  /*2a0d0*/  IMAD.WIDE R54, R229.reuse, 0x4, R236 ;  /* 0x00000004e5367825 */ /* 0x048fe200078e02ec */
[----:B------:R2:W-:Y:S03]  /*2a0e0*/  STL.64 [R1+0x580], R20 ;  /* 0x0005801401007387 */ /* 0x0005e60000100a00 */
[C---:B-1----:R-:W-:Y:S01]  /*2a0f0*/  IMAD.WIDE R14, R229.reuse, 0x4, R238 ;  /* 0x00000004e50e7825 */ /* 0x042fe200078e02ee */
[----:B--2---:R-:W2:Y:S04]  /*2a100*/  LDL.LU.64 R20, [R1+0x268] ;  /* 0x0002680001147983 */ /* 0x004ea80000300a00 */
[----:B------:R1:W-:Y:S04]  /*2a110*/  STL.64 [R1+0x578], R54 ;  /* 0x0005783601007387 */ /* 0x0003e80000100a00 */
[----:B------:R-:W3:Y:S04]  /*2a120*/  LDL.LU.64 R230, [R1+0x260] ;  /* 0x0002600001e67983 */ /* 0x000ee80000300a00 */
[----:B------:R4:W-:Y:S04]  /*2a130*/  STL.64 [R1+0xf48], R14 ;  /* 0x000f480e01007387 */ /* 0x0009e80000100a00 */
        /* <DEDUP_REMOVED lines=23> */
[----:B-1----:R-:W3:Y:S04]  /*2a2b0*/  LDL.LU.64 R54, [R1+0x1a0] ;  /* 0x0001a00001367983 */ /* 0x002ee80000300a00 */
[----:B------:R-:W3:Y:S04]  /*2a2c0*/  LDL.LU.64 R232, [R1+0x198] ;  /* 0x0001980001e87983 */ /* 0x000ee80000300a00 */
[----:B------:R-:W3:Y:S04]  /*2a2d0*/  LDL.LU.64 R234, [R1+0x190] ;  /* 0x0001900001ea7983 */ /* 0x000ee80000300a00 */
[----:B------:R-:W3:Y:S04]  /*2a2e0*/  LDL.LU.64 R236, [R1+0x188] ;  /* 0x0001880001ec7983 */ /* 0x000ee80000300a00 */
[----:B------:R-:W3:Y:S04]  /*2a2f0*/  LDL.LU.64 R238, [R1+0x180] ;  /* 0x0001800001ee7983 */ /* 0x000ee80000300a00 */
[----:B----4-:R-:W4:Y:S01]  /*2a300*/  LDL.LU.64 R14, [R1+0x178] ;  /* 0x00017800010e7983 */ /* 0x010f220000300a00 */
[----:B--2---:R-:W-:-:S05]  /*2a310*/  IMAD.WIDE R20, R229, 0x4, R20 ;  /* 0x00000004e5147825 */ /* 0x004fca00078e0214 */
[----:B------:R1:W-:Y:S01]  /*2a320*/  STL.64 [R1+0xf50], R20 ;  /* 0x000f501401007387 */ /* 0x0003e20000100a00 */
[----:B---3--:R-:W-:-:S04]  /*2a330*/  IMAD.WIDE R230, R229, 0x4, R230 ;  /* 0x00000004e5e67825 */ /* 0x008fc800078e02e6 */
[C---:B------:R-:W-:Y:S01]  /*2a340*/  IMAD.WIDE R240, R229.reuse, 0x4, R240 ;  /* 0x00000004e5f07825 */ /* 0x040fe200078e02f0 */
[----:B-1----:R-:W2:Y:S04]  /*2a350*/  LDL.LU.64 R20, [R1+0x2008] ;  /* 0x0020080001147983 */ /* 0x002ea80000300a00 */
[----:B------:R1:W-:Y:S04]  /*2a360*/  STL.64 [R1+0xf58], R230 ;  /* 0x000f58e601007387 */ /* 0x0003e80000100a00 */
[----:B-1----:R-:W3:Y:S04]  /*2a370*/  LDL.LU.64 R230, [R1+0x2000] ;  /* 0x0020000001e67983 */ /* 0x002ee80000300a00 */
[----:B------:R1:W-:Y:S04]  /*2a380*/  STL.64 [R1+0xf60], R240 ;  /* 0x000f60f001007387 */ /* 0x0003e80000100a00 */
[----:B-1----:R-:W2:Y:S01]  /*2a390*/  LDL.LU.64 R240, [R1+0x1ff8] ;  /* 0x001ff80001f07983 */ /* 0x002ea20000300a00 */
[----:B------:R-:W-:-:S04]  /*2a3a0*/  IMAD.WIDE R98, R229, 0x4, R98 ;  /* 0x00000004e5627825 */ /* 0x000fc800078e0262 */
[C---:B------:R-:W-:Y:S01]  /*2a3b0*/  IMAD.WIDE R96, R229.reuse, 0x4, R96 ;  /* 0x00000004e5607825 */ /* 0x040fe200078e0260 */
[----:B------:R1:W-:Y:S03]  /*2a3c0*/  STL.64 [R1+0xf68], R98 ;  /* 0x000f686201007387 */ /* 0x0003e60000100a00 */
[----:B------:R-:W-:-:S04]  /*2a3d0*/  IMAD.WIDE R94, R229, 0x4, R94 ;  /* 0x00000004e55e7825 */ /* 0x000fc800078e025e */
[C---:B------:R-:W-:Y:S01]  /*2a3e0*/  IMAD.WIDE R92, R229.reuse, 0x4, R92 ;  /* 0x00000004e55c7825 */ /* 0x040fe200078e025c */
[----:B-1----:R-:W2:Y:S03]  /*2a3f0*/  LDL.LU.64 R98, [R1+0x1ff0] ;  /* 0x001ff00001627983 */ /* 0x002ea60000300a00 */
[C---:B------:R-:W-:Y:S01]  /*2a400*/  IMAD.WIDE R90, R229.reuse, 0x4, R90 ;  /* 0x00000004e55a7825 */ /* 0x040fe200078e025a */
[----:B------:R1:W-:Y:S03]  /*2a410*/  STL.64 [R1+0xf70], R96 ;  /* 0x000f706001007387 */ /* 0x0003e60000100a00 */
[----:B------:R-:W-:-:S04]  /*2a420*/  IMAD.WIDE R88, R229, 0x4, R88 ;  /* 0x00000004e5587825 */ /* 0x000fc800078e0258 */
[C---:B------:R-:W-:Y:S01]  /*2a430*/  IMAD.WIDE R86, R229.reuse, 0x4, R86 ;  /* 0x00000004e5567825 */ /* 0x040fe200078e0256 */
[----:B-1----:R-:W2:Y:S04]  /*2a440*/  LDL.LU.64 R96, [R1+0x1fe8] ;  /* 0x001fe80001607983 */ /* 0x002ea80000300a00 */
[----:B------:R1:W-:Y:S01]  /*2a450*/  STL.64 [R1+0xf78], R94 ;  /* 0x000f785e01007387 */ /* 0x0003e20000100a00 */
[----:B------:R-:W-:-:S04]  /*2a460*/  IMAD.WIDE R84, R229, 0x4, R84 ;  /* 0x00000004e5547825 */ /* 0x000fc800078e0254 */
[C---:B------:R-:W-:Y:S01]  /*2a470*/  IMAD.WIDE R82, R229.reuse, 0x4, R82 ;  /* 0x00000004e5527825 */ /* 0x040fe200078e0252 */
[----:B-1----:R-:W2:Y:S04]  /*2a480*/  LDL.LU.64 R94, [R1+0x1fe0] ;  /* 0x001fe000015e7983 */ /* 0x002ea80000300a00 */
[----:B------:R1:W-:Y:S01]  /*2a490*/  STL.64 [R1+0xf80], R92 ;  /* 0x000f805c01007387 */ /* 0x0003e20000100a00 */
[----:B------:R-:W-:-:S03]  /*2a4a0*/  IMAD.WIDE R80, R229, 0x4, R80 ;  /* 0x00000004e5507825 */ /* 0x000fc600078e0250 */
        /* <DEDUP_REMOVED lines=53> */
[----:B----4-:R-:W-:-:S03]  /*2a800*/  IMAD.WIDE R14, R229, 0x4, R14 ;  /* 0x00000004e50e7825 */ /* 0x010fc600078e020e */
[----:B-1----:R-:W4:Y:S04]  /*2a810*/  LDL.LU.64 R56, [R1+0x1f48] ;  /* 0x001f480001387983 */ /* 0x002f280000300a00 */
[----:B------:R1:W-:Y:S04]  /*2a820*/  STL.64 [R1+0x1018], R54 ;  /* 0x0010183601007387 */ /* 0x0003e80000100a00 */
[----:B-1----:R-:W4:Y:S04]  /*2a830*/  LDL.LU.64 R54, [R1+0x1f40] ;  /* 0x001f400001367983 */ /* 0x002f280000300a00 */
[----:B------:R1:W-:Y:S04]  /*2a840*/  STL.64 [R1+0x1020], R232 ;  /* 0x001020e801007387 */ /* 0x0003e80000100a00 */
[----:B-1----:R-:W4:Y:S04]  /*2a850*/  LDL.LU.64 R232, [R1+0x1f38] ;  /* 0x001f380001e87983 */ /* 0x002f280000300a00 */
[----:B------:R1:W-:Y:S01]  /*2a860*/  STL.64 [R1+0x1028], R234 ;  /* 0x001028ea01007387 */ /* 0x0003e20000100a00 */
[----:B---3--:R-:W-:-:S03]  /*2a870*/  IMAD.WIDE R230, R229, 0x4, R230 ;  /* 0x00000004e5e67825 */ /* 0x008fc600078e02e6 */
[----:B-1----:R-:W3:Y:S04]  /*2a880*/  LDL.LU.64 R234, [R1+0x1f30] ;  /* 0x001f300001ea7983 */ /* 0x002ee80000300a00 */
[----:B------:R1:W-:Y:S04]  /*2a890*/  STL.64 [R1+0x1030], R236 ;  /* 0x001030ec01007387 */ /* 0x0003e80000100a00 */
[----:B-1----:R-:W4:Y:S04]  /*2a8a0*/  LDL.LU.64 R236, [R1+0x1f28] ;  /* 0x001f280001ec7983 */ /* 0x002f280000300a00 */
[----:B------:R1:W-:Y:S04]  /*2a8b0*/  STL.64 [R1+0x1038], R238 ;  /* 0x001038ee01007387 */ /* 0x0003e80000100a00 */
[----:B-1----:R-:W3:Y:S04]  /*2a8c0*/  LDL.LU.64 R238, [R1+0x1f20] ;  /* 0x001f200001ee7983 */ /* 0x002ee80000300a00 */
[----:B------:R2:W-:Y:S01]  /*2a8d0*/  STL.64 [R1+0x1040], R14 ;  /* 0x0010400e01007387 */ /* 0x0005e20000100a00 */
[----:B------:R-:W-:-:S04]  /*2a8e0*/  IMAD.WIDE R18, R229, 0x4, R18 ;  /* 0x00000004e5127825 */ /* 0x000fc800078e0212 */
[C---:B--2---:R-:W-:Y:S02]  /*2a8f0*/  IMAD.WIDE R14, R229.reuse, 0x4, R240 ;  /* 0x00000004e50e7825 */ /* 0x044fe400078e02f0 */
[----:B------:R-:W2:Y:S04]  /*2a900*/  LDL.LU.64 R240, [R1+0x1f18] ;  /* 0x001f180001f07983 */ /* 0x000ea80000300a00 */
[----:B------:R1:W-:Y:S01]  /*2a910*/  STL.64 [R1+0x1048], R14 ;  /* 0x0010480e01007387 */ /* 0x0003e20000100a00 */
        /* <DEDUP_REMOVED lines=8> */
[----:B------:R-:W-:Y:S03]  /*2a9a0*/  STL.64 [R1+0x1070], R14 ;  /* 0x0010700e01007387 */ /* 0x000fe60000100a00 */
[C---:B------:R-:W-:Y:S01]  /*2a9b0*/  IMAD.WIDE R8, R229.reuse, 0x4, R4 ;  /* 0x00000004e5087825 */ /* 0x040fe200078e0204 */
[----:B------:R-:W-:Y:S03]  /*2a9c0*/  STL.64 [R1+0x1078], R10 ;  /* 0x0010780a01007387 */ /* 0x000fe60000100a00 */
[C---:B------:R-:W-:Y:S02]  /*2a9d0*/  IMAD.WIDE R4, R229.reuse, 0x4, R2 ;  /* 0x00000004e5047825 */ /* 0x040fe400078e0202 */
[----:B------:R-:W4:Y:S04]  /*2a9e0*/  LDL.LU.64 R2, [R1+0x1398] ;  /* 0x0013980001027983 */ /* 0x000f280000300a00 */
[----:B------:R1:W-:Y:S04]  /*2a9f0*/  STL.64 [R1+0x1080], R8 ;  /* 0x0010800801007387 */ /* 0x0003e80000100a00 */
[----:B-1----:R-:W3:Y:S04]  /*2aa00*/  LDL.LU.64 R8, [R1+0x1390] ;  /* 0x0013900001087983 */ /* 0x002ee80000300a00 */
[----:B------:R1:W-:Y:S04]  /*2aa10*/  STL.64 [R1+0x1088], R4 ;  /* 0x0010880401007387 */ /* 0x0003e80000100a00 */
[----:B------:R-:W2:Y:S04]  /*2aa20*/  LDL.LU.64 R10, [R1+0x1388] ;  /* 0x00138800010a7983 */ /* 0x000ea80000300a00 */
[----:B------:R-:W2:Y:S04]  /*2aa30*/  LDL.LU.64 R230, [R1+0x1380] ;  /* 0x0013800001e67983 */ /* 0x000ea80000300a00 */
[----:B------:R-:W2:Y:S04]  /*2aa40*/  LDL.LU.64 R20, [R1+0x1378] ;  /* 0x0013780001147983 */ /* 0x000ea80000300a00 */
[----:B------:R-:W2:Y:S04]  /*2aa50*/  LDL.LU.64 R18, [R1+0x1370] ;  /* 0x0013700001127983 */ /* 0x000ea80000300a00 */
[----:B------:R-:W2:Y:S04]  /*2aa60*/  LDL.LU.64 R16, [R1+0x1368] ;  /* 0x0013680001107983 */ /* 0x000ea80000300a00 */
[----:B-1----:R-:W2:Y:S01]  /*2aa70*/  LDL.LU.64 R4, [R1+0x1360] ;  /* 0x0013600001047983 */ /* 0x002ea20000300a00 */
[----:B------:R-:W-:-:S03]  /*2aa80*/  IMAD.WIDE R14, R229, 0x4, R242 ;  /* 0x00000004e50e7825 */ /* 0x000fc600078e02f2 */
[----:B------:R-:W2:Y:S01]  /*2aa90*/  LDL.LU.64 R242, [R1+0x1f10] ;  /* 0x001f100001f27983 */ /* 0x000ea20000300a00 */
[----:B------:R-:W-:-:S03]  /*2aaa0*/  IMAD.WIDE R250, R229, 0x4, R250 ;  /* 0x00000004e5fa7825 */ /* 0x000fc600078e02fa */
[----:B------:R1:W-:Y:S01]  /*2aab0*/  STL.64 [R1+0x1090], R14 ;  /* 0x0010900e01007387 */ /* 0x0003e20000100a00 */
[----:B------:R-:W-:-:S03]  /*2aac0*/  IMAD.WIDE R248, R229, 0x4, R248 ;  /* 0x00000004e5f87825 */ /* 0x000fc600078e02f8 */
[----:B------:R-:W-:Y:S01]  /*2aad0*/  STL.64 [R1+0x1098], R250 ;  /* 0x001098fa01007387 */ /* 0x000fe20000100a00 */
[----:B------:R-:W-:-:S03]  /*2aae0*/  IMAD.WIDE R244, R229, 0x4, R244 ;  /* 0x00000004e5f47825 */ /* 0x000fc600078e02f4 */
[----:B------:R-:W-:Y:S01]  /*2aaf0*/  STL.64 [R1+0x10a0], R248 ;  /* 0x0010a0f801007387 */ /* 0x000fe20000100a00 */
[----:B-1----:R-:W-:-:S04]  /*2ab00*/  IMAD.WIDE R14, R229, 0x4, R246 ;  /* 0x00000004e50e7825 */ /* 0x002fc800078e02f6 */
[C---:B------:R-:W-:Y:S01]  /*2ab10*/  IMAD.WIDE R52, R229.reuse, 0x4, R52 ;  /* 0x00000004e5347825 */ /* 0x040fe200078e0234 */
[----:B------:R1:W-:Y:S03]  /*2ab20*/  STL.64 [R1+0x10a8], R14 ;  /* 0x0010a80e01007387 */ /* 0x0003e60000100a00 */
[C---:B------:R-:W-:Y:S01]  /*2ab30*/  IMAD.WIDE R48, R229.reuse, 0x4, R48 ;  /* 0x00000004e5307825 */ /* 0x040fe200078e0230 */
[----:B------:R-:W-:Y:S03]  /*2ab40*/  STL.64 [R1+0x10b0], R244 ;  /* 0x0010b0f401007387 */ /* 0x000fe60000100a00 */
[C---:B------:R-:W-:Y:S01]  /*2ab50*/  IMAD.WIDE R46, R229.reuse, 0x4, R46 ;  /* 0x00000004e52e7825 */ /* 0x040fe200078e022e */
[----:B------:R-:W-:Y:S03]  /*2ab60*/  STL.64 [R1+0x10b8], R52 ;  /* 0x0010b83401007387 */ /* 0x000fe60000100a00 */
        /* <DEDUP_REMOVED lines=30> */
[----:B------:R-:W-:Y:S04]  /*2ad50*/  STL.64 [R1+0x1138], R14 ;  /* 0x0011380e01007387 */ /* 0x000fe80000100a00 */
[----:B------:R-:W-:Y:S01]  /*2ad60*/  STL.64 [R1+0x1140], R12 ;  /* 0x0011400c01007387 */ /* 0x000fe20000100a00 */
[----:B----4-:R-:W-:-:S05]  /*2ad70*/  IMAD.WIDE R6, R229, 0x4, R2 ;  /* 0x00000004e5067825 */ /* 0x010fca00078e0202 */
[----:B------:R1:W-:Y:S01]  /*2ad80*/  STL.64 [R1+0x1148], R6 ;  /* 0x0011480601007387 */ /* 0x0003e20000100a00 */
[----:B---3--:R-:W-:-:S04]  /*2ad90*/  IMAD.WIDE R2, R229, 0x4, R8 ;  /* 0x00000004e5027825 */ /* 0x008fc800078e0208 */
[C---:B--2---:R-:W-:Y:S01]  /*2ada0*/  IMAD.WIDE R8, R229.reuse, 0x4, R10 ;  /* 0x00000004e5087825 */ /* 0x044fe200078e020a */
[----:B------:R2:W-:Y:S03]  /*2adb0*/  STL.64 [R1+0x1150], R2 ;  /* 0x0011500201007387 */ /* 0x0005e60000100a00 */
[C---:B-1----:R-:W-:Y:S01]  /*2adc0*/  IMAD.WIDE R6, R229.reuse, 0x4, R230 ;  /* 0x00000004e5067825 */ /* 0x042fe200078e02e6 */
[----:B------:R1:W-:Y:S04]  /*2add0*/  STL.64 [R1+0x1158], R8 ;  /* 0x0011580801007387 */ /* 0x0003e80000100a00 */
[----:B------:R3:W-:Y:S01]  /*2ade0*/  STL.64 [R1+0x1160], R6 ;  /* 0x0011600601007387 */ /* 0x0007e20000100a00 */
[----:B--2---:R-:W-:-:S04]  /*2adf0*/  IMAD.WIDE R2, R229, 0x4, R20 ;  /* 0x00000004e5027825 */ /* 0x004fc800078e0214 */
[C---:B-1----:R-:W-:Y:S01]  /*2ae00*/  IMAD.WIDE R8, R229.reuse, 0x4, R18 ;  /* 0x00000004e5087825 */ /* 0x042fe200078e0212 */
[----:B------:R1:W-:Y:S03]  /*2ae10*/  STL.64 [R1+0x1168], R2 ;  /* 0x0011680201007387 */ /* 0x0003e60000100a00 */
[C---:B---3--:R-:W-:Y:S01]  /*2ae20*/  IMAD.WIDE R6, R229.reuse, 0x4, R16 ;  /* 0x00000004e5067825 */ /* 0x048fe200078e0210 */
[----:B------:R-:W-:Y:S04]  /*2ae30*/  STL.64 [R1+0x1170], R8 ;  /* 0x0011700801007387 */ /* 0x000fe80000100a00 */
[----:B------:R-:W2:Y:S01]  /*2ae40*/  LDL.LU.64 R14, [R1+0x1358] ;  /* 0x00135800010e7983 */ /* 0x000ea20000300a00 */
[----:B-1----:R-:W-:-:S03]  /*2ae50*/  IMAD.WIDE R2, R229, 0x4, R4 ;  /* 0x00000004e5027825 */ /* 0x002fc600078e0204 */
        /* <DEDUP_REMOVED lines=24> */
[----:B----4-:R-:W4:Y:S04]  /*2afe0*/  LDL.LU.64 R2, [R1+0x12c8] ;  /* 0x0012c80001027983 */ /* 0x010f280000300a00 */
[----:B------:R-:W4:Y:S04]  /*2aff0*/  LDL.LU.64 R8, [R1+0x12d8] ;  /* 0x0012d80001087983 */ /* 0x000f280000300a00 */
[----:B------:R-:W4:Y:S04]  /*2b000*/  LDL.LU.64 R10, [R1+0x12e8] ;  /* 0x0012e800010a7983 */ /* 0x000f280000300a00 */
[----:B------:R-:W4:Y:S04]  /*2b010*/  LDL.LU.64 R230, [R1+0x12f8] ;  /* 0x0012f80001e67983 */ /* 0x000f280000300a00 */
        /* <DEDUP_REMOVED lines=8> */
[----:B------:R-:W-:-:S04]  /*2b0a0*/  IMAD.WIDE R244, R229, 0x4, R244 ;  /* 0x00000004e5f47825 */ /* 0x000fc800078e02f4 */
        /* <DEDUP_REMOVED lines=39> */
[----:B------:R-:W-:Y:S03]  /*2b320*/  STL.64 [R1+0x12a8], R14 ;  /* 0x0012a80e01007387 */ /* 0x000fe60000100a00 */
[C---:B----4-:R-:W-:Y:S01]  /*2b330*/  IMAD.WIDE R6, R229.reuse, 0x4, R2 ;  /* 0x00000004e5067825 */ /* 0x050fe200078e0202 */
        /* <DEDUP_REMOVED lines=10> */
[----:B------:R2:W-:Y:S04]  /*2b3e0*/  STL.64 [R1+0x1308], R2 ;  /* 0x0013080201007387 */ /* 0x0005e80000100a00 */
[----:B------:R-:W-:Y:S01]  /*2b3f0*/  STL.64 [R1+0x1318], R8 ;  /* 0x0013180801007387 */ /* 0x000fe20000100a00 */
[----:B-1----:R-:W-:-:S03]  /*2b400*/  IMAD.WIDE R6, R229, 0x4, R16 ;  /* 0x00000004e5067825 */ /* 0x002fc600078e0210 */
[----:B------:R-:W3:Y:S01]  /*2b410*/  LDL.LU.64 R244, [R1+0x1310] ;  /* 0x0013100001f47983 */ /* 0x000ee20000300a00 */
[----:B--2---:R-:W-:-:S03]  /*2b420*/  IMAD.WIDE R2, R229, 0x4, R4 ;  /* 0x00000004e5027825 */ /* 0x004fc600078e0204 */
[----:B------:R1:W-:Y:S04]  /*2b430*/  STL.64 [R1+0x1328], R6 ;  /* 0x0013280601007387 */ /* 0x0003e80000100a00 */
[----:B------:R-:W2:Y:S04]  /*2b440*/  LDL.LU.64 R246, [R1+0x1300] ;  /* 0x0013000001f67983 */ /* 0x000ea80000300a00 */
[----:B------:R4:W-:Y:S04]  /*2b450*/  STL.64 [R1+0x1320], R2 ;  /* 0x0013200201007387 */ /* 0x0009e80000100a00 */
        /* <DEDUP_REMOVED lines=18> */
[----:B-1----:R-:W2:Y:S04]  /*2b580*/  LDL.LU.64 R6, [R1+0x518] ;  /* 0x0005180001067983 */ /* 0x002ea80000300a00 */
[----:B----4-:R-:W4:Y:S04]  /*2b590*/  LDL.LU.64 R2, [R1+0x510] ;  /* 0x0005100001027983 */ /* 0x010f280000300a00 */
[----:B------:R-:W4:Y:S04]  /*2b5a0*/  LDL.LU.64 R8, [R1+0x508] ;  /* 0x0005080001087983 */ /* 0x000f280000300a00 */
[----:B------:R-:W4:Y:S04]  /*2b5b0*/  LDL.LU.64 R10, [R1+0x500] ;  /* 0x00050000010a7983 */ /* 0x000f280000300a00 */
[----:B------:R-:W4:Y:S04]  /*2b5c0*/  LDL.LU.64 R230, [R1+0x4f8] ;  /* 0x0004f80001e67983 */ /* 0x000f280000300a00 */
[----:B------:R-:W4:Y:S04]  /*2b5d0*/  LDL.64 R20, [R1+0x70] ;  /* 0x0000700001147983 */ /* 0x000f280000100a00 */
[----:B------:R-:W4:Y:S04]  /*2b5e0*/  LDL.LU.64 R18, [R1+0x68] ;  /* 0x0000680001127983 */ /* 0x000f280000300a00 */
[----:B------:R-:W4:Y:S04]  /*2b5f0*/  LDL.LU.64 R16, [R1+0x60] ;  /* 0x0000600001107983 */ /* 0x000f280000300a00 */
[----:B------:R-:W4:Y:S04]  /*2b600*/  LDL.LU.64 R4, [R1+0x58] ;  /* 0x0000580001047983 */ /* 0x000f280000300a00 */
[----:B------:R-:W4:Y:S04]  /*2b610*/  LDL.LU.64 R14, [R1+0x50] ;  /* 0x00005000010e7983 */ /* 0x000f280000300a00 */
[----:B------:R-:W4:Y:S01]  /*2b620*/  LDL.LU.64 R12, [R1+0x48] ;  /* 0x00004800010c7983 */ /* 0x000f220000300a00 */
[----:B---3--:R-:W-:-:S05]  /*2b630*/  IMAD.WIDE R244, R229, 0x4, R244 ;  /* 0x00000004e5f47825 */ /* 0x008fca00078e02f4 */
[----:B------:R1:W-:Y:S01]  /*2b640*/  STL.64 [R1+0x1310], R244 ;  /* 0x001310f401007387 */ /* 0x0003e20000100a00 */
[----:B--2---:R-:W-:-:S04]  /*2b650*/  IMAD.WIDE R246, R229, 0x4, R246 ;  /* 0x00000004e5f67825 */ /* 0x004fc800078e02f6 */
[C---:B------:R-:W-:Y:S01]  /*2b660*/  IMAD.WIDE R248, R229.reuse, 0x4, R248 ;  /* 0x00000004e5f87825 */ /* 0x040fe200078e02f8 */
[----:B-1----:R-:W2:Y:S03]  /*2b670*/  LDL.LU.64 R244, [R1+0x1f08] ;  /* 0x001f080001f47983 */ /* 0x002ea60000300a00 */
[C---:B------:R-:W-:Y:S01]  /*2b680*/  IMAD.WIDE R52, R229.reuse, 0x4, R52 ;  /* 0x00000004e5347825 */ /* 0x040fe200078e0234 */
[----:B------:R1:W-:Y:S03]  /*2b690*/  STL.64 [R1+0x1300], R246 ;  /* 0x001300f601007387 */ /* 0x0003e60000100a00 */
[----:B------:R-:W-:-:S04]  /*2b6a0*/  IMAD.WIDE R50, R229, 0x4, R50 ;  /* 0x00000004e5327825 */ /* 0x000fc800078e0232 */
[C---:B------:R-:W-:Y:S01]  /*2b6b0*/  IMAD.WIDE R48, R229.reuse, 0x4, R48 ;  /* 0x00000004e5307825 */ /* 0x040fe200078e0230 */
[----:B-1----:R-:W3:Y:S03]  /*2b6c0*/  LDL.LU.64 R246, [R1+0x1f00] ;  /* 0x001f000001f67983 */ /* 0x002ee60000300a00 */
[C---:B------:R-:W-:Y:S01]  /*2b6d0*/  IMAD.WIDE R46, R229.reuse, 0x4, R46 ;  /* 0x00000004e52e7825 */ /* 0x040fe200078e022e */
[----:B------:R1:W-:Y:S03]  /*2b6e0*/  STL.64 [R1+0x12f0], R248 ;  /* 0x0012f0f801007387 */ /* 0x0003e60000100a00 */
        /* <DEDUP_REMOVED lines=40> */
[----:B----4-:R-:W-:-:S03]  /*2b970*/  IMAD.WIDE R2, R229, 0x4, R2 ;  /* 0x00000004e5027825 */ /* 0x010fc600078e0202 */
[----:B-1----:R-:W4:Y:S04]  /*2b980*/  LDL.LU.64 R28, [R1+0x1e90] ;  /* 0x001e9000011c7983 */ /* 0x002f280000300a00 */
[----:B------:R1:W-:Y:S01]  /*2b990*/  STL.64 [R1+0x538], R26 ;  /* 0x0005381a01007387 */ /* 0x0003e20000100a00 */
[----:B------:R-:W-:-:S03]  /*2b9a0*/  IMAD.WIDE R8, R229, 0x4, R8 ;  /* 0x00000004e5087825 */ /* 0x000fc600078e0208 */
        /* <DEDUP_REMOVED lines=18> */
[----:B-1----:R-:W2:Y:S04]  /*2bad0*/  LDL.LU.64 R8, [R1+0x1e58] ;  /* 0x001e580001087983 */ /* 0x002ea80000300a00 */
[----:B------:R1:W-:Y:S04]  /*2bae0*/  STL.64 [R1+0x500], R10 ;  /* 0x0005000a01007387 */ /* 0x0003e80000100a00 */
[----:B-1----:R-:W3:Y:S04]  /*2baf0*/  LDL.LU.64 R10, [R1+0x1e50] ;  /* 0x001e5000010a7983 */ /* 0x002ee80000300a00 */
[----:B------:R1:W-:Y:S04]  /*2bb00*/  STL.64 [R1+0x1340], R230 ;  /* 0x001340e601007387 */ /* 0x0003e80000100a00 */
[----:B-1----:R-:W4:Y:S04]  /*2bb10*/  LDL.LU.64 R230, [R1+0x1e48] ;  /* 0x001e480001e67983 */ /* 0x002f280000300a00 */
[----:B------:R1:W-:Y:S04]  /*2bb20*/  STL.64 [R1+0x1348], R20 ;  /* 0x0013481401007387 */ /* 0x0003e80000100a00 */
[----:B-1----:R-:W2:Y:S04]  /*2bb30*/  LDL.LU.64 R20, [R1+0x1e40] ;  /* 0x001e400001147983 */ /* 0x002ea80000300a00 */
[----:B------:R1:W-:Y:S04]  /*2bb40*/  STL.64 [R1+0x1350], R18 ;  /* 0x0013501201007387 */ /* 0x0003e80000100a00 */
[----:B-1----:R-:W3:Y:S04]  /*2bb50*/  LDL.LU.64 R18, [R1+0x1e38] ;  /* 0x001e380001127983 */ /* 0x002ee80000300a00 */
[----:B------:R1:W-:Y:S04]  /*2bb60*/  STL.64 [R1+0x1358], R16 ;  /* 0x0013581001007387 */ /* 0x0003e80000100a00 */
[----:B-1----:R-:W4:Y:S04]  /*2bb70*/  LDL.LU.64 R16, [R1+0x1e30] ;  /* 0x001e300001107983 */ /* 0x002f280000300a00 */
[----:B------:R1:W-:Y:S04]  /*2bb80*/  STL.64 [R1+0x1360], R4 ;  /* 0x0013600401007387 */ /* 0x0003e80000100a00 */
[----:B-1----:R-:W2:Y:S01]  /*2bb90*/  LDL.LU.64 R4, [R1+0x1e28] ;  /* 0x001e280001047983 */ /* 0x002ea20000300a00 */
[----:B------:R-:W-:-:S05]  /*2bba0*/  IMAD.WIDE R14, R229, 0x4, R14 ;  /* 0x00000004e50e7825 */ /* 0x000fca00078e020e */
[----:B------:R1:W-:Y:S02]  /*2bbb0*/  STL.64 [R1+0x1368], R14 ;  /* 0x0013680e01007387 */ /* 0x0003e40000100a00 */
[----:B-1----:R-:W-:-:S04]  /*2bbc0*/  IMAD.WIDE R14, R229, 0x4, R12 ;  /* 0x00000004e50e7825 */ /* 0x002fc800078e020c */
[C---:B--2---:R-:W-:Y:S02]  /*2bbd0*/  IMAD.WIDE R12, R229.reuse, 0x4, R4 ;  /* 0x00000004e50c7825 */ /* 0x044fe400078e0204 */
[----:B------:R-:W2:Y:S04]  /*2bbe0*/  LDL.LU.64 R4, [R1+0x1e20] ;  /* 0x001e200001047983 */ /* 0x000ea80000300a00 */
[----:B------:R4:W-:Y:S02]  /*2bbf0*/  STL.64 [R1+0x1370], R14 ;  /* 0x0013700e01007387 */ /* 0x0009e40000100a00 */
[C---:B----4-:R-:W-:Y:S02]  /*2bc00*/  IMAD.WIDE R14, R229.reuse, 0x4, R16 ;  /* 0x00000004e50e7825 */ /* 0x050fe400078e0210 */
[----:B------:R-:W4:Y:S04]  /*2bc10*/  LDL.LU.64 R16, [R1+0x1e18] ;  /* 0x001e180001107983 */ /* 0x000f280000300a00 */
[----:B------:R3:W-:Y:S02]  /*2bc20*/  STL.64 [R1+0x1378], R12 ;  /* 0x0013780c01007387 */ /* 0x0007e40000100a00 */
[----:B---3--:R-:W-:-:S02]  /*2bc30*/  IMAD.WIDE R12, R229, 0x4, R18 ;  /* 0x00000004e50c7825 */ /* 0x008fc400078e0212 */
[----:B------:R-:W3:Y:S04]  /*2bc40*/  LDL.LU.64 R18, [R1+0x1e10] ;  /* 0x001e100001127983 */ /* 0x000ee80000300a00 */
[----:B------:R1:W-:Y:S02]  /*2bc50*/  STL.64 [R1+0x1380], R14 ;  /* 0x0013800e01007387 */ /* 0x0003e40000100a00 */
[C---:B-1----:R-:W-:Y:S02]  /*2bc60*/  IMAD.WIDE R14, R229.reuse, 0x4, R20 ;  /* 0x00000004e50e7825 */ /* 0x042fe400078e0214 */
[----:B------:R-:W2:Y:S04]  /*2bc70*/  LDL.LU.64 R20, [R1+0x1e08] ;  /* 0x001e080001147983 */ /* 0x000ea80000300a00 */
[----:B------:R1:W-:Y:S02]  /*2bc80*/  STL.64 [R1+0x1388], R12 ;  /* 0x0013880c01007387 */ /* 0x0003e40000100a00 */
[----:B-1----:R-:W-:-:S02]  /*2bc90*/  IMAD.WIDE R12, R229, 0x4, R230 ;  /* 0x00000004e50c7825 */ /* 0x002fc400078e02e6 */
[----:B------:R-:W4:Y:S04]  /*2bca0*/  LDL.LU.64 R230, [R1+0x1e00] ;  /* 0x001e000001e67983 */ /* 0x000f280000300a00 */
[----:B------:R1:W-:Y:S02]  /*2bcb0*/  STL.64 [R1+0x1390], R14 ;  /* 0x0013900e01007387 */ /* 0x0003e40000100a00 */
[C---:B-1----:R-:W-:Y:S02]  /*2bcc0*/  IMAD.WIDE R14, R229.reuse, 0x4, R10 ;  /* 0x00000004e50e7825 */ /* 0x042fe400078e020a */
[----:B------:R-:W3:Y:S04]  /*2bcd0*/  LDL.LU.64 R10, [R1+0x1df8] ;  /* 0x001df800010a7983 */ /* 0x000ee80000300a00 */
[----:B------:R1:W-:Y:S02]  /*2bce0*/  STL.64 [R1+0x1398], R12 ;  /* 0x0013980c01007387 */ /* 0x0003e40000100a00 */
[----:B-1----:R-:W-:-:S02]  /*2bcf0*/  IMAD.WIDE R12, R229, 0x4, R8 ;  /* 0x00000004e50c7825 */ /* 0x002fc400078e0208 */
[----:B------:R-:W2:Y:S04]  /*2bd00*/  LDL.LU.64 R8, [R1+0x1df0] ;  /* 0x001df00001087983 */ /* 0x000ea80000300a00 */
[----:B------:R1:W-:Y:S02]  /*2bd10*/  STL.64 [R1+0x13a0], R14 ;  /* 0x0013a00e01007387 */ /* 0x0003e40000100a00 */
[C---:B-1----:R-:W-:Y:S02]  /*2bd20*/  IMAD.WIDE R14, R229.reuse, 0x4, R2 ;  /* 0x00000004e50e7825 */ /* 0x042fe400078e0202 */
[----:B------:R-:W4:Y:S04]  /*2bd30*/  LDL.LU.64 R2, [R1+0x1de8] ;  /* 0x001de80001027983 */ /* 0x000f280000300a00 */
[----:B------:R1:W-:Y:S04]  /*2bd40*/  STL.64 [R1+0x13a8], R12 ;  /* 0x0013a80c01007387 */ /* 0x0003e80000100a00 */
[----:B------:R1:W-:Y:S02]  /*2bd50*/  STL.64 [R1+0x13b0], R14 ;  /* 0x0013b00e01007387 */ /* 0x0003e40000100a00 */
[----:B-1----:R-:W-:-:S04]  /*2bd60*/  IMAD.WIDE R12, R229, 0x4, R6 ;  /* 0x00000004e50c7825 */ /* 0x002fc800078e0206 */
[C---:B------:R-:W-:Y:S01]  /*2bd70*/  IMAD.WIDE R6, R229.reuse, 0x4, R250 ;  /* 0x00000004e5067825 */ /* 0x040fe200078e02fa */
[----:B------:R1:W-:Y:S03]  /*2bd80*/  STL.64 [R1+0x13b8], R12 ;  /* 0x0013b80c01007387 */ /* 0x0003e60000100a00 */
[C---:B------:R-:W-:Y:S01]  /*2bd90*/  IMAD.WIDE R14, R229.reuse, 0x4, R248 ;  /* 0x00000004e50e7825 */ /* 0x040fe200078e02f8 */
        /* <DEDUP_REMOVED lines=79> */
[----:B------:R3:W-:Y:S01]  /*2c290*/  STL.64 [R1+0x1500], R14 ;  /* 0x0015000e01007387 */ /* 0x0007e20000100a00 */
[----:B-1----:R-:W-:-:S03]  /*2c2a0*/  IMAD.WIDE R12, R229, 0x4, R180 ;  /* 0x00000004e50c7825 */ /* 0x002fc600078e02b4 */
[----:B------:R-:W2:Y:S01]  /*2c2b0*/  LDL.LU.64 R108, [R1+0x1548] ;  /* 0x00154800016c7983 */ /* 0x000ea20000300a00 */
[----:B------:R-:W-:-:S03]  /*2c2c0*/  IMAD.WIDE R6, R229, 0x4, R182 ;  /* 0x00000004e5067825 */ /* 0x000fc600078e02b6 */
[----:B------:R1:W-:Y:S04]  /*2c2d0*/  STL.64 [R1+0x1508], R12 ;  /* 0x0015080c01007387 */ /* 0x0003e80000100a00 */
[----:B------:R-:W4:Y:S04]  /*2c2e0*/  LDL.LU.64 R106, [R1+0x1550] ;  /* 0x00155000016a7983 */ /* 0x000f280000300a00 */
        /* <DEDUP_REMOVED lines=21> */
[----:B---3--:R-:W3:Y:S04]  /*2c440*/  LDL.LU.64 R14, [R1+0x15f8] ;  /* 0x0015f800010e7983 */ /* 0x008ee80000300a00 */
[----:B-1----:R-:W3:Y:S04]  /*2c450*/  LDL.LU.64 R12, [R1+0x1600] ;  /* 0x00160000010c7983 */ /* 0x002ee80000300a00 */
[----:B------:R-:W3:Y:S01]  /*2c460*/  LDL.LU.64 R6, [R1+0x1610] ;  /* 0x0016100001067983 */ /* 0x000ee20000300a00 */
[----:B------:R-:W-:-:S04]  /*2c470*/  IMAD.WIDE R110, R229, 0x4, R184 ;  /* 0x00000004e56e7825 */ /* 0x000fc800078e02b8 */
        /* <DEDUP_REMOVED lines=9> */
[----:B------:R-:W-:Y:S04]  /*2c510*/  STL.64 [R1+0x1538], R114 ;  /* 0x0015387201007387 */ /* 0x000fe80000100a00 */
[----:B------:R-:W-:Y:S01]  /*2c520*/  STL.64 [R1+0x1540], R112 ;  /* 0x0015407001007387 */ /* 0x000fe20000100a00 */
[----:B--2---:R-:W-:-:S04]  /*2c530*/  IMAD.WIDE R110, R229, 0x4, R108 ;  /* 0x00000004e56e7825 */ /* 0x004fc800078e026c */
[C---:B----4-:R-:W-:Y:S01]  /*2c540*/  IMAD.WIDE R108, R229.reuse, 0x4, R106 ;  /* 0x00000004e56c7825 */ /* 0x050fe200078e026a */
[----:B------:R-:W-:Y:S03]  /*2c550*/  STL.64 [R1+0x1548], R110 ;  /* 0x0015486e01007387 */ /* 0x000fe60000100a00 */
[C---:B------:R-:W-:Y:S01]  /*2c560*/  IMAD.WIDE R106, R229.reuse, 0x4, R104 ;  /* 0x00000004e56a7825 */ /* 0x040fe200078e0268 */
        /* <DEDUP_REMOVED lines=34> */
[----:B---3--:R-:W-:-:S04]  /*2c790*/  IMAD.WIDE R14, R229, 0x4, R14 ;  /* 0x00000004e50e7825 */ /* 0x008fc800078e020e */
[----:B-1----:R-:W-:-:S04]  /*2c7a0*/  IMAD.WIDE R58, R229, 0x4, R246 ;  /* 0x00000004e53a7825 */ /* 0x002fc800078e02f6 */
[C---:B--2---:R-:W-:Y:S01]  /*2c7b0*/  IMAD.WIDE R56, R229.reuse, 0x4, R248 ;  /* 0x00000004e5387825 */ /* 0x044fe200078e02f8 */
[----:B------:R1:W-:Y:S03]  /*2c7c0*/  STL.64 [R1+0x15e0], R58 ;  /* 0x0015e03a01007387 */ /* 0x0003e60000100a00 */
[C---:B----4-:R-:W-:Y:S01]  /*2c7d0*/  IMAD.WIDE R54, R229.reuse, 0x4, R250 ;  /* 0x00000004e5367825 */ /* 0x050fe200078e02fa */
[----:B------:R2:W-:Y:S03]  /*2c7e0*/  STL.64 [R1+0x15e8], R56 ;  /* 0x0015e83801007387 */ /* 0x0005e60000100a00 */
[C---:B------:R-:W-:Y:S01]  /*2c7f0*/  IMAD.WIDE R12, R229.reuse, 0x4, R12 ;  /* 0x00000004e50c7825 */ /* 0x040fe200078e020c */
[----:B------:R3:W-:Y:S03]  /*2c800*/  STL.64 [R1+0x15f0], R54 ;  /* 0x0015f03601007387 */ /* 0x0007e60000100a00 */
[C---:B------:R-:W-:Y:S01]  /*2c810*/  IMAD.WIDE R6, R229.reuse, 0x4, R6 ;  /* 0x00000004e5067825 */ /* 0x040fe200078e0206 */
[----:B------:R4:W-:Y:S04]  /*2c820*/  STL.64 [R1+0x15f8], R14 ;  /* 0x0015f80e01007387 */ /* 0x0009e80000100a00 */
[----:B------:R-:W4:Y:S04]  /*2c830*/  LDL.LU.64 R120, [R1+0x1618] ;  /* 0x0016180001787983 */ /* 0x000f280000300a00 */
        /* <DEDUP_REMOVED lines=17> */
[----:B--2---:R-:W2:Y:S04]  /*2c950*/  LDL.LU.64 R56, [R1+0x11f0] ;  /* 0x0011f00001387983 */ /* 0x004ea80000300a00 */
[----:B---3--:R-:W3:Y:S04]  /*2c960*/  LDL.LU.64 R54, [R1+0x11e0] ;  /* 0x0011e00001367983 */ /* 0x008ee80000300a00 */
        /* <DEDUP_REMOVED lines=10> */
[----:B----4-:R-:W4:Y:S04]  /*2ca10*/  LDL.LU.64 R14, [R1+0x4c8] ;  /* 0x0004c800010e7983 */ /* 0x010f280000300a00 */
[----:B------:R-:W4:Y:S04]  /*2ca20*/  LDL.LU.64 R12, [R1+0x4c0] ;  /* 0x0004c000010c7983 */ /* 0x000f280000300a00 */
[----:B------:R-:W4:Y:S01]  /*2ca30*/  LDL.LU.64 R6, [R1+0x4b8] ;  /* 0x0004b80001067983 */ /* 0x000f220000300a00 */
[----:B------:R-:W-:-:S04]  /*2ca40*/  IMAD.WIDE R124, R229, 0x4, R120 ;  /* 0x00000004e57c7825 */ /* 0x000fc800078e0278 */
        /* <DEDUP_REMOVED lines=30> */
[C---:B--2---:R-:W-:Y:S01]  /*2cc30*/  IMAD.WIDE R60, R229.reuse, 0x4, R56 ;  /* 0x00000004e53c7825 */ /* 0x044fe200078e0238 */
[----:B------:R-:W-:Y:S03]  /*2cc40*/  STL.64 [R1+0x16a0], R62 ;  /* 0x0016a03e01007387 */ /* 0x000fe60000100a00 */
[C---:B---3--:R-:W-:Y:S01]  /*2cc50*/  IMAD.WIDE R58, R229.reuse, 0x4, R54 ;  /* 0x00000004e53a7825 */ /* 0x048fe200078e0236 */
        /* <DEDUP_REMOVED lines=20> */
[----:B------:R-:W-:Y:S03]  /*2cda0*/  STL.64 [R1+0x16f8], R58 ;  /* 0x0016f83a01007387 */ /* 0x000fe60000100a00 */
[C---:B----4-:R-:W-:Y:S01]  /*2cdb0*/  IMAD.WIDE R54, R229.reuse, 0x4, R14 ;  /* 0x00000004e5367825 */ /* 0x050fe200078e020e */
[----:B------:R-:W-:Y:S03]  /*2cdc0*/  STL.64 [R1+0x1700], R56 ;  /* 0x0017003801007387 */ /* 0x000fe60000100a00 */
[C---:B------:R-:W-:Y:S01]  /*2cdd0*/  IMAD.WIDE R14, R229.reuse, 0x4, R12 ;  /* 0x00000004e50e7825 */ /* 0x040fe200078e020c */
[----:B------:R-:W-:Y:S03]  /*2cde0*/  STL.64 [R1+0x1708], R54 ;  /* 0x0017083601007387 */ /* 0x000fe60000100a00 */
[C---:B------:R-:W-:Y:S01]  /*2cdf0*/  IMAD.WIDE R12, R229.reuse, 0x4, R6 ;  /* 0x00000004e50c7825 */ /* 0x040fe200078e0206 */
[----:B------:R1:W-:Y:S03]  /*2ce00*/  STL.64 [R1+0x1710], R14 ;  /* 0x0017100e01007387 */ /* 0x0003e60000100a00 */
[----:B------:R-:W-:-:S02]  /*2ce10*/  IMAD.WIDE R6, R229, 0x4, R2 ;  /* 0x00000004e5067825 */ /* 0x000fc400078e0202 */
[----:B------:R-:W2:Y:S04]  /*2ce20*/  LDL.LU.64 R2, [R1+0x1de0] ;  /* 0x001de00001027983 */ /* 0x000ea80000300a00 */
[----:B------:R3:W-:Y:S01]  /*2ce30*/  STL.64 [R1+0x1718], R12 ;  /* 0x0017180c01007387 */ /* 0x0007e20000100a00 */
[----:B-1----:R-:W-:-:S04]  /*2ce40*/  IMAD.WIDE R14, R229, 0x4, R230 ;  /* 0x00000004e50e7825 */ /* 0x002fc800078e02e6 */
[C---:B---3--:R-:W-:Y:S02]  /*2ce50*/  IMAD.WIDE R12, R229.reuse, 0x4, R8 ;  /* 0x00000004e50c7825 */ /* 0x048fe400078e0208 */
[----:B------:R-:W3:Y:S04]  /*2ce60*/  LDL.LU.64 R8, [R1+0x1dd8] ;  /* 0x001dd80001087983 */ /* 0x000ee80000300a00 */
[----:B------:R1:W-:Y:S02]  /*2ce70*/  STL.64 [R1+0x1720], R6 ;  /* 0x0017200601007387 */ /* 0x0003e40000100a00 */
[C---:B-1----:R-:W-:Y:S02]  /*2ce80*/  IMAD.WIDE R6, R229.reuse, 0x4, R10 ;  /* 0x00000004e5067825 */ /* 0x042fe400078e020a */
[----:B------:R-:W4:Y:S04]  /*2ce90*/  LDL.LU.64 R10, [R1+0x1dd0] ;  /* 0x001dd000010a7983 */ /* 0x000f280000300a00 */
[----:B------:R1:W-:Y:S04]  /*2cea0*/  STL.64 [R1+0x1728], R12 ;  /* 0x0017280c01007387 */ /* 0x0003e80000100a00 */
[----:B------:R-:W3:Y:S04]  /*2ceb0*/  LDL.LU.64 R230, [R1+0x1dc8] ;  /* 0x001dc80001e67983 */ /* 0x000ee80000300a00 */
[----:B------:R1:W-:Y:S02]  /*2cec0*/  STL.64 [R1+0x1730], R6 ;  /* 0x0017300601007387 */ /* 0x0003e40000100a00 */
[----:B-1----:R-:W-:-:S02]  /*2ced0*/  IMAD.WIDE R12, R229, 0x4, R18 ;  /* 0x00000004e50c7825 */ /* 0x002fc400078e0212 */
[----:B------:R1:W-:Y:S02]  /*2cee0*/  STL.64 [R1+0x1738], R14 ;  /* 0x0017380e01007387 */ /* 0x0003e40000100a00 */
[----:B------:R-:W-:-:S04]  /*2cef0*/  IMAD.WIDE R6, R229, 0x4, R20 ;  /* 0x00000004e5067825 */ /* 0x000fc800078e0214 */
[C---:B-1----:R-:W-:Y:S01]  /*2cf00*/  IMAD.WIDE R14, R229.reuse, 0x4, R16 ;  /* 0x00000004e50e7825 */ /* 0x042fe200078e0210 */
[----:B------:R1:W-:Y:S04]  /*2cf10*/  STL.64 [R1+0x1740], R6 ;  /* 0x0017400601007387 */ /* 0x0003e80000100a00 */
[----:B------:R1:W-:Y:S04]  /*2cf20*/  STL.64 [R1+0x1748], R12 ;  /* 0x0017480c01007387 */ /* 0x0003e80000100a00 */
[----:B------:R-:W-:Y:S01]  /*2cf30*/  STL.64 [R1+0x1750], R14 ;  /* 0x0017500e01007387 */ /* 0x000fe20000100a00 */
        /* <DEDUP_REMOVED lines=95> */
[----:B------:R-:W4:Y:S01]  /*2d530*/  LDL.LU.64 R16, [R1+0x1c90] ;  /* 0x001c900001107983 */ /* 0x000f220000300a00 */
[----:B-1----:R-:W-:-:S03]  /*2d540*/  IMAD.WIDE R6, R229, 0x4, R162 ;  /* 0x00000004e5067825 */ /* 0x002fc600078e02a2 */
[----:B------:R1:W-:Y:S01]  /*2d550*/  STL.64 [R1+0x1d20], R4 ;  /* 0x001d200401007387 */ /* 0x0003e20000100a00 */
[----:B--2---:R-:W-:-:S04]  /*2d560*/  IMAD.WIDE R12, R229, 0x4, R196 ;  /* 0x00000004e50c7825 */ /* 0x004fc800078e02c4 */
[C---:B------:R-:W-:Y:S01]  /*2d570*/  IMAD.WIDE R14, R229.reuse, 0x4, R200 ;  /* 0x00000004e50e7825 */ /* 0x040fe200078e02c8 */
[----:B-1----:R-:W2:Y:S04]  /*2d580*/  LDL.LU.64 R4, [R1+0x1c88] ;  /* 0x001c880001047983 */ /* 0x002ea80000300a00 */
[----:B------:R1:W-:Y:S04]  /*2d590*/  STL.64 [R1+0x1d18], R6 ;  /* 0x001d180601007387 */ /* 0x0003e80000100a00 */
[----:B------:R-:W4:Y:S04]  /*2d5a0*/  LDL.LU.64 R18, [R1+0x1c80] ;  /* 0x001c800001127983 */ /* 0x000f280000300a00 */
[----:B------:R3:W-:Y:S01]  /*2d5b0*/  STL.64 [R1+0x1d10], R12 ;  /* 0x001d100c01007387 */ /* 0x0007e20000100a00 */
[----:B-1----:R-:W-:-:S05]  /*2d5c0*/  IMAD.WIDE R6, R229, 0x4, R198 ;  /* 0x00000004e5067825 */ /* 0x002fca00078e02c6 */
[----:B------:R1:W-:Y:S01]  /*2d5d0*/  STL.64 [R1+0x1d08], R6 ;  /* 0x001d080601007387 */ /* 0x0003e20000100a00 */
[----:B---3--:R-:W-:-:S03]  /*2d5e0*/  IMAD.WIDE R12, R229, 0x4, R202 ;  /* 0x00000004e50c7825 */ /* 0x008fc600078e02ca */
[----:B------:R3:W-:Y:S04]  /*2d5f0*/  STL.64 [R1+0x1d00], R14 ;  /* 0x001d000e01007387 */ /* 0x0007e80000100a00 */
[----:B------:R-:W4:Y:S01]  /*2d600*/  LDL.LU.64 R248, [R1+0x1c78] ;  /* 0x001c780001f87983 */ /* 0x000f220000300a00 */
[----:B-1----:R-:W-:-:S03]  /*2d610*/  IMAD.WIDE R6, R229, 0x4, R204 ;  /* 0x00000004e5067825 */ /* 0x002fc600078e02cc */
[----:B------:R1:W-:Y:S01]  /*2d620*/  STL.64 [R1+0x1cf8], R12 ;  /* 0x001cf80c01007387 */ /* 0x0003e20000100a00 */
[----:B---3--:R-:W-:-:S03]  /*2d630*/  IMAD.WIDE R14, R229, 0x4, R206 ;  /* 0x00000004e50e7825 */ /* 0x008fc600078e02ce */
[----:B------:R-:W3:Y:S04]  /*2d640*/  LDL.LU.64 R20, [R1+0x1c70] ;  /* 0x001c700001147983 */ /* 0x000ee80000300a00 */
[----:B------:R1:W-:Y:S02]  /*2d650*/  STL.64 [R1+0x1cf0], R6 ;  /* 0x001cf00601007387 */ /* 0x0003e40000100a00 */
[C---:B-1----:R-:W-:Y:S02]  /*2d660*/  IMAD.WIDE R12, R229.reuse, 0x4, R208 ;  /* 0x00000004e50c7825 */ /* 0x042fe400078e02d0 */
[----:B------:R-:W3:Y:S04]  /*2d670*/  LDL.LU.64 R250, [R1+0x1c68] ;  /* 0x001c680001fa7983 */ /* 0x000ee80000300a00 */
[----:B------:R1:W-:Y:S01]  /*2d680*/  STL.64 [R1+0x1ce8], R14 ;  /* 0x001ce80e01007387 */ /* 0x0003e20000100a00 */
[----:B------:R-:W-:-:S03]  /*2d690*/  IMAD.WIDE R6, R229, 0x4, R210 ;  /* 0x00000004e5067825 */ /* 0x000fc600078e02d2 */
        /* <DEDUP_REMOVED lines=10> */
[----:B------:R-:W-:Y:S03]  /*2d740*/  STL.64 [R1+0x1cb8], R14 ;  /* 0x001cb80e01007387 */ /* 0x000fe60000100a00 */
[C---:B------:R-:W-:Y:S01]  /*2d750*/  IMAD.WIDE R6, R229.reuse, 0x4, R222 ;  /* 0x00000004e5067825 */ /* 0x040fe200078e02de */
[----:B------:R-:W3:Y:S04]  /*2d760*/  LDL.LU.64 R232, [R1+0x1c60] ;  /* 0x001c600001e87983 */ /* 0x000ee80000300a00 */
[----:B------:R1:W-:Y:S04]  /*2d770*/  STL.64 [R1+0x1cb0], R12 ;  /* 0x001cb00c01007387 */ /* 0x0003e80000100a00 */
[----:B------:R1:W-:Y:S02]  /*2d780*/  STL.64 [R1+0x1ca8], R6 ;  /* 0x001ca80601007387 */ /* 0x0003e40000100a00 */
[----:B-1----:R-:W-:-:S04]  /*2d790*/  IMAD.WIDE R12, R229, 0x4, R224 ;  /* 0x00000004e50c7825 */ /* 0x002fc800078e02e0 */
[----:B------:R-:W-:Y:S01]  /*2d7a0*/  IMAD.WIDE R6, R229, 0x4, R226 ;  /* 0x00000004e5067825 */ /* 0x000fe200078e02e2 */
[----:B------:R-:W-:Y:S04]  /*2d7b0*/  STL.64 [R1+0x1ca0], R12 ;  /* 0x001ca00c01007387 */ /* 0x000fe80000100a00 */
[----:B------:R1:W-:Y:S04]  /*2d7c0*/  STL.64 [R1+0x1c98], R6 ;  /* 0x001c980601007387 */ /* 0x0003e80000100a00 */
[----:B------:R2:W-:Y:S04]  /*2d7d0*/  STL.64 [R1+0x1d98], R2 ;  /* 0x001d980201007387 */ /* 0x0005e80000100a00 */
[----:B------:R-:W3:Y:S01]  /*2d7e0*/  LDL.LU.64 R66, [R1+0x1c58] ;  /* 0x001c580001427983 */ /* 0x000ee20000300a00 */
[----:B-1----:R-:W-:-:S02]  /*2d7f0*/  VIADD R6, R2, 0x100000 ;  /* 0x0010000002067836 */ /* 0x002fc40000000000 */
[----:B------:R-:W-:-:S04]  /*2d800*/  IMAD.WIDE R8, R231, 0x4, R8 ;  /* 0x00000004e7087825 */ /* 0x000fc800078e0208 */
[----:B--2---:R-:W-:-:S05]  /*2d810*/  IMAD.WIDE R2, R231, 0x4, R4 ;  /* 0x00000004e7027825 */ /* 0x004fca00078e0204 */
[----:B------:R3:W-:Y:S04]  /*2d820*/  STL.64 [R1+0x60], R2 ;  /* 0x0000600201007387 */ /* 0x0007e80000100a00 */
[----:B------:R-:W2:Y:S04]  /*2d830*/  LDL.LU.64 R14, [R1+0x1c50] ;  /* 0x001c5000010e7983 */ /* 0x000ea80000300a00 */
[----:B------:R-:W2:Y:S04]  /*2d840*/  LDL.LU.64 R12, [R1+0x1c48] ;  /* 0x001c4800010c7983 */ /* 0x000ea80000300a00 */
[----:B------:R-:W2:Y:S04]  /*2d850*/  LDL.LU.64 R6, [R1+0x1c40] ;  /* 0x001c400001067983 */ /* 0x000ea80000300a00 */
[----:B------:R-:W2:Y:S01]  /*2d860*/  LDL.LU.64 R4, [R1+0x1c38] ;  /* 0x001c380001047983 */ /* 0x000ea20000300a00 */
[----:B----4-:R-:W-:-:S05]  /*2d870*/  IMAD.WIDE R22, R231, 0x4, R248 ;  /* 0x00000004e7167825 */ /* 0x010fca00078e02f8 */
[----:B------:R-:W-:Y:S01]  /*2d880*/  STL.64 [R1+0x50], R22 ;  /* 0x0000501601007387 */ /* 0x000fe20000100a00 */
[----:B---3--:R-:W-:-:S03]  /*2d890*/  IMAD.WIDE R2, R231, 0x4, R250 ;  /* 0x00000004e7027825 */ /* 0x008fc600078e02fa */
[----:B------:R-:W3:Y:S04]  /*2d8a0*/  LDL.LU.64 R250, [R1+0x1c20] ;  /* 0x001c200001fa7983 */ /* 0x000ee80000300a00 */
[----:B------:R-:W4:Y:S04]  /*2d8b0*/  LDL.LU.64 R248, [R1+0x1c18] ;  /* 0x001c180001f87983 */ /* 0x000f280000300a00 */
[----:B------:R1:W-:Y:S04]  /*2d8c0*/  STL.64 [R1+0x40], R2 ;  /* 0x0000400201007387 */ /* 0x0003e80000100a00 */
[----:B------:R-:W3:Y:S04]  /*2d8d0*/  LDL.LU.64 R246, [R1+0x1c10] ;  /* 0x001c100001f67983 */ /* 0x000ee80000300a00 */
[----:B------:R-:W4:Y:S04]  /*2d8e0*/  LDL.LU.64 R244, [R1+0x1c08] ;  /* 0x001c080001f47983 */ /* 0x000f280000300a00 */
[----:B------:R-:W4:Y:S04]  /*2d8f0*/  LDL.LU.64 R242, [R1+0x1c00] ;  /* 0x001c000001f27983 */ /* 0x000f280000300a00 */
[----:B------:R-:W4:Y:S04]  /*2d900*/  LDL.LU.64 R240, [R1+0x1bf8] ;  /* 0x001bf80001f07983 */ /* 0x000f280000300a00 */
[----:B------:R-:W4:Y:S04]  /*2d910*/  LDL.LU.64 R238, [R1+0x1bf0] ;  /* 0x001bf00001ee7983 */ /* 0x000f280000300a00 */
[----:B------:R-:W4:Y:S04]  /*2d920*/  LDL.LU.64 R236, [R1+0x1be8] ;  /* 0x001be80001ec7983 */ /* 0x000f280000300a00 */
[----:B------:R-:W4:Y:S01]  /*2d930*/  LDL.LU.64 R234, [R1+0x1be0] ;  /* 0x001be00001ea7983 */ /* 0x000f220000300a00 */
[----:B-1----:R-:W-:-:S03]  /*2d940*/  IMAD.WIDE R2, R231, 0x4, R232 ;  /* 0x00000004e7027825 */ /* 0x002fc600078e02e8 */
[----:B------:R-:W4:Y:S04]  /*2d950*/  LDL.LU.64 R232, [R1+0x1bd8] ;  /* 0x001bd80001e87983 */ /* 0x000f280000300a00 */
[----:B------:R-:W2:Y:S04]  /*2d960*/  LDL.LU.64 R108, [R1+0x1bd0] ;  /* 0x001bd000016c7983 */ /* 0x000ea80000300a00 */
[----:B------:R1:W-:Y:S04]  /*2d970*/  STL.64 [R1+0x38], R2 ;  /* 0x0000380201007387 */ /* 0x0003e80000100a00 */
[----:B------:R-:W3:Y:S04]  /*2d980*/  LDL.LU.64 R106, [R1+0x1bc8] ;  /* 0x001bc800016a7983 */ /* 0x000ee80000300a00 */
[----:B------:R-:W4:Y:S04]  /*2d990*/  LDL.LU.64 R104, [R1+0x1bc0] ;  /* 0x001bc00001687983 */ /* 0x000f280000300a00 */
[----:B------:R-:W4:Y:S04]  /*2d9a0*/  LDL.LU.64 R102, [R1+0x1bb8] ;  /* 0x001bb80001667983 */ /* 0x000f280000300a00 */
[----:B------:R-:W4:Y:S04]  /*2d9b0*/  LDL.LU.64 R100, [R1+0x1bb0] ;  /* 0x001bb00001647983 */ /* 0x000f280000300a00 */
[----:B------:R-:W4:Y:S01]  /*2d9c0*/  LDL.LU.64 R54, [R1+0x1ba8] ;  /* 0x001ba80001367983 */ /* 0x000f220000300a00 */
[----:B-1----:R-:W-:-:S03]  /*2d9d0*/  IMAD.WIDE R2, R231, 0x4, R66 ;  /* 0x00000004e7027825 */ /* 0x002fc600078e0242 */
[----:B------:R-:W4:Y:S04]  /*2d9e0*/  LDL.LU.64 R56, [R1+0x1ba0] ;  /* 0x001ba00001387983 */ /* 0x000f280000300a00 */
[----:B------:R-:W4:Y:S04]  /*2d9f0*/  LDL.LU.64 R58, [R1+0x1b98] ;  /* 0x001b9800013a7983 */ /* 0x000f280000300a00 */
[----:B------:R-:W4:Y:S04]  /*2da00*/  LDL.LU.64 R60, [R1+0x1b90] ;  /* 0x001b9000013c7983 */ /* 0x000f280000300a00 */
[----:B------:R-:W4:Y:S04]  /*2da10*/  LDL.LU.64 R62, [R1+0x1b88] ;  /* 0x001b8800013e7983 */ /* 0x000f280000300a00 */
[----:B------:R-:W4:Y:S04]  /*2da20*/  LDL.LU.64 R64, [R1+0x1b80] ;  /* 0x001b800001407983 */ /* 0x000f280000300a00 */
[----:B------:R-:W-:Y:S04]  /*2da30*/  STL.64 [R1+0x1da0], R2 ;  /* 0x001da00201007387 */ /* 0x000fe80000100a00 */
        /* <DEDUP_REMOVED lines=17> */
[----:B------:R-:W4:Y:S01]  /*2db50*/  LDL.LU.64 R128, [R1+0x1af8] ;  /* 0x001af80001807983 */ /* 0x000f220000300a00 */
[----:B--2---:R-:W-:-:S04]  /*2db60*/  IMAD.WIDE R44, R231, 0x4, R108 ;  /* 0x00000004e72c7825 */ /* 0x004fc800078e026c */
[----:B---3--:R-:W-:-:S04]  /*2db70*/  IMAD.WIDE R46, R231, 0x4, R106 ;  /* 0x00000004e72e7825 */ /* 0x008fc800078e026a */
[----:B----4-:R-:W-:-:S04]  /*2db80*/  IMAD.WIDE R48, R231, 0x4, R104 ;  /* 0x00000004e7307825 */ /* 0x010fc800078e0268 */
[----:B------:R-:W-:-:S04]  /*2db90*/  IMAD.WIDE R50, R231, 0x4, R102 ;  /* 0x00000004e7327825 */ /* 0x000fc800078e0266 */
[C---:B------:R-:W-:Y:S02]  /*2dba0*/  IMAD.WIDE R52, R231.reuse, 0x4, R100 ;  /* 0x00000004e7347825 */ /* 0x040fe400078e0264 */
[----:B------:R-:W2:Y:S04]  /*2dbb0*/  LDL.LU.64 R100, [R1+0x1af0] ;  /* 0x001af00001647983 */ /* 0x000ea80000300a00 */
[----:B------:R-:W3:Y:S04]  /*2dbc0*/  LDL.LU.64 R102, [R1+0x1ae8] ;  /* 0x001ae80001667983 */ /* 0x000ee80000300a00 */
[----:B------:R-:W4:Y:S04]  /*2dbd0*/  LDL.LU.64 R104, [R1+0x1ae0] ;  /* 0x001ae00001687983 */ /* 0x000f280000300a00 */
[----:B------:R-:W4:Y:S04]  /*2dbe0*/  LDL.LU.64 R106, [R1+0x1ad8] ;  /* 0x001ad800016a7983 */ /* 0x000f280000300a00 */
[----:B------:R-:W2:Y:S04]  /*2dbf0*/  LDL.LU.64 R108, [R1+0x1ad0] ;  /* 0x001ad000016c7983 */ /* 0x000ea80000300a00 */
[----:B------:R-:W3:Y:S04]  /*2dc00*/  LDL.LU.64 R110, [R1+0x1ac8] ;  /* 0x001ac800016e7983 */ /* 0x000ee80000300a00 */
[----:B------:R-:W4:Y:S04]  /*2dc10*/  LDL.LU.64 R112, [R1+0x1ac0] ;  /* 0x001ac00001707983 */ /* 0x000f280000300a00 */
[----:B------:R-:W4:Y:S04]  /*2dc20*/  LDL.LU.64 R114, [R1+0x1ab8] ;  /* 0x001ab80001727983 */ /* 0x000f280000300a00 */
[----:B------:R-:W4:Y:S04]  /*2dc30*/  LDL.LU.64 R116, [R1+0x1ab0] ;  /* 0x001ab00001747983 */ /* 0x000f280000300a00 */
[----:B------:R-:W4:Y:S04]  /*2dc40*/  LDL.LU.64 R118, [R1+0x1aa8] ;  /* 0x001aa80001767983 */ /* 0x000f280000300a00 */
[----:B------:R-:W4:Y:S04]  /*2dc50*/  LDL.LU.64 R120, [R1+0x1aa0] ;  /* 0x001aa00001787983 */ /* 0x000f280000300a00 */
[----:B------:R-:W4:Y:S04]  /*2dc60*/  LDL.LU.64 R122, [R1+0x1a98] ;  /* 0x001a9800017a7983 */ /* 0x000f280000300a00 */
[----:B------:R-:W3:Y:S04]  /*2dc70*/  LDL.LU.64 R124, [R1+0x1a90] ;  /* 0x001a9000017c7983 */ /* 0x000ee80000300a00 */
[----:B------:R-:W4:Y:S01]  /*2dc80*/  LDL.LU.64 R126, [R1+0x1a88] ;  /* 0x001a8800017e7983 */ /* 0x000f220000300a00 */
[----:B------:R-:W-:-:S04]  /*2dc90*/  IMAD.WIDE R68, R231, 0x4, R190 ;  /* 0x00000004e7447825 */ /* 0x000fc800078e02be */
[----:B------:R-:W-:-:S04]  /*2dca0*/  IMAD.WIDE R96, R231, 0x4, R130 ;  /* 0x00000004e7607825 */ /* 0x000fc800078e0282 */
[C---:B------:R-:W-:Y:S02]  /*2dcb0*/  IMAD.WIDE R98, R231.reuse, 0x4, R128 ;  /* 0x00000004e7627825 */ /* 0x040fe400078e0280 */
[----:B------:R-:W4:Y:S04]  /*2dcc0*/  LDL.LU.64 R128, [R1+0x1a80] ;  /* 0x001a800001807983 */ /* 0x000f280000300a00 */
[----:B------:R-:W4:Y:S04]  /*2dcd0*/  LDL.LU.64 R130, [R1+0x1a78] ;  /* 0x001a780001827983 */ /* 0x000f280000300a00 */
        /* <DEDUP_REMOVED lines=42> */
[----:B------:R-:W-:-:S05]  /*2df80*/  IMAD.WIDE R16, R231, 0x4, R16 ;  /* 0x00000004e7107825 */ /* 0x000fca00078e0210 */
[----:B------:R-:W-:Y:S01]  /*2df90*/  LDGSTS.E [R230+0x60000], desc[UR8][R16.64], P3 ;  /* 0x6000000010e67fae */ /* 0x000fe20009921848 */
[----:B-1----:R-:W-:-:S04]  /*2dfa0*/  IMAD.WIDE R8, R231, 0x4, R16 ;  /* 0x00000004e7087825 */ /* 0x002fc800078e0210 */
[----:B--2---:R-:W-:-:S04]  /*2dfb0*/  IMAD.WIDE R136, R231, 0x4, R42 ;  /* 0x00000004e7887825 */ /* 0x004fc800078e022a */
[----:B---3--:R-:W-:-:S04]  /*2dfc0*/  IMAD.WIDE R138, R231, 0x4, R40 ;  /* 0x00000004e78a7825 */ /* 0x008fc800078e0228 */
[----:B----4-:R-:W-:-:S04]  /*2dfd0*/  IMAD.WIDE R140, R231, 0x4, R38 ;  /* 0x00000004e78c7825 */ /* 0x010fc800078e0226 */
[----:B------:R-:W-:-:S04]  /*2dfe0*/  IMAD.WIDE R142, R231, 0x4, R36 ;  /* 0x00000004e78e7825 */ /* 0x000fc800078e0224 */
[----:B------:R-:W-:-:S04]  /*2dff0*/  IMAD.WIDE R144, R231, 0x4, R34 ;  /* 0x00000004e7907825 */ /* 0x000fc800078e0222 */
[----:B------:R-:W-:-:S04]  /*2e000*/  IMAD.WIDE R146, R231, 0x4, R32 ;  /* 0x00000004e7927825 */ /* 0x000fc800078e0220 */
[----:B------:R-:W-:-:S04]  /*2e010*/  IMAD.WIDE R158, R231, 0x4, R194 ;  /* 0x00000004e79e7825 */ /* 0x000fc800078e02c2 */
[----:B------:R-:W-:-:S04]  /*2e020*/  IMAD.WIDE R160, R231, 0x4, R192 ;  /* 0x00000004e7a07825 */ /* 0x000fc800078e02c0 */
[C---:B------:R-:W-:Y:S02]  /*2e030*/  IMAD.WIDE R162, R231.reuse, 0x4, R190 ;  /* 0x00000004e7a27825 */ /* 0x040fe400078e02be */
[----:B------:R-:W2:Y:S04]  /*2e040*/  LDL.LU.64 R190, [R1+0x1988] ;  /* 0x0019880001be7983 */ /* 0x000ea80000300a00 */
[----:B------:R-:W3:Y:S04]  /*2e050*/  LDL.LU.64 R192, [R1+0x1980] ;  /* 0x0019800001c07983 */ /* 0x000ee80000300a00 */
[----:B------:R-:W4:Y:S04]  /*2e060*/  LDL.LU.64 R194, [R1+0x1978] ;  /* 0x0019780001c27983 */ /* 0x000f280000300a00 */
[----:B------:R-:W4:Y:S04]  /*2e070*/  LDL.LU.64 R196, [R1+0x1970] ;  /* 0x0019700001c47983 */ /* 0x000f280000300a00 */
[----:B------:R-:W4:Y:S04]  /*2e080*/  LDL.LU.64 R198, [R1+0x1968] ;  /* 0x0019680001c67983 */ /* 0x000f280000300a00 */
[----:B------:R-:W4:Y:S04]  /*2e090*/  LDL.LU.64 R200, [R1+0x1960] ;  /* 0x0019600001c87983 */ /* 0x000f280000300a00 */
[----:B------:R-:W4:Y:S04]  /*2e0a0*/  LDL.LU.64 R202, [R1+0x1958] ;  /* 0x0019580001ca7983 */ /* 0x000f280000300a00 */
        /* <DEDUP_REMOVED lines=31> */
[----:B------:R-:W-:-:S04]  /*2e2a0*/  IMAD.WIDE R14, R231, 0x4, R14 ;  /* 0x00000004e70e7825 */ /* 0x000fc800078e020e */
[C---:B------:R-:W-:Y:S01]  /*2e2b0*/  IMAD.WIDE R246, R231.reuse, 0x4, R246 ;  /* 0x00000004e7f67825 */ /* 0x040fe200078e02f6 */
[----:B------:R-:W-:Y:S03]  /*2e2c0*/  LDGSTS.E [R230+0x60400], desc[UR8][R14.64], P3 ;  /* 0x604000000ee67fae */ /* 0x000fe60009921848 */
        /* <DEDUP_REMOVED lines=9> */
[----:B------:R-:W-:Y:S04]  /*2e360*/  LDGSTS.E [R230+0x61800], desc[UR8][R92.64], P3 ;  /* 0x618000005ce67fae */ /* 0x000fe80009921848 */
[----:B------:R-:W-:Y:S04]  /*2e370*/  LDGSTS.E [R230+0x61c00], desc[UR8][R108.64], P3 ;  /* 0x61c000006ce67fae */ /* 0x000fe80009921848 */
[----:B------:R-:W-:Y:S01]  /*2e380*/  LDGSTS.E [R230+0x62000], desc[UR8][R124.64], P3 ;  /* 0x620000007ce67fae */ /* 0x000fe20009921848 */
[----:B------:R-:W-:-:S03]  /*2e390*/  IMAD.WIDE R12, R231, 0x4, R12 ;  /* 0x00000004e70c7825 */ /* 0x000fc600078e020c */
[----:B------:R-:W-:Y:S01]  /*2e3a0*/  LDGSTS.E [R230+0x62400], desc[UR8][R140.64], P3 ;  /* 0x624000008ce67fae */ /* 0x000fe20009921848 */
[----:B------:R-:W-:-:S03]  /*2e3b0*/  IMAD.WIDE R244, R231, 0x4, R244 ;  /* 0x00000004e7f47825 */ /* 0x000fc600078e02f4 */
[----:B------:R-:W-:Y:S04]  /*2e3c0*/  LDGSTS.E [R230+0x62800], desc[UR8][R156.64], P3 ;  /* 0x628000009ce67fae */ /* 0x000fe80009921848 */
[----:B------:R-:W-:Y:S01]  /*2e3d0*/  LDGSTS.E [R230+0x62c00], desc[UR8][R172.64], P3 ;  /* 0x62c00000ace67fae */ /* 0x000fe20009921848 */
[----:B------:R-:W-:-:S03]  /*2e3e0*/  IMAD.WIDE R62, R231, 0x4, R62 ;  /* 0x00000004e73e7825 */ /* 0x000fc600078e023e */
[----:B------:R-:W-:Y:S01]  /*2e3f0*/  LDGSTS.E [R230+0x63000], desc[UR8][R188.64], P3 ;  /* 0x63000000bce67fae */ /* 0x000fe20009921848 */
[----:B------:R-:W-:-:S04]  /*2e400*/  IMAD.WIDE R110, R231, 0x4, R110 ;  /* 0x00000004e76e7825 */ /* 0x000fc800078e026e */
[C---:B------:R-:W-:Y:S01]  /*2e410*/  IMAD.WIDE R126, R231.reuse, 0x4, R126 ;  /* 0x00000004e77e7825 */ /* 0x040fe200078e027e */
[----:B------:R1:W-:Y:S03]  /*2e420*/  STL.64 [R1+0x1c10], R8 ;  /* 0x001c100801007387 */ /* 0x0003e60000100a00 */
[----:B------:R-:W-:-:S04]  /*2e430*/  IMAD.WIDE R174, R231, 0x4, R174 ;  /* 0x00000004e7ae7825 */ /* 0x000fc800078e02ae */
[----:B------:R-:W-:-:S04]  /*2e440*/  IMAD.WIDE R18, R231, 0x4, R18 ;  /* 0x00000004e7127825 */ /* 0x000fc800078e0212 */
[----:B--2---:R-:W-:-:S04]  /*2e450*/  IMAD.WIDE R190, R231, 0x4, R190 ;  /* 0x00000004e7be7825 */ /* 0x004fc800078e02be */
[----:B---3--:R-:W-:-:S05]  /*2e460*/  IMAD.WIDE R204, R231, 0x4, R204 ;  /* 0x00000004e7cc7825 */ /* 0x008fca00078e02cc */
[----:B------:R-:W-:Y:S01]  /*2e470*/  LDGSTS.E [R230+0x63400], desc[UR8][R204.64], P3 ;  /* 0x63400000cce67fae */ /* 0x000fe20009921848 */
[----:B----4-:R-:W-:-:S04]  /*2e480*/  IMAD.WIDE R206, R231, 0x4, R206 ;  /* 0x00000004e7ce7825 */ /* 0x010fc800078e02ce */
[----:B------:R-:W-:-:S05]  /*2e490*/  IMAD.WIDE R220, R231, 0x4, R220 ;  /* 0x00000004e7dc7825 */ /* 0x000fca00078e02dc */
[----:B------:R-:W-:Y:S01]  /*2e4a0*/  LDGSTS.E [R230+0x63800], desc[UR8][R220.64], P3 ;  /* 0x63800000dce67fae */ /* 0x000fe20009921848 */
[----:B------:R-:W-:-:S04]  /*2e4b0*/  IMAD.WIDE R222, R231, 0x4, R222 ;  /* 0x00000004e7de7825 */ /* 0x000fc800078e02de */
[----:B------:R-:W-:-:S05]  /*2e4c0*/  IMAD.WIDE R28, R231, 0x4, R28 ;  /* 0x00000004e71c7825 */ /* 0x000fca00078e021c */
[----:B------:R-:W-:Y:S01]  /*2e4d0*/  LDGSTS.E [R230+0x63c00], desc[UR8][R28.64], P3 ;  /* 0x63c000001ce67fae */ /* 0x000fe20009921848 */
[----:B------:R-:W-:-:S03]  /*2e4e0*/  IMAD.WIDE R30, R231, 0x4, R30 ;  /* 0x00000004e71e7825 */ /* 0x000fc600078e021e */
[----:B------:R-:W-:Y:S04]  /*2e4f0*/  LDGSTS.E [R16+0x60080], desc[UR8][R2.64], P3 ;  /* 0x6008000002107fae */ /* 0x000fe80009921848 */
[----:B------:R-:W-:Y:S04]  /*2e500*/  LDGSTS.E [R16+0x60480], desc[UR8][R12.64], P3 ;  /* 0x604800000c107fae */ /* 0x000fe80009921848 */
[----:B------:R-:W-:Y:S04]  /*2e510*/  LDGSTS.E [R16+0x60880], desc[UR8][R244.64], P3 ;  /* 0x60880000f4107fae */ /* 0x000fe80009921848 */
[----:B------:R-:W-:Y:S04]  /*2e520*/  LDGSTS.E [R16+0x60c80], desc[UR8][R46.64], P3 ;  /* 0x60c800002e107fae */ /* 0x000fe80009921848 */
[----:B------:R-:W-:Y:S04]  /*2e530*/  LDGSTS.E [R16+0x61080], desc[UR8][R62.64], P3 ;  /* 0x610800003e107fae */ /* 0x000fe80009921848 */
[----:B------:R-:W-:Y:S04]  /*2e540*/  LDGSTS.E [R16+0x61480], desc[UR8][R78.64], P3 ;  /* 0x614800004e107fae */ /* 0x000fe80009921848 */
[----:B------:R-:W-:Y:S01]  /*2e550*/  LDGSTS.E [R16+0x61880], desc[UR8][R94.64], P3 ;  /* 0x618800005e107fae */ /* 0x000fe20009921848 */
[----:B-1----:R-:W-:-:S03]  /*2e560*/  IMAD.WIDE R8, R231, 0x4, R2 ;  /* 0x00000004e7087825 */ /* 0x002fc600078e0202 */
[----:B------:R-:W-:Y:S04]  /*2e570*/  LDGSTS.E [R16+0x61c80], desc[UR8][R110.64], P3 ;  /* 0x61c800006e107fae */ /* 0x000fe80009921848 */
[----:B------:R-:W-:Y:S04]  /*2e580*/  LDGSTS.E [R16+0x62080], desc[UR8][R126.64], P3 ;  /* 0x620800007e107fae */ /* 0x000fe80009921848 */
[----:B------:R-:W-:Y:S04]  /*2e590*/  LDGSTS.E [R16+0x62480], desc[UR8][R142.64], P3 ;  /* 0x624800008e107fae */ /* 0x000fe80009921848 */
[----:B------:R-:W-:Y:S04]  /*2e5a0*/  LDGSTS.E [R16+0x62880], desc[UR8][R158.64], P3 ;  /* 0x628800009e107fae */ /* 0x000fe80009921848 */
[----:B------:R-:W-:Y:S04]  /*2e5b0*/  LDGSTS.E [R16+0x62c80], desc[UR8][R174.64], P3 ;  /* 0x62c80000ae107fae */ /* 0x000fe80009921848 */
[----:B------:R-:W-:Y:S04]  /*2e5c0*/  LDGSTS.E [R16+0x63080], desc[UR8][R190.64], P3 ;  /* 0x63080000be107fae */ /* 0x000fe80009921848 */
[----:B------:R-:W-:Y:S04]  /*2e5d0*/  LDGSTS.E [R16+0x63480], desc[UR8][R206.64], P3 ;  /* 0x63480000ce107fae */ /* 0x000fe80009921848 */
[----:B------:R-:W2:Y:S04]  /*2e5e0*/  LDL.LU.64 R2, [R1+0x50] ;  /* 0x0000500001027983 */ /* 0x000ea80000300a00 */
[----:B------:R-:W-:Y:S04]  /*2e5f0*/  LDGSTS.E [R16+0x63880], desc[UR8][R222.64], P3 ;  /* 0x63880000de107fae */ /* 0x000fe80009921848 */
[----:B------:R1:W-:Y:S04]  /*2e600*/  STL.64 [R1+0x1c08], R8 ;  /* 0x001c080801007387 */ /* 0x0003e80000100a00 */
[----:B------:R-:W-:Y:S04]  /*2e610*/  LDGSTS.E [R16+0x63c80], desc[UR8][R30.64], P3 ;  /* 0x63c800001e107fae */ /* 0x000fe80009921848 */
[----:B------:R-:W-:Y:S01]  /*2e620*/  LDGSTS.E [R17+0x60100], desc[UR8][R18.64], P3 ;  /* 0x6010000012117fae */ /* 0x000fe20009921848 */
[----:B-1----:R-:W-:-:S03]  /*2e630*/  IMAD.WIDE R8, R231, 0x4, R18 ;  /* 0x00000004e7087825 */ /* 0x002fc600078e0212 */
[----:B------:R-:W2:Y:S01]  /*2e640*/  LDL.LU.64 R18, [R1+0x1db8] ;  /* 0x001db80001127983 */ /* 0x000ea20000300a00 */
        /* <DEDUP_REMOVED lines=19> */
[----:B------:R-:W-:Y:S01]  /*2e780*/  LDGSTS.E [R17+0x62900], desc[UR8][R160.64], P3 ;  /* 0x62900000a0117fae */ /* 0x000fe20009921848 */
[----:B------:R-:W-:-:S03]  /*2e790*/  IMAD.WIDE R4, R231, 0x4, R4 ;  /* 0x00000004e7047825 */ /* 0x000fc600078e0204 */
        /* <DEDUP_REMOVED lines=9> */
[----:B------:R-:W-:-:S04]  /*2e830*/  IMAD.WIDE R178, R231, 0x4, R178 ;  /* 0x00000004e7b27825 */ /* 0x000fc800078e02b2 */
[----:B------:R-:W-:-:S04]  /*2e840*/  IMAD.WIDE R194, R231, 0x4, R194 ;  /* 0x00000004e7c27825 */ /* 0x000fc800078e02c2 */
[----:B------:R-:W-:-:S04]  /*2e850*/  IMAD.WIDE R210, R231, 0x4, R210 ;  /* 0x00000004e7d27825 */ /* 0x000fc800078e02d2 */
[C---:B------:R-:W-:Y:S01]  /*2e860*/  IMAD.WIDE R226, R231.reuse, 0x4, R226 ;  /* 0x00000004e7e27825 */ /* 0x040fe200078e02e2 */
[----:B------:R1:W-:Y:S03]  /*2e870*/  STL.64 [R1+0x1c00], R8 ;  /* 0x001c000801007387 */ /* 0x0003e60000100a00 */
[----:B------:R-:W-:-:S04]  /*2e880*/  IMAD.WIDE R20, R231, 0x4, R20 ;  /* 0x00000004e7147825 */ /* 0x000fc800078e0214 */
[C---:B------:R-:W-:Y:S01]  /*2e890*/  IMAD.WIDE R34, R231.reuse, 0x4, R34 ;  /* 0x00000004e7227825 */ /* 0x040fe200078e0222 */
[----:B-1----:R-:W3:Y:S04]  /*2e8a0*/  LDL.LU.64 R8, [R1+0x40] ;  /* 0x0000400001087983 */ /* 0x002ee80000300a00 */
[----:B--2---:R1:W-:Y:S04]  /*2e8b0*/  LDGSTS.E [R18+0x60180], desc[UR8][R2.64], P3 ;  /* 0x6018000002127fae */ /* 0x0043e80009921848 */
        /* <DEDUP_REMOVED lines=15> */
[----:B------:R1:W-:Y:S04]  /*2e9b0*/  STL.64 [R1+0x1bf8], R2 ;  /* 0x001bf80201007387 */ /* 0x0003e80000100a00 */
[----:B------:R-:W-:Y:S04]  /*2e9c0*/  LDGSTS.E [R18+0x63d80], desc[UR8][R34.64], P3 ;  /* 0x63d8000022127fae */ /* 0x000fe80009921848 */
[----:B------:R-:W-:Y:S01]  /*2e9d0*/  LDGSTS.E [R19+0x60200], desc[UR8][R20.64], P3 ;  /* 0x6020000014137fae */ /* 0x000fe20009921848 */
[----:B-1----:R-:W-:-:S03]  /*2e9e0*/  IMAD.WIDE R2, R231, 0x4, R20 ;  /* 0x00000004e7027825 */ /* 0x002fc600078e0214 */
[----:B------:R-:W3:Y:S01]  /*2e9f0*/  LDL.LU.64 R20, [R1+0x1db0] ;  /* 0x001db00001147983 */ /* 0x000ee20000300a00 */
        /* <DEDUP_REMOVED lines=22> */
[----:B------:R-:W-:Y:S04]  /*2eb60*/  LDGSTS.E [R19+0x63200], desc[UR8][R196.64], P3 ;  /* 0x63200000c4137fae */ /* 0x000fe80009921848 */
[----:B------:R-:W-:Y:S04]  /*2eb70*/  LDGSTS.E [R19+0x63600], desc[UR8][R212.64], P3 ;  /* 0x63600000d4137fae */ /* 0x000fe80009921848 */
[----:B------:R-:W-:Y:S04]  /*2eb80*/  LDGSTS.E [R19+0x63a00], desc[UR8][R228.64], P3 ;  /* 0x63a00000e4137fae */ /* 0x000fe80009921848 */
[----:B------:R-:W-:Y:S04]  /*2eb90*/  LDGSTS.E [R19+0x63e00], desc[UR8][R36.64], P3 ;  /* 0x63e0000024137fae */ /* 0x000fe80009921848 */
[----:B------:R1:W-:Y:S04]  /*2eba0*/  STL.64 [R1+0x1bf0], R2 ;  /* 0x001bf00201007387 */ /* 0x0003e80000100a00 */
[----:B-1----:R-:W2:Y:S04]  /*2ebb0*/  LDL.LU.64 R2, [R1+0x38] ;  /* 0x0000380001027983 */ /* 0x002ea80000300a00 */
[----:B---3--:R1:W-:Y:S02]  /*2ebc0*/  LDGSTS.E [R20+0x60280], desc[UR8][R8.64], P3 ;  /* 0x6028000008147fae */ /* 0x0083e40009921848 */
[----:B-1----:R-:W-:-:S05]  /*2ebd0*/  IMAD.WIDE R8, R231, 0x4, R8 ;  /* 0x00000004e7087825 */ /* 0x002fca00078e0208 */
[----:B------:R1:W-:Y:S04]  /*2ebe0*/  STL.64 [R1+0x1be8], R8 ;  /* 0x001be80801007387 */ /* 0x0003e80000100a00 */
[----:B-1----:R-:W3:Y:S01]  /*2ebf0*/  LDL.LU.64 R8, [R1+0x1da8] ;  /* 0x001da80001087983 */ /* 0x002ee20000300a00 */
[----:B------:R-:W-:-:S04]  /*2ec00*/  IMAD.WIDE R236, R231, 0x4, R236 ;  /* 0x00000004e7ec7825 */ /* 0x000fc800078e02ec */
        /* <DEDUP_REMOVED lines=9> */
[C---:B------:R-:W-:Y:S01]  /*2eca0*/  IMAD.WIDE R38, R231.reuse, 0x4, R38 ;  /* 0x00000004e7267825 */ /* 0x040fe200078e0226 */
[----:B---3--:R-:W-:Y:S04]  /*2ecb0*/  LDGSTS.E [R20+0x60680], desc[UR8][R8.64], P3 ;  /* 0x6068000008147fae */ /* 0x008fe80009921848 */
        /* <DEDUP_REMOVED lines=14> */
[----:B--2---:R1:W-:Y:S02]  /*2eda0*/  LDGSTS.E [R21+0x60300], desc[UR8][R2.64], P3 ;  /* 0x6030000002157fae */ /* 0x0043e40009921848 */
[----:B-1----:R-:W-:-:S05]  /*2edb0*/  IMAD.WIDE R2, R231, 0x4, R2 ;  /* 0x00000004e7027825 */ /* 0x002fca00078e0202 */
[----:B------:R1:W-:Y:S04]  /*2edc0*/  STL.64 [R1+0x1be0], R2 ;  /* 0x001be00201007387 */ /* 0x0003e80000100a00 */
[----:B-1----:R-:W2:Y:S01]  /*2edd0*/  LDL.LU.64 R2, [R1+0x1da0] ;  /* 0x001da00001027983 */ /* 0x002ea20000300a00 */
[----:B------:R-:W-:-:S04]  /*2ede0*/  IMAD.WIDE R250, R231, 0x4, R250 ;  /* 0x00000004e7fa7825 */ /* 0x000fc800078e02fa */
[C---:B------:R-:W-:Y:S01]  /*2edf0*/  IMAD.WIDE R234, R231.reuse, 0x4, R234 ;  /* 0x00000004e7ea7825 */ /* 0x040fe200078e02ea */
[----:B------:R1:W-:Y:S03]  /*2ee00*/  LDGSTS.E [R21+0x60700], desc[UR8][R250.64], P3 ;  /* 0x60700000fa157fae */ /* 0x0003e60009921848 */
[C---:B------:R-:W-:Y:S01]  /*2ee10*/  IMAD.WIDE R56, R231.reuse, 0x4, R56 ;  /* 0x00000004e7387825 */ /* 0x040fe200078e0238 */
[----:B------:R-:W-:Y:S03]  /*2ee20*/  LDGSTS.E [R21+0x60b00], desc[UR8][R234.64], P3 ;  /* 0x60b00000ea157fae */ /* 0x000fe60009921848 */
[C---:B------:R-:W-:Y:S01]  /*2ee30*/  IMAD.WIDE R104, R231.reuse, 0x4, R104 ;  /* 0x00000004e7687825 */ /* 0x040fe200078e0268 */
[----:B------:R-:W-:Y:S03]  /*2ee40*/  LDGSTS.E [R21+0x60f00], desc[UR8][R56.64], P3 ;  /* 0x60f0000038157fae */ /* 0x000fe60009921848 */
[C---:B------:R-:W-:Y:S01]  /*2ee50*/  IMAD.WIDE R120, R231.reuse, 0x4, R120 ;  /* 0x00000004e7787825 */ /* 0x040fe200078e0278 */
[----:B------:R3:W-:Y:S03]  /*2ee60*/  LDGSTS.E [R21+0x61300], desc[UR8][R72.64], P3 ;  /* 0x6130000048157fae */ /* 0x0007e60009921848 */
        /* <DEDUP_REMOVED lines=11> */
[----:B------:R-:W-:Y:S04]  /*2ef20*/  LDGSTS.E [R21+0x62b00], desc[UR8][R168.64], P3 ;  /* 0x62b00000a8157fae */ /* 0x000fe80009921848 */
[----:B------:R-:W-:Y:S04]  /*2ef30*/  LDGSTS.E [R21+0x62f00], desc[UR8][R184.64], P3 ;  /* 0x62f00000b8157fae */ /* 0x000fe80009921848 */
[----:B------:R-:W-:Y:S04]  /*2ef40*/  LDGSTS.E [R21+0x63300], desc[UR8][R200.64], P3 ;  /* 0x63300000c8157fae */ /* 0x000fe80009921848 */
[----:B------:R-:W-:Y:S04]  /*2ef50*/  LDGSTS.E [R21+0x63700], desc[UR8][R216.64], P3 ;  /* 0x63700000d8157fae */ /* 0x000fe80009921848 */
[----:B------:R-:W-:Y:S04]  /*2ef60*/  LDGSTS.E [R21+0x63b00], desc[UR8][R24.64], P3 ;  /* 0x63b0000018157fae */ /* 0x000fe80009921848 */
[----:B------:R-:W-:Y:S01]  /*2ef70*/  LDGSTS.E [R21+0x63f00], desc[UR8][R40.64], P3 ;  /* 0x63f0000028157fae */ /* 0x000fe20009921848 */
[----:B------:R-:W-:-:S04]  /*2ef80*/  IMAD.WIDE R14, R231, 0x4, R14 ;  /* 0x00000004e70e7825 */ /* 0x000fc800078e020e */
[----:B------:R-:W-:-:S04]  /*2ef90*/  IMAD.WIDE R12, R231, 0x4, R12 ;  /* 0x00000004e70c7825 */ /* 0x000fc800078e020c */
[----:B------:R-:W-:-:S04]  /*2efa0*/  IMAD.WIDE R6, R231, 0x4, R6 ;  /* 0x00000004e7067825 */ /* 0x000fc800078e0206 */
[----:B------:R-:W-:-:S04]  /*2efb0*/  IMAD.WIDE R4, R231, 0x4, R4 ;  /* 0x00000004e7047825 */ /* 0x000fc800078e0204 */
[----:B------:R-:W-:-:S04]  /*2efc0*/  IMAD.WIDE R10, R231, 0x4, R10 ;  /* 0x00000004e70a7825 */ /* 0x000fc800078e020a */
[----:B------:R-:W-:-:S04]  /*2efd0*/  IMAD.WIDE R8, R231, 0x4, R8 ;  /* 0x00000004e7087825 */ /* 0x000fc800078e0208 */
[----:B------:R-:W-:-:S04]  /*2efe0*/  IMAD.WIDE R248, R231, 0x4, R248 ;  /* 0x00000004e7f87825 */ /* 0x000fc800078e02f8 */
[----:B-1----:R-:W-:-:S04]  /*2eff0*/  IMAD.WIDE R250, R231, 0x4, R250 ;  /* 0x00000004e7fa7825 */ /* 0x002fc800078e02fa */
[----:B------:R-:W-:-:S04]  /*2f000*/  IMAD.WIDE R232, R231, 0x4, R232 ;  /* 0x00000004e7e87825 */ /* 0x000fc800078e02e8 */
[----:B------:R-:W-:-:S04]  /*2f010*/  IMAD.WIDE R44, R231, 0x4, R44 ;  /* 0x00000004e72c7825 */ /* 0x000fc800078e022c */
[----:B------:R-:W-:-:S04]  /*2f020*/  IMAD.WIDE R58, R231, 0x4, R58 ;  /* 0x00000004e73a7825 */ /* 0x000fc800078e023a */
[----:B---3--:R-:W-:-:S04]  /*2f030*/  IMAD.WIDE R72, R231, 0x4, R72 ;  /* 0x00000004e7487825 */ /* 0x008fc800078e0248 */
[----:B------:R-:W-:-:S04]  /*2f040*/  IMAD.WIDE R82, R231, 0x4, R82 ;  /* 0x00000004e7527825 */ /* 0x000fc800078e0252 */
[----:B------:R-:W-:-:S04]  /*2f050*/  IMAD.WIDE R86, R231, 0x4, R86 ;  /* 0x00000004e7567825 */ /* 0x000fc800078e0256 */
[----:B----4-:R-:W-:-:S04]  /*2f060*/  IMAD.WIDE R88, R231, 0x4, R88 ;  /* 0x00000004e7587825 */ /* 0x010fc800078e0258 */
        /* <DEDUP_REMOVED lines=21> */
[----:B--2---:R1:W-:Y:S04]  /*2f1c0*/  LDGSTS.E [R0+0x60380], desc[UR8][R2.64], P3 ;  /* 0x6038000002007fae */ /* 0x0043e80009921848 */
[----:B------:R-:W-:Y:S04]  /*2f1d0*/  LDGSTS.E [R0+0x60780], desc[UR8][R248.64], P3 ;  /* 0x60780000f8007fae */ /* 0x000fe80009921848 */
[----:B------:R-:W-:Y:S01]  /*2f1e0*/  LDGSTS.E [R0+0x60b80], desc[UR8][R232.64], P3 ;  /* 0x60b80000e8007fae */ /* 0x000fe20009921848 */
[----:B-1----:R-:W-:-:S03]  /*2f1f0*/  IMAD.WIDE R2, R231, 0x4, R2 ;  /* 0x00000004e7027825 */ /* 0x002fc600078e0202 */
[----:B------:R1:W-:Y:S04]  /*2f200*/  LDGSTS.E [R0+0x60f80], desc[UR8][R58.64], P3 ;  /* 0x60f800003a007fae */ /* 0x0003e80009921848 */
[----:B------:R2:W-:Y:S04]  /*2f210*/  STL.64 [R1+0x1bd8], R2 ;  /* 0x001bd80201007387 */ /* 0x0005e80000100a00 */
[----:B------:R3:W-:Y:S01]  /*2f220*/  LDGSTS.E [R0+0x61380], desc[UR8][R74.64], P3 ;  /* 0x613800004a007fae */ /* 0x0007e20009921848 */
[----:B-1----:R-:W-:-:S03]  /*2f230*/  IMAD.WIDE R58, R231, 0x4, R58 ;  /* 0x00000004e73a7825 */ /* 0x002fc600078e023a */
[----:B------:R-:W-:Y:S04]  /*2f240*/  LDGSTS.E [R0+0x61780], desc[UR8][R90.64], P3 ;  /* 0x617800005a007fae */ /* 0x000fe80009921848 */
[----:B--2---:R-:W2:Y:S04]  /*2f250*/  LDL.LU.64 R2, [R1+0x1d98] ;  /* 0x001d980001027983 */ /* 0x004ea80000300a00 */
[----:B------:R1:W-:Y:S04]  /*2f260*/  STL.64 [R1+0x1bd0], R14 ;  /* 0x001bd00e01007387 */ /* 0x0003e80000100a00 */
[----:B------:R-:W-:Y:S04]  /*2f270*/  LDGSTS.E [R0+0x61b80], desc[UR8][R106.64], P3 ;  /* 0x61b800006a007fae */ /* 0x000fe80009921848 */
[----:B------:R4:W-:Y:S04]  /*2f280*/  LDGSTS.E [R0+0x61f80], desc[UR8][R122.64], P3 ;  /* 0x61f800007a007fae */ /* 0x0009e80009921848 */
[----:B-1----:R-:W2:Y:S04]  /*2f290*/  LDL.LU.64 R14, [R1+0x1d90] ;  /* 0x001d9000010e7983 */ /* 0x002ea80000300a00 */
[----:B------:R1:W-:Y:S01]  /*2f2a0*/  STL.64 [R1+0x1bc8], R12 ;  /* 0x001bc80c01007387 */ /* 0x0003e20000100a00 */
[----:B------:R-:W-:-:S03]  /*2f2b0*/  IMAD.WIDE R158, R231, 0x4, R158 ;  /* 0x00000004e79e7825 */ /* 0x000fc600078e029e */
[----:B------:R-:W-:Y:S01]  /*2f2c0*/  LDGSTS.E [R0+0x62380], desc[UR8][R138.64], P3 ;  /* 0x623800008a007fae */ /* 0x000fe20009921848 */
[----:B------:R-:W-:-:S03]  /*2f2d0*/  IMAD.WIDE R170, R231, 0x4, R170 ;  /* 0x00000004e7aa7825 */ /* 0x000fc600078e02aa */
[----:B------:R-:W-:Y:S04]  /*2f2e0*/  LDGSTS.E [R0+0x62780], desc[UR8][R154.64], P3 ;  /* 0x627800009a007fae */ /* 0x000fe80009921848 */
[----:B-1----:R-:W2:Y:S04]  /*2f2f0*/  LDL.LU.64 R12, [R1+0x1d88] ;  /* 0x001d8800010c7983 */ /* 0x002ea80000300a00 */
[----:B------:R1:W-:Y:S01]  /*2f300*/  STL.64 [R1+0x1bc0], R6 ;  /* 0x001bc00601007387 */ /* 0x0003e20000100a00 */
[----:B------:R-:W-:-:S03]  /*2f310*/  IMAD.WIDE R160, R231, 0x4, R160 ;  /* 0x00000004e7a07825 */ /* 0x000fc600078e02a0 */
[----:B------:R-:W-:Y:S04]  /*2f320*/  LDGSTS.E [R0+0x62b80], desc[UR8][R170.64], P3 ;  /* 0x62b80000aa007fae */ /* 0x000fe80009921848 */
[----:B-1----:R-:W2:Y:S04]  /*2f330*/  LDL.LU.64 R6, [R1+0x1d80] ;  /* 0x001d800001067983 */ /* 0x002ea80000300a00 */
[----:B------:R1:W-:Y:S04]  /*2f340*/  STL.64 [R1+0x1bb8], R4 ;  /* 0x001bb80401007387 */ /* 0x0003e80000100a00 */
[----:B-1----:R-:W2:Y:S04]  /*2f350*/  LDL.LU.64 R4, [R1+0x1d78] ;  /* 0x001d780001047983 */ /* 0x002ea80000300a00 */
[----:B------:R1:W-:Y:S04]  /*2f360*/  STL.64 [R1+0x1bb0], R10 ;  /* 0x001bb00a01007387 */ /* 0x0003e80000100a00 */
[----:B-1----:R-:W5:Y:S04]  /*2f370*/  LDL.LU.64 R10, [R1+0x1d70] ;  /* 0x001d7000010a7983 */ /* 0x002f680000300a00 */
[----:B------:R1:W-:Y:S04]  /*2f380*/  STL.64 [R1+0x1ba8], R8 ;  /* 0x001ba80801007387 */ /* 0x0003e80000100a00 */
[----:B-1----:R-:W5:Y:S04]  /*2f390*/  LDL.LU.64 R8, [R1+0x1d68] ;  /* 0x001d680001087983 */ /* 0x002f680000300a00 */
[----:B------:R1:W-:Y:S02]  /*2f3a0*/  STL.64 [R1+0x1ba0], R250 ;  /* 0x001ba0fa01007387 */ /* 0x0003e40000100a00 */
[----:B-1----:R-:W-:-:S04]  /*2f3b0*/  IMAD.WIDE R250, R231, 0x4, R248 ;  /* 0x00000004e7fa7825 */ /* 0x002fc800078e02f8 */
        /* <DEDUP_REMOVED lines=21> */
[----:B------:R-:W-:Y:S04]  /*2f510*/  STL.64 [R1+0x1b48], R232 ;  /* 0x001b48e801007387 */ /* 0x000fe80000100a00 */
[----:B------:R3:W-:Y:S01]  /*2f520*/  STL.64 [R1+0x1b40], R46 ;  /* 0x001b402e01007387 */ /* 0x0007e20000100a00 */
[----:B-1----:R-:W-:-:S05]  /*2f530*/  IMAD.WIDE R44, R231, 0x4, R50 ;  /* 0x00000004e72c7825 */ /* 0x002fca00078e0232 */
[----:B------:R1:W-:Y:S01]  /*2f540*/  STL.64 [R1+0x1b38], R44 ;  /* 0x001b382c01007387 */ /* 0x0003e20000100a00 */
[----:B---3--:R-:W-:-:S03]  /*2f550*/  IMAD.WIDE R46, R231, 0x4, R54 ;  /* 0x00000004e72e7825 */ /* 0x008fc600078e0236 */
[----:B------:R3:W-:Y:S04]  /*2f560*/  STL.64 [R1+0x1b30], R48 ;  /* 0x001b303001007387 */ /* 0x0007e80000100a00 */
[----:B------:R4:W-:Y:S01]  /*2f570*/  STL.64 [R1+0x1b28], R46 ;  /* 0x001b282e01007387 */ /* 0x0009e20000100a00 */
[----:B-1----:R-:W-:-:S04]  /*2f580*/  IMAD.WIDE R44, R231, 0x4, R56 ;  /* 0x00000004e72c7825 */ /* 0x002fc800078e0238 */
[C---:B---3--:R-:W-:Y:S01]  /*2f590*/  IMAD.WIDE R48, R231.reuse, 0x4, R60 ;  /* 0x00000004e7307825 */ /* 0x048fe200078e023c */
[----:B------:R1:W-:Y:S03]  /*2f5a0*/  STL.64 [R1+0x1b20], R44 ;  /* 0x001b202c01007387 */ /* 0x0003e60000100a00 */
[C---:B----4-:R-:W-:Y:S01]  /*2f5b0*/  IMAD.WIDE R46, R231.reuse, 0x4, R62 ;  /* 0x00000004e72e7825 */ /* 0x050fe200078e023e */
[----:B------:R-:W-:Y:S04]  /*2f5c0*/  STL.64 [R1+0x1b10], R48 ;  /* 0x001b103001007387 */ /* 0x000fe80000100a00 */
[----:B------:R-:W-:Y:S01]  /*2f5d0*/  STL.64 [R1+0x1b18], R58 ;  /* 0x001b183a01007387 */ /* 0x000fe20000100a00 */
[----:B-1----:R-:W-:-:S03]  /*2f5e0*/  IMAD.WIDE R44, R231, 0x4, R64 ;  /* 0x00000004e72c7825 */ /* 0x002fc600078e0240 */
[----:B------:R1:W-:Y:S04]  /*2f5f0*/  STL.64 [R1+0x1b08], R46 ;  /* 0x001b082e01007387 */ /* 0x0003e80000100a00 */
[----:B------:R3:W-:Y:S01]  /*2f600*/  STL.64 [R1+0x1b00], R44 ;  /* 0x001b002c01007387 */ /* 0x0007e20000100a00 */
[----:B------:R-:W-:-:S04]  /*2f610*/  IMAD.WIDE R60, R231, 0x4, R70 ;  /* 0x00000004e73c7825 */ /* 0x000fc800078e0246 */
[----:B-1----:R-:W-:-:S04]  /*2f620*/  IMAD.WIDE R46, R231, 0x4, R66 ;  /* 0x00000004e72e7825 */ /* 0x002fc800078e0242 */
[C---:B---3--:R-:W-:Y:S01]  /*2f630*/  IMAD.WIDE R44, R231.reuse, 0x4, R68 ;  /* 0x00000004e72c7825 */ /* 0x048fe200078e0244 */
[----:B------:R1:W-:Y:S03]  /*2f640*/  STL.64 [R1+0x1af8], R46 ;  /* 0x001af82e01007387 */ /* 0x0003e60000100a00 */
[C---:B------:R-:W-:Y:S01]  /*2f650*/  IMAD.WIDE R56, R231.reuse, 0x4, R74 ;  /* 0x00000004e7387825 */ /* 0x040fe200078e024a */
[----:B------:R3:W-:Y:S04]  /*2f660*/  STL.64 [R1+0x1af0], R44 ;  /* 0x001af02c01007387 */ /* 0x0007e80000100a00 */
[----:B------:R-:W-:Y:S01]  /*2f670*/  STL.64 [R1+0x1ae8], R60 ;  /* 0x001ae83c01007387 */ /* 0x000fe20000100a00 */
[----:B-1----:R-:W-:-:S03]  /*2f680*/  IMAD.WIDE R46, R231, 0x4, R76 ;  /* 0x00000004e72e7825 */ /* 0x002fc600078e024c */
[----:B------:R-:W-:Y:S01]  /*2f690*/  STL.64 [R1+0x1ae0], R72 ;  /* 0x001ae04801007387 */ /* 0x000fe20000100a00 */
[----:B---3--:R-:W-:-:S03]  /*2f6a0*/  IMAD.WIDE R44, R231, 0x4, R78 ;  /* 0x00000004e72c7825 */ /* 0x008fc600078e024e */
[----:B------:R1:W-:Y:S01]  /*2f6b0*/  STL.64 [R1+0x1ad0], R46 ;  /* 0x001ad02e01007387 */ /* 0x0003e20000100a00 */
[----:B------:R-:W-:-:S03]  /*2f6c0*/  IMAD.WIDE R76, R231, 0x4, R80 ;  /* 0x00000004e74c7825 */ /* 0x000fc600078e0250 */
[----:B------:R-:W-:Y:S01]  /*2f6d0*/  STL.64 [R1+0x1ad8], R56 ;  /* 0x001ad83801007387 */ /* 0x000fe20000100a00 */
[----:B------:R-:W-:-:S03]  /*2f6e0*/  IMAD.WIDE R68, R231, 0x4, R84 ;  /* 0x00000004e7447825 */ /* 0x000fc600078e0254 */
[----:B------:R3:W-:Y:S01]  /*2f6f0*/  STL.64 [R1+0x1ac8], R44 ;  /* 0x001ac82c01007387 */ /* 0x0007e20000100a00 */
[----:B------:R-:W-:-:S03]  /*2f700*/  IMAD.WIDE R54, R231, 0x4, R90 ;  /* 0x00000004e7367825 */ /* 0x000fc600078e025a */
[----:B------:R-:W-:Y:S01]  /*2f710*/  STL.64 [R1+0x1ac0], R76 ;  /* 0x001ac04c01007387 */ /* 0x000fe20000100a00 */
[----:B-1----:R-:W-:-:S03]  /*2f720*/  IMAD.WIDE R46, R231, 0x4, R92 ;  /* 0x00000004e72e7825 */ /* 0x002fc600078e025c */
[----:B------:R-:W-:Y:S01]  /*2f730*/  STL.64 [R1+0x1ab8], R82 ;  /* 0x001ab85201007387 */ /* 0x000fe20000100a00 */
[----:B------:R-:W-:-:S03]  /*2f740*/  IMAD.WIDE R74, R231, 0x4, R96 ;  /* 0x00000004e74a7825 */ /* 0x000fc600078e0260 */
[----:B------:R-:W-:Y:S01]  /*2f750*/  STL.64 [R1+0x1ab0], R68 ;  /* 0x001ab04401007387 */ /* 0x000fe20000100a00 */
[----:B---3--:R-:W-:-:S03]  /*2f760*/  IMAD.WIDE R44, R231, 0x4, R94 ;  /* 0x00000004e72c7825 */ /* 0x008fc600078e025e */
[----:B------:R-:W-:Y:S04]  /*2f770*/  STL.64 [R1+0x1aa8], R86 ;  /* 0x001aa85601007387 */ /* 0x000fe80000100a00 */
[----:B------:R-:W-:Y:S04]  /*2f780*/  STL.64 [R1+0x1aa0], R88 ;  /* 0x001aa05801007387 */ /* 0x000fe80000100a00 */
[----:B------:R-:W-:Y:S01]  /*2f790*/  STL.64 [R1+0x1a90], R46 ;  /* 0x001a902e01007387 */ /* 0x000fe20000100a00 */
[----:B------:R-:W-:-:S03]  /*2f7a0*/  IMAD.WIDE R52, R231, 0x4, R106 ;  /* 0x00000004e7347825 */ /* 0x000fc600078e026a */
[----:B------:R-:W-:Y:S04]  /*2f7b0*/  STL.64 [R1+0x1a98], R54 ;  /* 0x001a983601007387 */ /* 0x000fe80000100a00 */
[----:B------:R1:W-:Y:S01]  /*2f7c0*/  STL.64 [R1+0x1a88], R44 ;  /* 0x001a882c01007387 */ /* 0x0003e20000100a00 */
[----:B------:R-:W-:-:S03]  /*2f7d0*/  IMAD.WIDE R70, R231, 0x4, R112 ;  /* 0x00000004e7467825 */ /* 0x000fc600078e0270 */
[----:B------:R-:W-:Y:S04]  /*2f7e0*/  STL.64 [R1+0x1a80], R74 ;  /* 0x001a804a01007387 */ /* 0x000fe80000100a00 */
[----:B------:R-:W-:Y:S01]  /*2f7f0*/  STL.64 [R1+0x1a78], R98 ;  /* 0x001a786201007387 */ /* 0x000fe20000100a00 */
[----:B-1----:R-:W-:-:S03]  /*2f800*/  IMAD.WIDE R44, R231, 0x4, R108 ;  /* 0x00000004e72c7825 */ /* 0x002fc600078e026c */
[----:B------:R-:W-:Y:S04]  /*2f810*/  STL.64 [R1+0x1a70], R100 ;  /* 0x001a706401007387 */ /* 0x000fe80000100a00 */
[----:B------:R-:W-:Y:S04]  /*2f820*/  STL.64 [R1+0x1a68], R102 ;  /* 0x001a686601007387 */ /* 0x000fe80000100a00 */
[----:B------:R-:W-:Y:S04]  /*2f830*/  STL.64 [R1+0x1a60], R104 ;  /* 0x001a606801007387 */ /* 0x000fe80000100a00 */
[----:B------:R1:W-:Y:S01]  /*2f840*/  STL.64 [R1+0x1a50], R44 ;  /* 0x001a502c01007387 */ /* 0x0003e20000100a00 */
[----:B------:R-:W-:-:S03]  /*2f850*/  IMAD.WIDE R50, R231, 0x4, R122 ;  /* 0x00000004e7327825 */ /* 0x000fc600078e027a */
[----:B------:R-:W-:Y:S01]  /*2f860*/  STL.64 [R1+0x1a58], R52 ;  /* 0x001a583401007387 */ /* 0x000fe20000100a00 */
[----:B------:R-:W-:-:S03]  /*2f870*/  IMAD.WIDE R80, R231, 0x4, R126 ;  /* 0x00000004e7507825 */ /* 0x000fc600078e027e */
[----:B------:R-:W-:Y:S04]  /*2f880*/  STL.64 [R1+0x1a48], R110 ;  /* 0x001a486e01007387 */ /* 0x000fe80000100a00 */
[----:B------:R-:W-:Y:S01]  /*2f890*/  STL.64 [R1+0x1a40], R70 ;  /* 0x001a404601007387 */ /* 0x000fe20000100a00 */
[----:B------:R-:W-:-:S03]  /*2f8a0*/  IMAD.WIDE R64, R231, 0x4, R130 ;  /* 0x00000004e7407825 */ /* 0x000fc600078e0282 */
[----:B------:R-:W-:Y:S04]  /*2f8b0*/  STL.64 [R1+0x1a38], R114 ;  /* 0x001a387201007387 */ /* 0x000fe80000100a00 */
[----:B------:R-:W-:Y:S04]  /*2f8c0*/  STL.64 [R1+0x1a30], R116 ;  /* 0x001a307401007387 */ /* 0x000fe80000100a00 */
[----:B------:R-:W-:Y:S04]  /*2f8d0*/  STL.64 [R1+0x1a28], R118 ;  /* 0x001a287601007387 */ /* 0x000fe80000100a00 */
[----:B------:R-:W-:Y:S01]  /*2f8e0*/  STL.64 [R1+0x1a20], R120 ;  /* 0x001a207801007387 */ /* 0x000fe20000100a00 */
[----:B------:R-:W-:-:S03]  /*2f8f0*/  IMAD.WIDE R122, R231, 0x4, R140 ;  /* 0x00000004e77a7825 */ /* 0x000fc600078e028c */
[----:B------:R-:W-:Y:S01]  /*2f900*/  STL.64 [R1+0x1a10], R124 ;  /* 0x001a107c01007387 */ /* 0x000fe20000100a00 */
[----:B------:R-:W-:-:S03]  /*2f910*/  IMAD.WIDE R48, R231, 0x4, R138 ;  /* 0x00000004e7307825 */ /* 0x000fc600078e028a */
[----:B------:R-:W-:Y:S04]  /*2f920*/  STL.64 [R1+0x1a18], R50 ;  /* 0x001a183201007387 */ /* 0x000fe80000100a00 */
        /* <DEDUP_REMOVED lines=25> */
[----:B-1----:R-:W-:-:S03]  /*2fac0*/  IMAD.WIDE R44, R231, 0x4, R170 ;  /* 0x00000004e72c7825 */ /* 0x002fc600078e02aa */
        /* <DEDUP_REMOVED lines=26> */
[----:B------:R1:W-:Y:S01]  /*2fc70*/  STL.64 [R1+0x1918], R66 ;  /* 0x0019184201007387 */ /* 0x0003e20000100a00 */
        /* <DEDUP_REMOVED lines=13> */
[----:B------:R-:W-:Y:S04]  /*2fd50*/  STL.64 [R1+0x18e8], R78 ;  /* 0x0018e84e01007387 */ /* 0x000fe80000100a00 */
[----:B------:R1:W-:Y:S04]  /*2fd60*/  STL.64 [R1+0x18d8], R96 ;  /* 0x0018d86001007387 */ /* 0x0003e80000100a00 */
[----:B------:R-:W-:Y:S04]  /*2fd70*/  LDGSTS.E [R0+0x62f80], desc[UR8][R186.64], P3 ;  /* 0x62f80000ba007fae */ /* 0x000fe80009921848 */
[----:B------:R-:W-:Y:S01]  /*2fd80*/  LDGSTS.E [R0+0x63380], desc[UR8][R202.64], P3 ;  /* 0x63380000ca007fae */ /* 0x000fe20009921848 */
[----:B-1----:R-:W-:-:S03]  /*2fd90*/  IMAD.WIDE R96, R231, 0x4, R226 ;  /* 0x00000004e7607825 */ /* 0x002fc600078e02e2 */
[----:B------:R-:W-:Y:S04]  /*2fda0*/  LDGSTS.E [R0+0x63780], desc[UR8][R218.64], P3 ;  /* 0x63780000da007fae */ /* 0x000fe80009921848 */
[----:B------:R-:W-:Y:S04]  /*2fdb0*/  STL.64 [R1+0x18e0], R66 ;  /* 0x0018e04201007387 */ /* 0x000fe80000100a00 */
[----:B------:R1:W-:Y:S04]  /*2fdc0*/  LDGSTS.E [R0+0x63b80], desc[UR8][R26.64], P3 ;  /* 0x63b800001a007fae */ /* 0x0003e80009921848 */
[----:B------:R3:W-:Y:S04]  /*2fdd0*/  STL.64 [R1+0x18d0], R106 ;  /* 0x0018d06a01007387 */ /* 0x0007e80000100a00 */
[----:B------:R-:W-:Y:S04]  /*2fde0*/  LDGSTS.E [R0+0x63f80], desc[UR8][R42.64], P3 ;  /* 0x63f800002a007fae */ /* 0x000fe80009921848 */
[----:B------:R-:W-:Y:S04]  /*2fdf0*/  STL.64 [R1+0x18c8], R96 ;  /* 0x0018c86001007387 */ /* 0x000fe80000100a00 */
[----:B------:R-:W0:Y:S01]  /*2fe00*/  LDGDEPBAR ;  /* 0x00000000000079af */ /* 0x000e220000000000 */
[----:B------:R-:W-:Y:S01]  /*2fe10*/  ISETP.GE.U32.AND P1, PT, R252, 0x7ffffe00, PT ;  /* 0x7ffffe00fc00780c */ /* 0x000fe20003f26070 */
[----:B------:R-:W-:Y:S01]  /*2fe20*/  IMAD.WIDE R250, R231, 0x4, R204 ;  /* 0x00000004e7fa7825 */ /* 0x000fe200078e02cc */
[----:B------:R-:W-:-:S03]  /*2fe30*/  SEL R252, RZ, 0x4, P0 ;  /* 0x00000004fffc7807 */ /* 0x000fc60000000000 */
        /* <DEDUP_REMOVED lines=10> */
[----:B------:R-:W4:Y:S04]  /*2fee0*/  LDL.64 R172, [R1+0x648] ;  /* 0x0006480001ac7983 */ /* 0x000f280000100a00 */
[----:B------:R-:W4:Y:S04]  /*2fef0*/  LDL.64 R140, [R1+0x660] ;  /* 0x00066000018c7983 */ /* 0x000f280000100a00 */
[----:B---3--:R-:W3:Y:S04]  /*2ff00*/  LDL.64 R106, [R1+0x668] ;  /* 0x00066800016a7983 */ /* 0x008ee80000100a00 */
[----:B------:R-:W3:Y:S04]  /*2ff10*/  LDL.64 R170, [R1+0x678] ;  /* 0x0006780001aa7983 */ /* 0x000ee80000100a00 */
[----:B------:R-:W3:Y:S01]  /*2ff20*/  LDL.64 R154, [R1+0x690] ;  /* 0x00069000019a7983 */ /* 0x000ee20000100a00 */
[----:B------:R-:W-:Y:S01]  /*2ff30*/  IMAD.WIDE R224, R231, 0x4, R22 ;  /* 0x00000004e7e07825 */ /* 0x000fe200078e0216 */
[----:B------:R-:W2:Y:S01]  /*2ff40*/  LDC R109, c[0x0][0x230] ;  /* 0x00008c00ff6d7b82 */ /* 0x000ea20000000800 */
[----:B------:R-:W-:-:S02]  /*2ff50*/  UISETP.GT.AND UP1, UPT, UR6, 0x1ff, UPT ;  /* 0x000001ff0600788c */ /* 0x000fc4000bf24270 */
[----:B------:R-:W-:Y:S01]  /*2ff60*/  IMAD.WIDE R220, R231, 0x4, R26 ;  /* 0x00000004e7dc7825 */ /* 0x000fe200078e021a */
[----:B------:R-:W-:-:S03]  /*2ff70*/  ULDC UR4, c[0x0][0x230] ;  /* 0x00008c0000047ab9 */ /* 0x000fc60000000800 */
[----:B------:R-:W-:Y:S01]  /*2ff80*/  IMAD.WIDE R22, R231, 0x4, R32 ;  /* 0x00000004e7167825 */ /* 0x000fe200078e0220 */
[----:B------:R-:W-:-:S03]  /*2ff90*/  PLOP3.LUT P0, PT, PT, PT, UP1, 0x80, 0x0 ;  /* 0x000000000000781c */ /* 0x000fc60003f0f018 */
[C---:B-1----:R-:W-:Y:S01]  /*2ffa0*/  IMAD.WIDE R26, R231.reuse, 0x4, R36 ;  /* 0x00000004e71a7825 */ /* 0x042fe200078e0224 */
[----:B------:R1:W-:Y:S03]  /*2ffb0*/  STL.64 [R1+0x18c0], R22 ;  /* 0x0018c01601007387 */ /* 0x0003e60000100a00 */
[C---:B------:R-:W-:Y:S01]  /*2ffc0*/  IMAD.WIDE R222, R231.reuse, 0x4, R24 ;  /* 0x00000004e7de7825 */ /* 0x040fe200078e0218 */
[----:B------:R1:W-:Y:S03]  /*2ffd0*/  STL.64 [R1+0x18b0], R26 ;  /* 0x0018b01a01007387 */ /* 0x0003e60000100a00 */
[----:B------:R-:W-:-:S04]  /*2ffe0*/  IMAD.WIDE R34, R231, 0x4, R34 ;  /* 0x00000004e7227825 */ /* 0x000fc800078e0222 */
[----:B------:R-:W-:Y:S01]  /*2fff0*/  IMAD.WIDE R24, R231, 0x4, R38 ;  /* 0x00000004e7187825 */ /* 0x000fe200078e0226 */
[----:B------:R-:W-:Y:S01]  /*30000*/  STL.64 [R1+0x18b8], R34 ;  /* 0x0018b82201007387 */ /* 0x000fe20000100a00 */
[----:B--2---:R-:W-:Y:S02]  /*30010*/  IADD3 R109, R109, -0x182, RZ ;  /* 0xfffffe7e6d6d7810 */ /* 0x004fe40007ffe0ff */
[----:B------:R-:W-:Y:S01]  /*30020*/  VIADD R147, R2, 0x100000 ;  /* 0x0010000002937836 */ /* 0x000fe20000000000 */
[----:B------:R2:W-:Y:S01]  /*30030*/  STL.64 [R1+0x18a8], R24 ;  /* 0x0018a81801007387 */ /* 0x0005e20000100a00 */
[----:B-1----:R-:W-:Y:S01]  /*30040*/  SEL R22, R252, RZ, P0 ;  /* 0x000000fffc167207 */ /* 0x002fe20000000000 */
[C---:B------:R-:W-:Y:S01]  /*30050*/  IMAD.WIDE R218, R231.reuse, 0x4, R28 ;  /* 0x00000004e7da7825 */ /* 0x040fe200078e021c */
[----:B------:R-:W1:Y:S01]  /*30060*/  LDC R27, c[0x0][0x230] ;  /* 0x00008c00ff1b7b82 */ /* 0x000e620000000800 */
[----:B------:R-:W3:Y:S02]  /*30070*/  LDL.64 R96, [R1+0x698] ;  /* 0x0006980001607983 */ /* 0x000ee40000100a00 */
[----:B------:R-:W-:-:S05]  /*30080*/  IMAD.WIDE R216, R231, 0x4, R30 ;  /* 0x00000004e7d87825 */ /* 0x000fca00078e021e */
[----:B------:R-:W-:Y:S01]  /*30090*/  BAR.SYNC.DEFER_BLOCKING 0x0 ;  /* 0x0000000000007b1d */ /* 0x000fe20000010000 */
[----:B--2---:R-:W-:Y:S01]  /*300a0*/  IMAD.WIDE R24, R231, 0x4, R40 ;  /* 0x00000004e7187825 */ /* 0x004fe200078e0228 */
[----:B------:R-:W-:-:S06]  /*300b0*/  ISETP.GE.U32.AND P2, PT, R109, 0x7ffffdff, PT ;  /* 0x7ffffdff6d00780c */ /* 0x000fcc0003f46070 */
[----:B------:R-:W2:Y:S01]  /*300c0*/  LDC R28, c[0x0][0x230] ;  /* 0x00008c00ff1c7b82 */ /* 0x000ea20000000800 */
[----:B------:R1:W-:Y:S04]  /*300d0*/  STL.64 [R1+0x18a0], R24 ;  /* 0x0018a01801007387 */ /* 0x0003e80000100a00 */
[----:B------:R-:W2:Y:S01]  /*300e0*/  LDL.64 R138, [R1+0x6a8] ;  /* 0x0006a800018a7983 */ /* 0x000ea20000100a00 */
[----:B------:R-:W-:Y:S01]  /*300f0*/  ISETP.NE.U32.AND P0, PT, R22, RZ, PT ;  /* 0x000000ff1600720c */ /* 0x000fe20003f05070 */
[----:B------:R-:W-:Y:S01]  /*30100*/  VIADD R23, R2, 0x100000 ;  /* 0x0010000002177836 */ /* 0x000fe20000000000 */
[----:B------:R-:W2:Y:S01]  /*30110*/  LDC R30, c[0x0][0x230] ;  /* 0x00008c00ff1e7b82 */ /* 0x000ea20000000800 */
[----:B-1----:R-:W-:-:S07]  /*30120*/  IMAD.WIDE R24, R231, 0x4, R42 ;  /* 0x00000004e7187825 */ /* 0x002fce00078e022a */
[----:B------:R-:W1:Y:S01]  /*30130*/  LDC R29, c[0x0][0x230] ;  /* 0x00008c00ff1d7b82 */ /* 0x000e620000000800 */
[----:B------:R1:W-:Y:S04]  /*30140*/  STL.64 [R1+0x1898], R24 ;  /* 0x0018981801007387 */ /* 0x0003e80000100a00 */
[----:B------:R-:W2:Y:S01]  /*30150*/  LDL.64 R126, [R1+0x6b0] ;  /* 0x0006b000017e7983 */ /* 0x000ea20000100a00 */
[----:B------:R-:W-:-:S03]  /*30160*/  IADD3 R22, R2, 0x100000, RZ ;  /* 0x0010000002167810 */ /* 0x000fc60007ffe0ff */
[----:B------:R-:W2:Y:S01]  /*30170*/  LDL.64 R108, [R1+0x6c0] ;  /* 0x0006c000016c7983 */ /* 0x000ea20000100a00 */
[C---:B-1----:R-:W-:Y:S01]  /*30180*/  IADD3 R25, R2.reuse, 0x100000, RZ ;  /* 0x0010000002197810 */ /* 0x042fe20007ffe0ff */
[----:B------:R-:W-:Y:S02]  /*30190*/  VIADD R24, R2, 0x100000 ;  /* 0x0010000002187836 */ /* 0x000fe40000000000 */
[----:B------:R-:W-:Y:S01]  /*301a0*/  @!PT LDS RZ, [RZ] ;  /* 0x00000000fffff984 */ /* 0x000fe20000000800 */
[----:B------:R-:W-:Y:S01]  /*301b0*/  @!PT LDS RZ, [RZ] ;  /* 0x00000000fffff984 */ /* 0x000fe20000000800 */
[----:B------:R-:W-:Y:S01]  /*301c0*/  @!PT LDS RZ, [RZ] ;  /* 0x00000000fffff984 */ /* 0x000fe20000000800 */
[----:B----4-:R1:W-:Y:S04]  /*301d0*/  LDGSTS.E [R147+-0x40000], desc[UR8][R172.64], !P1 ;  /* 0xc0000000ac937fae */ /* 0x0103e8000c921848 */
[----:B------:R-:W-:Y:S04]  /*301e0*/  LDGSTS.E [R25+-0x3c000], desc[UR8][R140.64], !P1 ;  /* 0xc40000008c197fae */ /* 0x000fe8000c921848 */
[----:B---3--:R-:W-:Y:S01]  /*301f0*/  LDGSTS.E [R24+-0x38000], desc[UR8][R106.64], !P1 ;  /* 0xc80000006a187fae */ /* 0x008fe2000c921848 */
[----:B-1----:R-:W1:Y:S03]  /*30200*/  LDC R147, c[0x0][0x230] ;  /* 0x00008c00ff937b82 */ /* 0x002e660000000800 */
[----:B------:R-:W-:Y:S04]  /*30210*/  LDGSTS.E [R23+-0x34000], desc[UR8][R170.64], !P1 ;  /* 0xcc000000aa177fae */ /* 0x000fe8000c921848 */
[----:B------:R3:W-:Y:S04]  /*30220*/  LDGSTS.E [R22+-0x3fffc], desc[UR8][R154.64], !P2 ;  /* 0xc00040009a167fae */ /* 0x0007e8000d121848 */
[----:B------:R-:W4:Y:S04]  /*30230*/  LDL.64 R140, [R1+0x6d0] ;  /* 0x0006d000018c7983 */ /* 0x000f280000100a00 */
[----:B------:R-:W4:Y:S01]  /*30240*/  LDL.64 R106, [R1+0x6d8] ;  /* 0x0006d800016a7983 */ /* 0x000f220000100a00 */
[----:B---3--:R-:W3:Y:S03]  /*30250*/  LDC R155, c[0x0][0x230] ;  /* 0x00008c00ff9b7b82 */ /* 0x008ee60000000800 */
[----:B------:R-:W4:Y:S01]  /*30260*/  LDL.64 R170, [R1+0x6e0] ;  /* 0x0006e00001aa7983 */ /* 0x000f220000100a00 */
[----:B------:R-:W-:-:S03]  /*30270*/  IADD3 R2, R4, 0x100000, RZ ;  /* 0x0010000004027810 */ /* 0x000fc60007ffe0ff */
[----:B------:R-:W4:Y:S01]  /*30280*/  LDL.64 R172, [R1+0xd20] ;  /* 0x000d200001ac7983 */ /* 0x000f220000100a00 */
[----:B-1----:R-:W-:-:S03]  /*30290*/  IADD3 R26, R147, -0x183, RZ ;  /* 0xfffffe7d931a7810 */ /* 0x002fc60007ffe0ff */
[----:B------:R-:W4:Y:S01]  /*302a0*/  LDL.64 R146, [R1+0x6c8] ;  /* 0x0006c80001927983 */ /* 0x000f220000100a00 */
[----:B------:R-:W-:-:S03]  /*302b0*/  ISETP.GE.U32.AND P3, PT, R26, 0x7ffffdfe, PT ;  /* 0x7ffffdfe1a00780c */ /* 0x000fc60003f66070 */
[----:B------:R-:W4:Y:S04]  /*302c0*/  LDL.64 R186, [R1+0x10f8] ;  /* 0x0010f80001ba7983 */ /* 0x000f280000100a00 */
[----:B------:R-:W4:Y:S04]  /*302d0*/  LDL.64 R190, [R1+0x1500] ;  /* 0x0015000001be7983 */ /* 0x000f280000100a00 */
[----:B------:R-:W-:Y:S01]  /*302e0*/  LDGSTS.E [R25+-0x3bffc], desc[UR8][R96.64], !P2 ;  /* 0xc400400060197fae */ /* 0x000fe2000d121848 */
[----:B---3--:R-:W-:-:S03]  /*302f0*/  VIADD R26, R155, 0xfffffe7c ;  /* 0xfffffe7c9b1a7836 */ /* 0x008fc60000000000 */
[----:B------:R-:W3:Y:S04]  /*30300*/  LDL.64 R188, [R1+0x1508] ;  /* 0x0015080001bc7983 */ /* 0x000ee80000100a00 */
[----:B------:R-:W3:Y:S04]  /*30310*/  LDL.64 R154, [R1+0x6e8] ;  /* 0x0006e800019a7983 */ /* 0x000ee80000100a00 */
[----:B------:R-:W3:Y:S01]  /*30320*/  LDL.64 R96, [R1+0x6f0] ;  /* 0x0006f00001607983 */ /* 0x000ee20000100a00 */
[----:B------:R-:W-:-:S03]  /*30330*/  UIADD3 UR5, UR4, -0x200, URZ ;  /* 0xfffffe0004057890 */ /* 0x000fc6000fffe03f */
[----:B------:R-:W3:Y:S04]  /*30340*/  LDL.64 R196, [R1+0x1cd0] ;  /* 0x001cd00001c47983 */ /* 0x000ee80000100a00 */
[----:B--2---:R-:W-:Y:S04]  /*30350*/  LDGSTS.E [R24+-0x37ffc], desc[UR8][R138.64], !P2 ;  /* 0xc80040008a187fae */ /* 0x004fe8000d121848 */
[----:B------:R-:W2:Y:S04]  /*30360*/  LDL.64 R138, [R1+0x6f8] ;  /* 0x0006f800018a7983 */ /* 0x000ea80000100a00 */
[----:B------:R-:W-:Y:S01]  /*30370*/  LDGSTS.E [R23+-0x33ffc], desc[UR8][R126.64], !P2 ;  /* 0xcc0040007e177fae */ /* 0x000fe2000d121848 */
[----:B------:R-:W-:-:S03]  /*30380*/  ISETP.GE.U32.AND P1, PT, R26, 0x7ffffdfd, PT ;  /* 0x7ffffdfd1a00780c */ /* 0x000fc60003f26070 */
[----:B------:R-:W-:Y:S04]  /*30390*/  LDGSTS.E [R22+-0x3fff8], desc[UR8][R108.64], !P3 ;  /* 0xc00080006c167fae */ /* 0x000fe8000d921848 */
[----:B------:R-:W2:Y:S04]  /*303a0*/  LDL.64 R126, [R1+0xd48] ;  /* 0x000d4800017e7983 */ /* 0x000ea80000100a00 */
[----:B------:R-:W2:Y:S01]  /*303b0*/  LDL.64 R108, [R1+0xd50] ;  /* 0x000d5000016c7983 */ /* 0x000ea20000100a00 */
[----:B------:R-:W-:Y:S02]  /*303c0*/  IADD3 R26, R27, -0x1a1, RZ ;  /* 0xfffffe5f1b1a7810 */ /* 0x000fe40007ffe0ff */
[----:B------:R-:W1:Y:S02]  /*303d0*/  LDC R27, c[0x0][0x230] ;  /* 0x00008c00ff1b7b82 */ /* 0x000e640000000800 */
[----:B------:R-:W-:Y:S01]  /*303e0*/  ISETP.GE.U32.AND P2, PT, R26, 0x7ffffde0, PT ;  /* 0x7ffffde01a00780c */ /* 0x000fe20003f46070 */
[----:B----4-:R-:W-:Y:S04]  /*303f0*/  LDGSTS.E [R25+-0x3bff8], desc[UR8][R146.64], !P3 ;  /* 0xc400800092197fae */ /* 0x010fe8000d921848 */
[----:B------:R-:W-:Y:S04]  /*30400*/  LDGSTS.E [R24+-0x37ff8], desc[UR8][R140.64], !P3 ;  /* 0xc80080008c187fae */ /* 0x000fe8000d921848 */
[----:B------:R-:W-:Y:S04]  /*30410*/  LDGSTS.E [R23+-0x33ff8], desc[UR8][R106.64], !P3 ;  /* 0xcc0080006a177fae */ /* 0x000fe8000d921848 */
[----:B------:R-:W4:Y:S04]  /*30420*/  LDL.64 R146, [R1+0xd58] ;  /* 0x000d580001927983 */ /* 0x000f280000100a00 */
[----:B------:R-:W4:Y:S04]  /*30430*/  LDL.64 R140, [R1+0xd60] ;  /* 0x000d6000018c7983 */ /* 0x000f280000100a00 */
[----:B------:R-:W4:Y:S04]  /*30440*/  LDL.64 R106, [R1+0xd68] ;  /* 0x000d6800016a7983 */ /* 0x000f280000100a00 */
[----:B------:R-:W-:Y:S04]  /*30450*/  LDGSTS.E [R22+-0x3fff4], desc[UR8][R170.64], !P1 ;  /* 0xc000c000aa167fae */ /* 0x000fe8000c921848 */
[----:B---3--:R-:W-:Y:S04]  /*30460*/  LDGSTS.E [R25+-0x3bff4], desc[UR8][R154.64], !P1 ;  /* 0xc400c0009a197fae */ /* 0x008fe8000c921848 */
[----:B------:R-:W-:Y:S04]  /*30470*/  LDGSTS.E [R24+-0x37ff4], desc[UR8][R96.64], !P1 ;  /* 0xc800c00060187fae */ /* 0x000fe8000c921848 */
[----:B------:R-:W3:Y:S04]  /*30480*/  LDL.64 R170, [R1+0xd70] ;  /* 0x000d700001aa7983 */ /* 0x000ee80000100a00 */
[----:B------:R-:W3:Y:S04]  /*30490*/  LDL.64 R154, [R1+0xd78] ;  /* 0x000d7800019a7983 */ /* 0x000ee80000100a00 */
[----:B------:R-:W3:Y:S04]  /*304a0*/  LDL.64 R96, [R1+0xd80] ;  /* 0x000d800001607983 */ /* 0x000ee80000100a00 */
[----:B--2---:R-:W-:Y:S04]  /*304b0*/  LDGSTS.E [R23+-0x33ff4], desc[UR8][R138.64], !P1 ;  /* 0xcc00c0008a177fae */ /* 0x004fe8000c921848 */
[----:B------:R-:W2:Y:S04]  /*304c0*/  LDL.64 R138, [R1+0xd88] ;  /* 0x000d8800018a7983 */ /* 0x000ea80000100a00 */
[----:B------:R-:W-:Y:S01]  /*304d0*/  LDGSTS.E [R22+-0x30000], desc[UR8][R126.64], !P2 ;  /* 0xd00000007e167fae */ /* 0x000fe2000d121848 */
[----:B------:R-:W-:-:S02]  /*304e0*/  VIADD R26, R28, 0xfffffe5e ;  /* 0xfffffe5e1c1a7836 */ /* 0x000fc40000000000 */
[----:B------:R-:W1:Y:S01]  /*304f0*/  LDC R28, c[0x0][0x230] ;  /* 0x00008c00ff1c7b82 */ /* 0x000e620000000800 */
[----:B------:R-:W-:Y:S04]  /*30500*/  LDGSTS.E [R25+-0x2c000], desc[UR8][R108.64], !P2 ;  /* 0xd40000006c197fae */ /* 0x000fe8000d121848 */
[----:B------:R-:W2:Y:S01]  /*30510*/  LDL.64 R126, [R1+0xd90] ;  /* 0x000d9000017e7983 */ /* 0x000ea20000100a00 */
[----:B------:R-:W-:-:S03]  /*30520*/  ISETP.GE.U32.AND P3, PT, R26, 0x7ffffddf, PT ;  /* 0x7ffffddf1a00780c */ /* 0x000fc60003f66070 */
        /* <DEDUP_REMOVED lines=10> */
[----:B---3--:R-:W-:Y:S04]  /*305d0*/  LDGSTS.E [R25+-0x2bffc], desc[UR8][R170.64], !P3 ;  /* 0xd4004000aa197fae */ /* 0x008fe8000d921848 */
[----:B------:R-:W-:Y:S04]  /*305e0*/  LDGSTS.E [R24+-0x27ffc], desc[UR8][R154.64], !P3 ;  /* 0xd80040009a187fae */ /* 0x000fe8000d921848 */
[----:B------:R-:W-:Y:S04]  /*305f0*/  LDGSTS.E [R23+-0x23ffc], desc[UR8][R96.64], !P3 ;  /* 0xdc00400060177fae */ /* 0x000fe8000d921848 */
[----:B------:R-:W3:Y:S04]  /*30600*/  LDL.64 R170, [R1+0xdb8] ;  /* 0x000db80001aa7983 */ /* 0x000ee80000100a00 */
[----:B------:R-:W3:Y:S04]  /*30610*/  LDL.64 R154, [R1+0xdc0] ;  /* 0x000dc000019a7983 */ /* 0x000ee80000100a00 */
[----:B------:R-:W3:Y:S04]  /*30620*/  LDL.64 R96, [R1+0x1148] ;  /* 0x0011480001607983 */ /* 0x000ee80000100a00 */
[----:B--2---:R-:W-:Y:S04]  /*30630*/  LDGSTS.E [R22+-0x2fff8], desc[UR8][R138.64], !P1 ;  /* 0xd00080008a167fae */ /* 0x004fe8000c921848 */
[----:B------:R-:W2:Y:S04]  /*30640*/  LDL.64 R138, [R1+0x1150] ;  /* 0x00115000018a7983 */ /* 0x000ea80000100a00 */
[----:B------:R-:W-:Y:S01]  /*30650*/  LDGSTS.E [R25+-0x2bff8], desc[UR8][R126.64], !P1 ;  /* 0xd40080007e197fae */ /* 0x000fe2000c921848 */
[----:B-1----:R-:W-:-:S02]  /*30660*/  VIADD R26, R27, 0xfffffe5c ;  /* 0xfffffe5c1b1a7836 */ /* 0x002fc40000000000 */
[----:B------:R-:W1:Y:S01]  /*30670*/  LDC R27, c[0x0][0x230] ;  /* 0x00008c00ff1b7b82 */ /* 0x000e620000000800 */
[----:B------:R-:W-:Y:S04]  /*30680*/  LDGSTS.E [R24+-0x27ff8], desc[UR8][R108.64], !P1 ;  /* 0xd80080006c187fae */ /* 0x000fe8000c921848 */
[----:B------:R-:W2:Y:S01]  /*30690*/  LDL.64 R126, [R1+0x1158] ;  /* 0x00115800017e7983 */ /* 0x000ea20000100a00 */
[----:B------:R-:W-:Y:S02]  /*306a0*/  ISETP.GE.U32.AND P2, PT, R26, 0x7ffffddd, PT ;  /* 0x7ffffddd1a00780c */ /* 0x000fe40003f46070 */
[----:B------:R-:W-:Y:S01]  /*306b0*/  IADD3 R26, R29, -0x1c1, RZ ;  /* 0xfffffe3f1d1a7810 */ /* 0x000fe20007ffe0ff */
[----:B------:R-:W2:Y:S01]  /*306c0*/  LDL.64 R108, [R1+0x1160] ;  /* 0x00116000016c7983 */ /* 0x000ea20000100a00 */
[----:B------:R-:W1:Y:S02]  /*306d0*/  LDC R29, c[0x0][0x230] ;  /* 0x00008c00ff1d7b82 */ /* 0x000e640000000800 */
[----:B------:R-:W-:Y:S01]  /*306e0*/  ISETP.GE.U32.AND P3, PT, R26, 0x7ffffdc0, PT ;  /* 0x7ffffdc01a00780c */ /* 0x000fe20003f66070 */
[----:B----4-:R-:W-:Y:S06]  /*306f0*/  LDGSTS.E [R23+-0x23ff8], desc[UR8][R146.64], !P1 ;  /* 0xdc00800092177fae */ /* 0x010fec000c921848 */
        /* <DEDUP_REMOVED lines=18> */
[----:B------:R-:W-:Y:S02]  /*30820*/  ISETP.GE.U32.AND P1, PT, R26, 0x7ffffdbf, PT ;  /* 0x7ffffdbf1a00780c */ /* 0x000fe40003f26070 */
[----:B------:R-:W-:Y:S01]  /*30830*/  IADD3 R26, R28, -0x1c3, RZ ;  /* 0xfffffe3d1c1a7810 */ /* 0x000fe20007ffe0ff */
[----:B------:R-:W2:Y:S01]  /*30840*/  LDL.64 R108, [R1+0x11a8] ;  /* 0x0011a800016c7983 */ /* 0x000ea20000100a00 */
[----:B------:R-:W1:Y:S02]  /*30850*/  LDC R28, c[0x0][0x230] ;  /* 0x00008c00ff1c7b82 */ /* 0x000e640000000800 */
[----:B------:R-:W-:-:S07]  /*30860*/  ISETP.GE.U32.AND P2, PT, R26, 0x7ffffdbe, PT ;  /* 0x7ffffdbe1a00780c */ /* 0x000fce0003f46070 */
        /* <DEDUP_REMOVED lines=14> */
[----:B------:R-:W-:Y:S04]  /*30950*/  LDGSTS.E [R23+-0x13ff8], desc[UR8][R126.64], !P2 ;  /* 0xec0080007e177fae */ /* 0x000fe8000d121848 */
[----:B------:R-:W2:Y:S01]  /*30960*/  LDL.64 R126, [R1+0x1568] ;  /* 0x00156800017e7983 */ /* 0x000ea20000100a00 */
[----:B-1----:R-:W-:-:S02]  /*30970*/  VIADD R26, R27, 0xfffffe3c ;  /* 0xfffffe3c1b1a7836 */ /* 0x002fc40000000000 */
[----:B------:R-:W1:Y:S03]  /*30980*/  LDC R27, c[0x0][0x230] ;  /* 0x00008c00ff1b7b82 */ /* 0x000e660000000800 */
[----:B------:R-:W-:Y:S02]  /*30990*/  ISETP.GE.U32.AND P3, PT, R26, 0x7ffffdbd, PT ;  /* 0x7ffffdbd1a00780c */ /* 0x000fe40003f66070 */
[----:B------:R-:W-:-:S04]  /*309a0*/  IADD3 R26, R30, -0x1e1, RZ ;  /* 0xfffffe1f1e1a7810 */ /* 0x000fc80007ffe0ff */
[----:B------:R-:W-:-:S07]  /*309b0*/  ISETP.GE.U32.AND P1, PT, R26, 0x7ffffda0, PT ;  /* 0x7ffffda01a00780c */ /* 0x000fce0003f26070 */
[----:B------:R-:W-:Y:S04]  /*309c0*/  LDGSTS.E [R22+-0x1fff4], desc[UR8][R108.64], !P3 ;  /* 0xe000c0006c167fae */ /* 0x000fe8000d921848 */
[----:B------:R-:W2:Y:S01]  /*309d0*/  LDL.64 R108, [R1+0x1570] ;  /* 0x00157000016c7983 */ /* 0x000ea20000100a00 */
[----:B------:R-:W-:Y:S02]  /*309e0*/  VIADD R26, R29, 0xfffffe1e ;  /* 0xfffffe1e1d1a7836 */ /* 0x000fe40000000000 */
[----:B------:R-:W1:Y:S03]  /*309f0*/  LDC R29, c[0x0][0x230] ;  /* 0x00008c00ff1d7b82 */ /* 0x000e660000000800 */
        /* <DEDUP_REMOVED lines=17> */
[----:B------:R-:W-:-:S02]  /*30b10*/  IADD3 R26, R28, -0x1e3, RZ ;  /* 0xfffffe1d1c1a7810 */ /* 0x000fc40007ffe0ff */
[----:B------:R-:W2:Y:S02]  /*30b20*/  LDC R28, c[0x0][0x230] ;  /* 0x00008c00ff1c7b82 */ /* 0x000ea40000000800 */
[----:B------:R-:W-:Y:S01]  /*30b30*/  ISETP.GE.U32.AND P3, PT, R26, 0x7ffffd9e, PT ;  /* 0x7ffffd9e1a00780c */ /* 0x000fe20003f66070 */
[----:B------:R-:W-:Y:S04]  /*30b40*/  LDGSTS.E [R25+-0xbffc], desc[UR8][R108.64], !P2 ;  /* 0xf40040006c197fae */ /* 0x000fe8000d121848 */
[----:B------:R-:W2:Y:S01]  /*30b50*/  LDL.64 R108, [R1+0x15b8] ;  /* 0x0015b800016c7983 */ /* 0x000ea20000100a00 */
[----:B-1----:R-:W-:Y:S02]  /*30b60*/  VIADD R26, R27, 0xfffffe1c ;  /* 0xfffffe1c1b1a7836 */ /* 0x002fe40000000000 */
        /* <DEDUP_REMOVED lines=8> */
[----:B---3--:R3:W-:Y:S04]  /*30bf0*/  LDGSTS.E [R25+-0xbff8], desc[UR8][R170.64], !P3 ;  /* 0xf4008000aa197fae */ /* 0x0087e8000d921848 */
[----:B------:R-:W-:Y:S04]  /*30c00*/  LDGSTS.E [R24+-0x7ff8], desc[UR8][R154.64], !P3 ;  /* 0xf80080009a187fae */ /* 0x000fe8000d921848 */
[----:B------:R-:W-:Y:S04]  /*30c10*/  LDGSTS.E [R23+-0x3ff8], desc[UR8][R96.64], !P3 ;  /* 0xfc00800060177fae */ /* 0x000fe8000d921848 */
[----:B------:R-:W4:Y:S04]  /*30c20*/  LDL.64 R170, [R1+0x710] ;  /* 0x0007100001aa7983 */ /* 0x000f280000100a00 */
[----:B------:R-:W4:Y:S04]  /*30c30*/  LDL.64 R154, [R1+0x718] ;  /* 0x00071800019a7983 */ /* 0x000f280000100a00 */
[----:B------:R-:W4:Y:S04]  /*30c40*/  LDL.64 R96, [R1+0x720] ;  /* 0x0007200001607983 */ /* 0x000f280000100a00 */
[----:B--2---:R-:W-:Y:S04]  /*30c50*/  LDGSTS.E [R22+-0xfff4], desc[UR8][R138.64], !P4 ;  /* 0xf000c0008a167fae */ /* 0x004fe8000e121848 */
[----:B------:R-:W2:Y:S04]  /*30c60*/  LDL.64 R138, [R1+0x728] ;  /* 0x00072800018a7983 */ /* 0x000ea80000100a00 */
[----:B------:R1:W-:Y:S04]  /*30c70*/  LDGSTS.E [R24+-0xbff4], desc[UR8][R126.64], !P4 ;  /* 0xf400c0007e187fae */ /* 0x0003e8000e121848 */
[----:B------:R-:W2:Y:S01]  /*30c80*/  LDL.64 R126, [R1+0x730] ;  /* 0x00073000017e7983 */ /* 0x000ea20000100a00 */
[----:B------:R-:W-:Y:S01]  /*30c90*/  IADD3 R26, R29, -0x185, RZ ;  /* 0xfffffe7b1d1a7810 */ /* 0x000fe20007ffe0ff */
[----:B---3--:R-:W-:Y:S01]  /*30ca0*/  VIADD R25, R28, 0xfffffe7a ;  /* 0xfffffe7a1c197836 */ /* 0x008fe20000000000 */
[----:B------:R-:W3:Y:S02]  /*30cb0*/  LDC R29, c[0x0][0x230] ;  /* 0x00008c00ff1d7b82 */ /* 0x000ee40000000800 */
[----:B------:R-:W-:Y:S01]  /*30cc0*/  ISETP.GE.U32.AND P1, PT, R26, 0x7ffffdfc, PT ;  /* 0x7ffffdfc1a00780c */ /* 0x000fe20003f26070 */
[C---:B-1----:R-:W-:Y:S01]  /*30cd0*/  VIADD R24, R4.reuse, 0x100000 ;  /* 0x0010000004187836 */ /* 0x042fe20000000000 */
[----:B------:R-:W-:Y:S01]  /*30ce0*/  ISETP.GE.U32.AND P2, PT, R25, 0x7ffffdfb, PT ;  /* 0x7ffffdfb1900780c */ /* 0x000fe20003f46070 */
[----:B------:R1:W-:Y:S03]  /*30cf0*/  LDGSTS.E [R23+-0x7ff4], desc[UR8][R108.64], !P4 ;  /* 0xf800c0006c177fae */ /* 0x0003e6000e121848 */
[----:B------:R-:W3:Y:S08]  /*30d00*/  LDC R26, c[0x0][0x230] ;  /* 0x00008c00ff1a7b82 */ /* 0x000ef00000000800 */
[----:B------:R-:W3:Y:S01]  /*30d10*/  LDC R28, c[0x0][0x230] ;  /* 0x00008c00ff1c7b82 */ /* 0x000ee20000000800 */
[----:B------:R-:W3:Y:S01]  /*30d20*/  LDL.64 R108, [R1+0x738] ;  /* 0x00073800016c7983 */ /* 0x000ee20000100a00 */
[----:B-1----:R-:W-:-:S03]  /*30d30*/  IADD3 R23, R4, 0x100000, RZ ;  /* 0x0010000004177810 */ /* 0x002fc60007ffe0ff */
[----:B----4-:R1:W-:Y:S04]  /*30d40*/  LDGSTS.E [R22+-0x3ff4], desc[UR8][R146.64], !P4 ;  /* 0xfc00c00092167fae */ /* 0x0103e8000e121848 */
[----:B------:R-:W-:Y:S04]  /*30d50*/  LDGSTS.E [R2+-0x40000], desc[UR8][R140.64], !P1 ;  /* 0xc00000008c027fae */ /* 0x000fe8000c921848 */
[----:B------:R-:W-:Y:S04]  /*30d60*/  LDGSTS.E [R24+-0x3c000], desc[UR8][R106.64], !P1 ;  /* 0xc40000006a187fae */ /* 0x000fe8000c921848 */
[----:B------:R-:W4:Y:S01]  /*30d70*/  LDL.64 R146, [R1+0x740] ;  /* 0x0007400001927983 */ /* 0x000f220000100a00 */
[----:B-1----:R-:W-:-:S03]  /*30d80*/  IADD3 R22, R4, 0x100000, RZ ;  /* 0x0010000004167810 */ /* 0x002fc60007ffe0ff */
[----:B------:R-:W4:Y:S04]  /*30d90*/  LDL.64 R140, [R1+0x748] ;  /* 0x00074800018c7983 */ /* 0x000f280000100a00 */
[----:B------:R-:W4:Y:S04]  /*30da0*/  LDL.64 R106, [R1+0x750] ;  /* 0x00075000016a7983 */ /* 0x000f280000100a00 */
[----:B------:R-:W-:Y:S04]  /*30db0*/  LDGSTS.E [R23+-0x38000], desc[UR8][R170.64], !P1 ;  /* 0xc8000000aa177fae */ /* 0x000fe8000c921848 */
[----:B------:R-:W-:Y:S04]  /*30dc0*/  LDGSTS.E [R22+-0x34000], desc[UR8][R154.64], !P1 ;  /* 0xcc0000009a167fae */ /* 0x000fe8000c921848 */
[----:B------:R-:W-:Y:S04]  /*30dd0*/  LDGSTS.E [R2+-0x3fffc], desc[UR8][R96.64], !P2 ;  /* 0xc000400060027fae */ /* 0x000fe8000d121848 */
[----:B------:R-:W4:Y:S04]  /*30de0*/  LDL.64 R170, [R1+0x758] ;  /* 0x0007580001aa7983 */ /* 0x000f280000100a00 */
[----:B------:R-:W4:Y:S04]  /*30df0*/  LDL.64 R154, [R1+0x760] ;  /* 0x00076000019a7983 */ /* 0x000f280000100a00 */
[----:B------:R-:W4:Y:S04]  /*30e00*/  LDL.64 R96, [R1+0x768] ;  /* 0x0007680001607983 */ /* 0x000f280000100a00 */
[----:B--2---:R-:W-:Y:S04]  /*30e10*/  LDGSTS.E [R24+-0x3bffc], desc[UR8][R138.64], !P2 ;  /* 0xc40040008a187fae */ /* 0x004fe8000d121848 */
[----:B------:R-:W2:Y:S04]  /*30e20*/  LDL.64 R138, [R1+0x770] ;  /* 0x00077000018a7983 */ /* 0x000ea80000100a00 */
[----:B------:R-:W-:Y:S04]  /*30e30*/  LDGSTS.E [R23+-0x37ffc], desc[UR8][R126.64], !P2 ;  /* 0xc80040007e177fae */ /* 0x000fe8000d121848 */
[----:B------:R-:W2:Y:S01]  /*30e40*/  LDL.64 R126, [R1+0x778] ;  /* 0x00077800017e7983 */ /* 0x000ea20000100a00 */
[----:B------:R-:W-:-:S02]  /*30e50*/  VIADD R25, R27, 0xfffffe79 ;  /* 0xfffffe791b197836 */ /* 0x000fc40000000000 */
[----:B------:R-:W1:Y:S03]  /*30e60*/  LDC R27, c[0x0][0x230] ;  /* 0x00008c00ff1b7b82 */ /* 0x000e660000000800 */
[----:B------:R-:W-:Y:S01]  /*30e70*/  ISETP.GE.U32.AND P3, PT, R25, 0x7ffffdfa, PT ;  /* 0x7ffffdfa1900780c */ /* 0x000fe20003f66070 */
[----:B---3--:R-:W-:-:S04]  /*30e80*/  VIADD R25, R29, 0xfffffe78 ;  /* 0xfffffe781d197836 */ /* 0x008fc80000000000 */
[----:B------:R-:W3:Y:S01]  /*30e90*/  LDC R29, c[0x0][0x230] ;  /* 0x00008c00ff1d7b82 */ /* 0x000ee20000000800 */
[----:B------:R-:W-:Y:S01]  /*30ea0*/  ISETP.GE.U32.AND P1, PT, R25, 0x7ffffdf9, PT ;  /* 0x7ffffdf91900780c */ /* 0x000fe20003f26070 */
[----:B------:R-:W-:Y:S04]  /*30eb0*/  LDGSTS.E [R22+-0x33ffc], desc[UR8][R108.64], !P2 ;  /* 0xcc0040006c167fae */ /* 0x000fe8000d121848 */
[----:B------:R-:W3:Y:S04]  /*30ec0*/  LDL.64 R108, [R1+0xdc8] ;  /* 0x000dc800016c7983 */ /* 0x000ee80000100a00 */
[----:B----4-:R-:W-:Y:S04]  /*30ed0*/  LDGSTS.E [R2+-0x3fff8], desc[UR8][R146.64], !P3 ;  /* 0xc000800092027fae */ /* 0x010fe8000d921848 */
[----:B------:R-:W-:Y:S04]  /*30ee0*/  LDGSTS.E [R24+-0x3bff8], desc[UR8][R140.64], !P3 ;  /* 0xc40080008c187fae */ /* 0x000fe8000d921848 */
[----:B------:R-:W-:Y:S04]  /*30ef0*/  LDGSTS.E [R23+-0x37ff8], desc[UR8][R106.64], !P3 ;  /* 0xc80080006a177fae */ /* 0x000fe8000d921848 */
[----:B------:R-:W4:Y:S04]  /*30f00*/  LDL.64 R146, [R1+0xdd0] ;  /* 0x000dd00001927983 */ /* 0x000f280000100a00 */
        /* <DEDUP_REMOVED lines=12> */
[----:B------:R-:W-:-:S02]  /*30fd0*/  IADD3 R25, R26, -0x1a5, RZ ;  /* 0xfffffe5b1a197810 */ /* 0x000fc40007ffe0ff */
[----:B------:R-:W2:Y:S02]  /*30fe0*/  LDC R26, c[0x0][0x230] ;  /* 0x00008c00ff1a7b82 */ /* 0x000ea40000000800 */
[----:B------:R-:W-:Y:S01]  /*30ff0*/  ISETP.GE.U32.AND P2, PT, R25, 0x7ffffddc, PT ;  /* 0x7ffffddc1900780c */ /* 0x000fe20003f46070 */
[----:B-1----:R-:W-:-:S05]  /*31000*/  VIADD R25, R27, 0xfffffe5a ;  /* 0xfffffe5a1b197836 */ /* 0x002fca0000000000 */
[----:B------:R-:W-:Y:S01]  /*31010*/  ISETP.GE.U32.AND P3, PT, R25, 0x7ffffddb, PT ;  /* 0x7ffffddb1900780c */ /* 0x000fe20003f66070 */
[----:B------:R-:W1:Y:S06]  /*31020*/  LDC R27, c[0x0][0x230] ;  /* 0x00008c00ff1b7b82 */ /* 0x000e6c0000000800 */
[----:B---3--:R-:W-:Y:S04]  /*31030*/  LDGSTS.E [R2+-0x30000], desc[UR8][R108.64], !P2 ;  /* 0xd00000006c027fae */ /* 0x008fe8000d121848 */
[----:B------:R-:W3:Y:S01]  /*31040*/  LDL.64 R108, [R1+0xe10] ;  /* 0x000e1000016c7983 */ /* 0x000ee20000100a00 */
[----:B------:R-:W-:-:S02]  /*31050*/  IADD3 R25, R29, -0x1a7, RZ ;  /* 0xfffffe591d197810 */ /* 0x000fc40007ffe0ff */
        /* <DEDUP_REMOVED lines=21> */
[----:B---3--:R-:W-:Y:S04]  /*311b0*/  LDGSTS.E [R24+-0x2bff8], desc[UR8][R108.64], !P1 ;  /* 0xd40080006c187fae */ /* 0x008fe8000c921848 */
[----:B------:R-:W3:Y:S01]  /*311c0*/  LDL.64 R108, [R1+0x11f8] ;  /* 0x0011f800016c7983 */ /* 0x000ee20000100a00 */
[----:B------:R-:W-:Y:S02]  /*311d0*/  IADD3 R25, R28, -0x1c5, RZ ;  /* 0xfffffe3b1c197810 */ /* 0x000fe40007ffe0ff */
[----:B------:R-:W3:Y:S02]  /*311e0*/  LDC R28, c[0x0][0x230] ;  /* 0x00008c00ff1c7b82 */ /* 0x000ee40000000800 */
        /* <DEDUP_REMOVED lines=17> */
[----:B-1----:R-:W-:-:S02]  /*31300*/  VIADD R25, R29, 0xfffffe3a ;  /* 0xfffffe3a1d197836 */ /* 0x002fc40000000000 */
[----:B------:R-:W1:Y:S03]  /*31310*/  LDC R29, c[0x0][0x230] ;  /* 0x00008c00ff1d7b82 */ /* 0x000e660000000800 */
[----:B------:R-:W-:Y:S02]  /*31320*/  ISETP.GE.U32.AND P1, PT, R25, 0x7ffffdbb, PT ;  /* 0x7ffffdbb1900780c */ /* 0x000fe40003f26070 */
[----:B------:R-:W-:-:S03]  /*31330*/  IADD3 R25, R27, -0x1c7, RZ ;  /* 0xfffffe391b197810 */ /* 0x000fc60007ffe0ff */
[----:B------:R-:W1:Y:S01]  /*31340*/  LDC R27, c[0x0][0x230] ;  /* 0x00008c00ff1b7b82 */ /* 0x000e620000000800 */
[----:B------:R-:W-:Y:S01]  /*31350*/  ISETP.GE.U32.AND P2, PT, R25, 0x7ffffdba, PT ;  /* 0x7ffffdba1900780c */ /* 0x000fe20003f46070 */
[----:B---3--:R-:W-:Y:S04]  /*31360*/  LDGSTS.E [R23+-0x18000], desc[UR8][R108.64], !P3 ;  /* 0xe80000006c177fae */ /* 0x008fe8000d921848 */
        /* <DEDUP_REMOVED lines=18> */
[----:B------:R-:W2:Y:S03]  /*31490*/  LDC R26, c[0x0][0x230] ;  /* 0x00008c00ff1a7b82 */ /* 0x000ea60000000800 */
[----:B------:R-:W-:Y:S02]  /*314a0*/  ISETP.GE.U32.AND P3, PT, R25, 0x7ffffdb9, PT ;  /* 0x7ffffdb91900780c */ /* 0x000fe40003f66070 */
[----:B-1----:R-:W-:-:S04]  /*314b0*/  IADD3 R25, R29, -0x1e5, RZ ;  /* 0xfffffe1b1d197810 */ /* 0x002fc80007ffe0ff */
        /* <DEDUP_REMOVED lines=21> */
[----:B------:R-:W-:Y:S02]  /*31610*/  ISETP.GE.U32.AND P2, PT, R25, 0x7ffffd9b, PT ;  /* 0x7ffffd9b1900780c */ /* 0x000fe40003f46070 */
[----:B------:R-:W-:-:S03]  /*31620*/  IADD3 R25, R27, -0x1e7, RZ ;  /* 0xfffffe191b197810 */ /* 0x000fc60007ffe0ff */
[----:B------:R-:W1:Y:S01]  /*31630*/  LDC R27, c[0x0][0x230] ;  /* 0x00008c00ff1b7b82 */ /* 0x000e620000000800 */
[----:B------:R-:W-:-:S07]  /*31640*/  ISETP.GE.U32.AND P3, PT, R25, 0x7ffffd9a, PT ;  /* 0x7ffffd9a1900780c */ /* 0x000fce0003f66070 */
[----:B---3--:R-:W-:Y:S04]  /*31650*/  LDGSTS.E [R2+-0xfffc], desc[UR8][R108.64], !P2 ;  /* 0xf00040006c027fae */ /* 0x008fe8000d121848 */
[----:B------:R-:W3:Y:S01]  /*31660*/  LDL.64 R108, [R1+0x1648] ;  /* 0x00164800016c7983 */ /* 0x000ee20000100a00 */
[----:B------:R-:W-:Y:S01]  /*31670*/  VIADD R25, R26, 0xfffffe18 ;  /* 0xfffffe181a197836 */ /* 0x000fe20000000000 */
[----:B------:R-:W-:Y:S01]  /*31680*/  IADD3 R4, R4, 0x100000, RZ ;  /* 0x0010000004047810 */ /* 0x000fe20007ffe0ff */
[----:B------:R-:W3:Y:S03]  /*31690*/  LDC R26, c[0x0][0x230] ;  /* 0x00008c00ff1a7b82 */ /* 0x000ee60000000800 */
        /* <DEDUP_REMOVED lines=17> */
[----:B-1----:R-:W-:Y:S01]  /*317b0*/  IADD3 R25, R28, -0x189, RZ ;  /* 0xfffffe771c197810 */ /* 0x002fe20007ffe0ff */
[----:B------:R-:W-:Y:S01]  /*317c0*/  VIADD R2, R5, 0x100000 ;  /* 0x0010000005027836 */ /* 0x000fe20000000000 */
[----:B------:R-:W1:Y:S02]  /*317d0*/  LDC R28, c[0x0][0x230] ;  /* 0x00008c00ff1c7b82 */ /* 0x000e640000000800 */
[----:B------:R-:W-:Y:S01]  /*317e0*/  ISETP.GE.U32.AND P1, PT, R25, 0x7ffffdf8, PT ;  /* 0x7ffffdf81900780c */ /* 0x000fe20003f26070 */
[----:B------:R-:W-:Y:S01]  /*317f0*/  VIADD R24, R27, 0xfffffe76 ;  /* 0xfffffe761b187836 */ /* 0x000fe20000000000 */
[----:B---3--:R3:W-:Y:S04]  /*31800*/  LDGSTS.E [R23+-0xbff4], desc[UR8][R108.64], !P4 ;  /* 0xf400c0006c177fae */ /* 0x0087e8000e121848 */
[----:B------:R-:W1:Y:S08]  /*31810*/  LDC R25, c[0x0][0x230] ;  /* 0x00008c00ff197b82 */ /* 0x000e700000000800 */
[----:B------:R-:W1:Y:S01]  /*31820*/  LDC R27, c[0x0][0x230] ;  /* 0x00008c00ff1b7b82 */ /* 0x000e620000000800 */
[----:B------:R-:W2:Y:S01]  /*31830*/  LDL.64 R108, [R1+0x7b0] ;  /* 0x0007b000016c7983 */ /* 0x000ea20000100a00 */
[----:B---3--:R-:W-:-:S02]  /*31840*/  IADD3 R23, R5, 0x100000, RZ ;  /* 0x0010000005177810 */ /* 0x008fc40007ffe0ff */
[----:B------:R-:W-:Y:S01]  /*31850*/  ISETP.GE.U32.AND P2, PT, R24, 0x7ffffdf7, PT ;  /* 0x7ffffdf71800780c */ /* 0x000fe20003f46070 */
[----:B----4-:R3:W-:Y:S04]  /*31860*/  LDGSTS.E [R22+-0x7ff4], desc[UR8][R146.64], !P4 ;  /* 0xf800c00092167fae */ /* 0x0107e8000e121848 */
[----:B------:R4:W-:Y:S04]  /*31870*/  LDGSTS.E [R4+-0x3ff4], desc[UR8][R140.64], !P4 ;  /* 0xfc00c0008c047fae */ /* 0x0009e8000e121848 */
[----:B------:R-:W-:Y:S04]  /*31880*/  LDGSTS.E [R2+-0x40000], desc[UR8][R106.64], !P1 ;  /* 0xc00000006a027fae */ /* 0x000fe8000c921848 */
[----:B------:R-:W2:Y:S01]  /*31890*/  LDL.64 R146, [R1+0x7b8] ;  /* 0x0007b80001927983 */ /* 0x000ea20000100a00 */
[----:B---3--:R-:W-:-:S03]  /*318a0*/  VIADD R22, R5, 0x100000 ;  /* 0x0010000005167836 */ /* 0x008fc60000000000 */
[----:B------:R-:W3:Y:S01]  /*318b0*/  LDL.64 R140, [R1+0x7c0] ;  /* 0x0007c000018c7983 */ /* 0x000ee20000100a00 */
[----:B----4-:R-:W-:-:S03]  /*318c0*/  VIADD R4, R5, 0x100000 ;  /* 0x0010000005047836 */ /* 0x010fc60000000000 */
        /* <DEDUP_REMOVED lines=13> */
[----:B------:R-:W-:Y:S02]  /*319a0*/  ISETP.GE.U32.AND P3, PT, R24, 0x7ffffdf6, PT ;  /* 0x7ffffdf61800780c */ /* 0x000fe40003f66070 */
[----:B-1----:R-:W-:-:S04]  /*319b0*/  IADD3 R24, R28, -0x18c, RZ ;  /* 0xfffffe741c187810 */ /* 0x002fc80007ffe0ff */
[----:B------:R-:W-:Y:S01]  /*319c0*/  ISETP.GE.U32.AND P1, PT, R24, 0x7ffffdf5, PT ;  /* 0x7ffffdf51800780c */ /* 0x000fe20003f26070 */
[----:B------:R-:W-:Y:S01]  /*319d0*/  LDGSTS.E [R22+-0x37ffc], desc[UR8][R108.64], !P2 ;  /* 0xc80040006c167fae */ /* 0x000fe2000d121848 */
[----:B------:R-:W1:Y:S03]  /*319e0*/  LDC R28, c[0x0][0x230] ;  /* 0x00008c00ff1c7b82 */ /* 0x000e660000000800 */
[----:B------:R-:W2:Y:S04]  /*319f0*/  LDL.64 R108, [R1+0x6b8] ;  /* 0x0006b800016c7983 */ /* 0x000ea80000100a00 */
[----:B------:R-:W-:Y:S04]  /*31a00*/  LDGSTS.E [R4+-0x33ffc], desc[UR8][R146.64], !P2 ;  /* 0xcc00400092047fae */ /* 0x000fe8000d121848 */
[----:B---3--:R-:W-:Y:S04]  /*31a10*/  LDGSTS.E [R2+-0x3fff8], desc[UR8][R140.64], !P3 ;  /* 0xc00080008c027fae */ /* 0x008fe8000d921848 */
[----:B----4-:R-:W-:Y:S04]  /*31a20*/  LDGSTS.E [R23+-0x3bff8], desc[UR8][R106.64], !P3 ;  /* 0xc40080006a177fae */ /* 0x010fe8000d921848 */
[----:B------:R-:W3:Y:S04]  /*31a30*/  LDL.64 R146, [R1+0xe48] ;  /* 0x000e480001927983 */ /* 0x000ee80000100a00 */
        /* <DEDUP_REMOVED lines=17> */
[----:B------:R-:W-:Y:S01]  /*31b50*/  ISETP.GE.U32.AND P3, PT, R24, 0x7ffffdd7, PT ;  /* 0x7ffffdd71800780c */ /* 0x000fe20003f66070 */
[----:B------:R-:W-:Y:S04]  /*31b60*/  LDGSTS.E [R4+-0x33ff4], desc[UR8][R108.64], !P1 ;  /* 0xcc00c0006c047fae */ /* 0x000fe8000c921848 */
[----:B------:R-:W2:Y:S04]  /*31b70*/  LDL.64 R108, [R1+0xe88] ;  /* 0x000e8800016c7983 */ /* 0x000ea80000100a00 */
[----:B---3--:R-:W-:Y:S04]  /*31b80*/  LDGSTS.E [R2+-0x30000], desc[UR8][R146.64], !P2 ;  /* 0xd000000092027fae */ /* 0x008fe8000d121848 */
[----:B----4-:R-:W-:Y:S04]  /*31b90*/  LDGSTS.E [R23+-0x2c000], desc[UR8][R140.64], !P2 ;  /* 0xd40000008c177fae */ /* 0x010fe8000d121848 */
[----:B------:R-:W-:Y:S04]  /*31ba0*/  LDGSTS.E [R22+-0x28000], desc[UR8][R106.64], !P2 ;  /* 0xd80000006a167fae */ /* 0x000fe8000d121848 */
        /* <DEDUP_REMOVED lines=18> */
[----:B------:R-:W-:-:S07]  /*31cd0*/  ISETP.GE.U32.AND P2, PT, R24, 0x7ffffdd5, PT ;  /* 0x7ffffdd51800780c */ /* 0x000fce0003f46070 */
[----:B------:R-:W-:Y:S04]  /*31ce0*/  LDGSTS.E [R2+-0x2fff8], desc[UR8][R108.64], !P1 ;  /* 0xd00080006c027fae */ /* 0x000fe8000c921848 */
[----:B------:R-:W2:Y:S01]  /*31cf0*/  LDL.64 R108, [R1+0x12e8] ;  /* 0x0012e800016c7983 */ /* 0x000ea20000100a00 */
[----:B------:R-:W-:Y:S02]  /*31d00*/  VIADD R24, R27, 0xfffffe37 ;  /* 0xfffffe371b187836 */ /* 0x000fe40000000000 */
[----:B------:R-:W1:Y:S03]  /*31d10*/  LDC R27, c[0x0][0x230] ;  /* 0x00008c00ff1b7b82 */ /* 0x000e660000000800 */
[----:B------:R-:W-:Y:S01]  /*31d20*/  ISETP.GE.U32.AND P3, PT, R24, 0x7ffffdb8, PT ;  /* 0x7ffffdb81800780c */ /* 0x000fe20003f66070 */
        /* <DEDUP_REMOVED lines=16> */
[----:B-1----:R-:W-:-:S02]  /*31e30*/  IADD3 R24, R28, -0x1ca, RZ ;  /* 0xfffffe361c187810 */ /* 0x002fc40007ffe0ff */
[----:B------:R-:W1:Y:S02]  /*31e40*/  LDC R28, c[0x0][0x230] ;  /* 0x00008c00ff1c7b82 */ /* 0x000e640000000800 */
[----:B------:R-:W-:Y:S01]  /*31e50*/  ISETP.GE.U32.AND P1, PT, R24, 0x7ffffdb7, PT ;  /* 0x7ffffdb71800780c */ /* 0x000fe20003f26070 */
        /* <DEDUP_REMOVED lines=45> */
[----:B------:R-:W1:Y:S02]  /*32130*/  LDC R27, c[0x0][0x230] ;  /* 0x00008c00ff1b7b82 */ /* 0x000e640000000800 */
[----:B------:R-:W-:Y:S01]  /*32140*/  ISETP.GE.U32.AND P2, PT, R24, 0x7ffffd97, PT ;  /* 0x7ffffd971800780c */ /* 0x000fe20003f46070 */
[----:B------:R-:W-:-:S05]  /*32150*/  VIADD R24, R26, 0xfffffe15 ;  /* 0xfffffe151a187836 */ /* 0x000fca0000000000 */
[----:B------:R-:W-:Y:S01]  /*32160*/  ISETP.GE.U32.AND P3, PT, R24, 0x7ffffd96, PT ;  /* 0x7ffffd961800780c */ /* 0x000fe20003f66070 */
[----:B------:R-:W1:Y:S01]  /*32170*/  LDC R26, c[0x0][0x230] ;  /* 0x00008c00ff1a7b82 */ /* 0x000e620000000800 */
        /* <DEDUP_REMOVED lines=10> */
[----:B------:R1:W-:Y:S04]  /*32220*/  LDGSTS.E [R23+-0xbff8], desc[UR8][R96.64], !P3 ;  /* 0xf400800060177fae */ /* 0x0003e8000d921848 */
[----:B------:R-:W4:Y:S04]  /*32230*/  LDL.64 R170, [R1+0x6a0] ;  /* 0x0006a00001aa7983 */ /* 0x000f280000100a00 */
[----:B------:R-:W4:Y:S04]  /*32240*/  LDL.64 R154, [R1+0x688] ;  /* 0x00068800019a7983 */ /* 0x000f280000100a00 */
[----:B------:R-:W4:Y:S04]  /*32250*/  LDL.64 R96, [R1+0x680] ;  /* 0x0006800001607983 */ /* 0x000f280000100a00 */
[----:B--2---:R-:W-:Y:S04]  /*32260*/  LDGSTS.E [R22+-0x7ff8], desc[UR8][R138.64], !P3 ;  /* 0xf80080008a167fae */ /* 0x004fe8000d921848 */
[----:B------:R-:W2:Y:S04]  /*32270*/  LDL.64 R138, [R1+0x670] ;  /* 0x00067000018a7983 */ /* 0x000ea80000100a00 */
[----:B------:R-:W-:Y:S04]  /*32280*/  LDGSTS.E [R4+-0x3ff8], desc[UR8][R126.64], !P3 ;  /* 0xfc0080007e047fae */ /* 0x000fe8000d921848 */
[----:B------:R-:W2:Y:S01]  /*32290*/  LDL.64 R126, [R1+0x658] ;  /* 0x00065800017e7983 */ /* 0x000ea20000100a00 */
[----:B------:R-:W-:Y:S01]  /*322a0*/  IADD3 R24, R25, -0x1ec, RZ ;  /* 0xfffffe1419187810 */ /* 0x000fe20007ffe0ff */
[----:B------:R-:W-:Y:S01]  /*322b0*/  VIADD R5, R5, 0x100000 ;  /* 0x0010000005057836 */ /* 0x000fe20000000000 */
[----:B-1----:R-:W-:Y:S01]  /*322c0*/  IADD3 R23, R26, -0x18e, RZ ;  /* 0xfffffe721a177810 */ /* 0x002fe20007ffe0ff */
[----:B------:R-:W1:Y:S01]  /*322d0*/  LDC R25, c[0x0][0x230] ;  /* 0x00008c00ff197b82 */ /* 0x000e620000000800 */
[----:B------:R-:W-:Y:S01]  /*322e0*/  ISETP.GE.U32.AND P4, PT, R24, 0x7ffffd95, PT ;  /* 0x7ffffd951800780c */ /* 0x000fe20003f86070 */
[----:B------:R-:W-:-:S05]  /*322f0*/  VIADD R24, R27, 0xfffffe73 ;  /* 0xfffffe731b187836 */ /* 0x000fca0000000000 */
[----:B------:R-:W-:Y:S01]  /*32300*/  ISETP.GE.U32.AND P1, PT, R24, 0x7ffffdf4, PT ;  /* 0x7ffffdf41800780c */ /* 0x000fe20003f26070 */
[----:B------:R-:W1:Y:S06]  /*32310*/  LDC R27, c[0x0][0x230] ;  /* 0x00008c00ff1b7b82 */ /* 0x000e6c0000000800 */
[----:B------:R1:W-:Y:S01]  /*32320*/  LDGSTS.E [R2+-0xfff4], desc[UR8][R108.64], !P4 ;  /* 0xf000c0006c027fae */ /* 0x0003e2000e121848 */
[----:B------:R-:W-:Y:S01]  /*32330*/  ISETP.GE.U32.AND P2, PT, R23, 0x7ffffdf3, PT ;  /* 0x7ffffdf31700780c */ /* 0x000fe20003f46070 */
[----:B------:R-:W2:Y:S08]  /*32340*/  LDC R24, c[0x0][0x230] ;  /* 0x00008c00ff187b82 */ /* 0x000eb00000000800 */
[----:B------:R-:W2:Y:S01]  /*32350*/  LDC R26, c[0x0][0x230] ;  /* 0x00008c00ff1a7b82 */ /* 0x000ea20000000800 */
[C---:B-1----:R-:W-:Y:S01]  /*32360*/  IADD3 R2, R6.reuse, 0x100000, RZ ;  /* 0x0010000006027810 */ /* 0x042fe20007ffe0ff */
[----:B------:R-:W2:Y:S04]  /*32370*/  LDL.64 R108, [R1+0x650] ;  /* 0x00065000016c7983 */ /* 0x000ea80000100a00 */
[----:B---3--:R1:W-:Y:S04]  /*32380*/  LDGSTS.E [R22+-0xbff4], desc[UR8][R146.64], !P4 ;  /* 0xf400c00092167fae */ /* 0x0083e8000e121848 */
[----:B----4-:R-:W-:Y:S04]  /*32390*/  LDGSTS.E [R4+-0x7ff4], desc[UR8][R140.64], !P4 ;  /* 0xf800c0008c047fae */ /* 0x010fe8000e121848 */
[----:B------:R3:W-:Y:S04]  /*323a0*/  LDGSTS.E [R5+-0x3ff4], desc[UR8][R106.64], !P4 ;  /* 0xfc00c0006a057fae */ /* 0x0007e8000e121848 */
[----:B------:R-:W4:Y:S01]  /*323b0*/  LDL.64 R146, [R1+0x640] ;  /* 0x0006400001927983 */ /* 0x000f220000100a00 */
[----:B-1----:R-:W-:-:S03]  /*323c0*/  VIADD R22, R6, 0x100000 ;  /* 0x0010000006167836 */ /* 0x002fc60000000000 */
[----:B------:R-:W4:Y:S04]  /*323d0*/  LDL.64 R140, [R1+0x638] ;  /* 0x00063800018c7983 */ /* 0x000f280000100a00 */
[----:B------:R-:W4:Y:S01]  /*323e0*/  LDL.64 R106, [R1+0x630] ;  /* 0x00063000016a7983 */ /* 0x000f220000100a00 */
[----:B---3--:R-:W-:-:S03]  /*323f0*/  IADD3 R5, R6, 0x100000, RZ ;  /* 0x0010000006057810 */ /* 0x008fc60007ffe0ff */
[----:B------:R-:W-:Y:S04]  /*32400*/  LDGSTS.E [R2+-0x40000], desc[UR8][R170.64], !P1 ;  /* 0xc0000000aa027fae */ /* 0x000fe8000c921848 */
[----:B------:R-:W-:Y:S04]  /*32410*/  LDGSTS.E [R22+-0x3c000], desc[UR8][R154.64], !P1 ;  /* 0xc40000009a167fae */ /* 0x000fe8000c921848 */
[----:B------:R-:W-:Y:S04]  /*32420*/  LDGSTS.E [R5+-0x38000], desc[UR8][R96.64], !P1 ;  /* 0xc800000060057fae */ /* 0x000fe8000c921848 */
[----:B------:R-:W3:Y:S04]  /*32430*/  LDL.64 R170, [R1+0x628] ;  /* 0x0006280001aa7983 */ /* 0x000ee80000100a00 */
[----:B------:R-:W3:Y:S04]  /*32440*/  LDL.64 R154, [R1+0x620] ;  /* 0x00062000019a7983 */ /* 0x000ee80000100a00 */
[----:B------:R-:W3:Y:S01]  /*32450*/  LDL.64 R96, [R1+0x618] ;  /* 0x0006180001607983 */ /* 0x000ee20000100a00 */
[----:B------:R-:W-:-:S05]  /*32460*/  IADD3 R4, R6, 0x100000, RZ ;  /* 0x0010000006047810 */ /* 0x000fca0007ffe0ff */
[----:B--2---:R-:W-:Y:S04]  /*32470*/  LDGSTS.E [R4+-0x34000], desc[UR8][R138.64], !P1 ;  /* 0xcc0000008a047fae */ /* 0x004fe8000c921848 */
[----:B------:R-:W2:Y:S04]  /*32480*/  LDL.64 R138, [R1+0x610] ;  /* 0x00061000018a7983 */ /* 0x000ea80000100a00 */
[----:B------:R-:W-:Y:S04]  /*32490*/  LDGSTS.E [R2+-0x3fffc], desc[UR8][R126.64], !P2 ;  /* 0xc00040007e027fae */ /* 0x000fe8000d121848 */
[----:B------:R-:W2:Y:S01]  /*324a0*/  LDL.64 R126, [R1+0x608] ;  /* 0x00060800017e7983 */ /* 0x000ea20000100a00 */
[----:B------:R-:W-:-:S02]  /*324b0*/  VIADD R23, R25, 0xfffffe71 ;  /* 0xfffffe7119177836 */ /* 0x000fc40000000000 */
[----:B------:R-:W1:Y:S03]  /*324c0*/  LDC R25, c[0x0][0x230] ;  /* 0x00008c00ff197b82 */ /* 0x000e660000000800 */
[----:B------:R-:W-:Y:S01]  /*324d0*/  ISETP.GE.U32.AND P3, PT, R23, 0x7ffffdf2, PT ;  /* 0x7ffffdf21700780c */ /* 0x000fe20003f66070 */
        /* <DEDUP_REMOVED lines=26> */
[----:B------:R-:W1:Y:S01]  /*32680*/  LDC R25, c[0x0][0x230] ;  /* 0x00008c00ff197b82 */ /* 0x000e620000000800 */
[----:B------:R-:W-:Y:S04]  /*32690*/  LDGSTS.E [R5+-0x37ff4], desc[UR8][R108.64], !P1 ;  /* 0xc800c0006c057fae */ /* 0x000fe8000c921848 */
[----:B------:R-:W2:Y:S04]  /*326a0*/  LDL.64 R108, [R1+0x5b8] ;  /* 0x0005b800016c7983 */ /* 0x000ea80000100a00 */
        /* <DEDUP_REMOVED lines=46> */
[----:B------:R-:W-:Y:S04]  /*32990*/  LDGSTS.E [R2+-0x20000], desc[UR8][R108.64], !P3 ;  /* 0xe00000006c027fae */ /* 0x000fe8000d921848 */
[----:B------:R-:W2:Y:S01]  /*329a0*/  LDL.64 R108, [R1+0x528] ;  /* 0x00052800016c7983 */ /* 0x000ea20000100a00 */
        /* <DEDUP_REMOVED lines=19> */
[----:B------:R-:W-:-:S02]  /*32ae0*/  VIADD R23, R24, 0xfffffe30 ;  /* 0xfffffe3018177836 */ /* 0x000fc40000000000 */
[----:B------:R-:W2:Y:S03]  /*32af0*/  LDC R24, c[0x0][0x230] ;  /* 0x00008c00ff187b82 */ /* 0x000ea60000000800 */
[----:B------:R-:W-:Y:S01]  /*32b00*/  ISETP.GE.U32.AND P3, PT, R23, 0x7ffffdb1, PT ;  /* 0x7ffffdb11700780c */ /* 0x000fe20003f66070 */
[----:B------:R-:W-:Y:S04]  /*32b10*/  LDGSTS.E [R22+-0x1bff8], desc[UR8][R108.64], !P2 ;  /* 0xe40080006c167fae */ /* 0x000fe8000d121848 */
[----:B------:R-:W2:Y:S01]  /*32b20*/  LDL.64 R108, [R1+0x16f0] ;  /* 0x0016f000016c7983 */ /* 0x000ea20000100a00 */
[----:B-1----:R-:W-:-:S04]  /*32b30*/  IADD3 R23, R27, -0x1ed, RZ ;  /* 0xfffffe131b177810 */ /* 0x002fc80007ffe0ff */
        /* <DEDUP_REMOVED lines=18> */
[----:B------:R-:W1:Y:S03]  /*32c60*/  LDC R26, c[0x0][0x230] ;  /* 0x00008c00ff1a7b82 */ /* 0x000e660000000800 */
[----:B------:R-:W-:Y:S02]  /*32c70*/  ISETP.GE.U32.AND P2, PT, R23, 0x7ffffd93, PT ;  /* 0x7ffffd931700780c */ /* 0x000fe40003f46070 */
[----:B------:R-:W-:Y:S02]  /*32c80*/  IADD3 R23, R25, -0x1ef, RZ ;  /* 0xfffffe1119177810 */ /* 0x000fe40007ffe0ff */
[----:B------:R-:W-:Y:S01]  /*32c90*/  IADD3 R6, R6, 0x100000, RZ ;  /* 0x0010000006067810 */ /* 0x000fe20007ffe0ff */
[----:B------:R-:W1:Y:S01]  /*32ca0*/  LDC R25, c[0x0][0x230] ;  /* 0x00008c00ff197b82 */ /* 0x000e620000000800 */
[----:B------:R-:W-:Y:S01]  /*32cb0*/  ISETP.GE.U32.AND P3, PT, R23, 0x7ffffd92, PT ;  /* 0x7ffffd921700780c */ /* 0x000fe20003f66070 */
        /* <DEDUP_REMOVED lines=14> */
[----:B--2---:R2:W-:Y:S04]  /*32da0*/  LDGSTS.E [R22+-0xbff8], desc[UR8][R138.64], !P3 ;  /* 0xf40080008a167fae */ /* 0x0045e8000d921848 */
[----:B------:R-:W3:Y:S04]  /*32db0*/  LDL.64 R138, [R1+0x808] ;  /* 0x00080800018a7983 */ /* 0x000ee80000100a00 */
[----:B------:R-:W-:Y:S04]  /*32dc0*/  LDGSTS.E [R5+-0x7ff8], desc[UR8][R126.64], !P3 ;  /* 0xf80080007e057fae */ /* 0x000fe8000d921848 */
[----:B------:R-:W3:Y:S01]  /*32dd0*/  LDL.64 R126, [R1+0x810] ;  /* 0x00081000017e7983 */ /* 0x000ee20000100a00 */
[----:B------:R-:W-:-:S02]  /*32de0*/  VIADD R23, R24, 0xfffffe10 ;  /* 0xfffffe1018177836 */ /* 0x000fc40000000000 */
[----:B------:R-:W3:Y:S03]  /*32df0*/  LDC R24, c[0x0][0x230] ;  /* 0x00008c00ff187b82 */ /* 0x000ee60000000800 */
[----:B------:R-:W-:Y:S02]  /*32e00*/  ISETP.GE.U32.AND P4, PT, R23, 0x7ffffd91, PT ;  /* 0x7ffffd911700780c */ /* 0x000fe40003f86070 */
[----:B-1----:R-:W-:Y:S01]  /*32e10*/  IADD3 R23, R26, -0x191, RZ ;  /* 0xfffffe6f1a177810 */ /* 0x002fe20007ffe0ff */
[----:B--2---:R-:W-:Y:S02]  /*32e20*/  VIADD R22, R25, 0xfffffe6e ;  /* 0xfffffe6e19167836 */ /* 0x004fe40000000000 */
[----:B------:R-:W1:Y:S01]  /*32e30*/  LDC R26, c[0x0][0x230] ;  /* 0x00008c00ff1a7b82 */ /* 0x000e620000000800 */
[----:B------:R-:W-:Y:S01]  /*32e40*/  ISETP.GE.U32.AND P1, PT, R23, 0x7ffffdf0, PT ;  /* 0x7ffffdf01700780c */ /* 0x000fe20003f26070 */
[----:B------:R-:W-:Y:S01]  /*32e50*/  LDGSTS.E [R4+-0x3ff8], desc[UR8][R108.64], !P3 ;  /* 0xfc0080006c047fae */ /* 0x000fe2000d921848 */
[----:B------:R-:W-:-:S05]  /*32e60*/  ISETP.GE.U32.AND P2, PT, R22, 0x7ffffdef, PT ;  /* 0x7ffffdef1600780c */ /* 0x000fca0003f46070 */
[----:B------:R-:W2:Y:S08]  /*32e70*/  LDC R23, c[0x0][0x230] ;  /* 0x00008c00ff177b82 */ /* 0x000eb00000000800 */
[----:B------:R-:W2:Y:S01]  /*32e80*/  LDC R25, c[0x0][0x230] ;  /* 0x00008c00ff197b82 */ /* 0x000ea20000000800 */
[----:B------:R-:W2:Y:S04]  /*32e90*/  LDL.64 R108, [R1+0x818] ;  /* 0x00081800016c7983 */ /* 0x000ea80000100a00 */
[----:B----4-:R4:W-:Y:S04]  /*32ea0*/  LDGSTS.E [R2+-0xfff4], desc[UR8][R146.64], !P4 ;  /* 0xf000c00092027fae */ /* 0x0109e8000e121848 */
[----:B------:R-:W-:Y:S04]  /*32eb0*/  LDGSTS.E [R5+-0xbff4], desc[UR8][R140.64], !P4 ;  /* 0xf400c0008c057fae */ /* 0x000fe8000e121848 */
[----:B------:R-:W-:Y:S04]  /*32ec0*/  LDGSTS.E [R4+-0x7ff4], desc[UR8][R106.64], !P4 ;  /* 0xf800c0006a047fae */ /* 0x000fe8000e121848 */
[----:B------:R-:W2:Y:S01]  /*32ed0*/  LDL.64 R146, [R1+0x820] ;  /* 0x0008200001927983 */ /* 0x000ea20000100a00 */
[----:B----4-:R-:W-:-:S03]  /*32ee0*/  VIADD R2, R12, 0x100000 ;  /* 0x001000000c027836 */ /* 0x010fc60000000000 */
[----:B------:R-:W4:Y:S04]  /*32ef0*/  LDL.64 R140, [R1+0x828] ;  /* 0x00082800018c7983 */ /* 0x000f280000100a00 */
[----:B------:R-:W4:Y:S04]  /*32f00*/  LDL.64 R106, [R1+0x830] ;  /* 0x00083000016a7983 */ /* 0x000f280000100a00 */
[----:B---3--:R3:W-:Y:S04]  /*32f10*/  LDGSTS.E [R6+-0x3ff4], desc[UR8][R170.64], !P4 ;  /* 0xfc00c000aa067fae */ /* 0x0087e8000e121848 */
[----:B------:R-:W-:Y:S01]  /*32f20*/  LDGSTS.E [R2+-0x40000], desc[UR8][R154.64], !P1 ;  /* 0xc00000009a027fae */ /* 0x000fe2000c921848 */
[----:B---3--:R-:W-:-:S03]  /*32f30*/  IADD3 R6, R12, 0x100000, RZ ;  /* 0x001000000c067810 */ /* 0x008fc60007ffe0ff */
[----:B------:R-:W3:Y:S04]  /*32f40*/  LDL.64 R170, [R1+0x838] ;  /* 0x0008380001aa7983 */ /* 0x000ee80000100a00 */
[----:B------:R-:W3:Y:S04]  /*32f50*/  LDL.64 R154, [R1+0x840] ;  /* 0x00084000019a7983 */ /* 0x000ee80000100a00 */
[----:B------:R-:W-:Y:S04]  /*32f60*/  LDGSTS.E [R6+-0x3c000], desc[UR8][R96.64], !P1 ;  /* 0xc400000060067fae */ /* 0x000fe8000c921848 */
[----:B------:R-:W3:Y:S01]  /*32f70*/  LDL.64 R96, [R1+0x848] ;  /* 0x0008480001607983 */ /* 0x000ee20000100a00 */
[----:B------:R-:W-:-:S02]  /*32f80*/  VIADD R5, R12, 0x100000 ;  /* 0x001000000c057836 */ /* 0x000fc40000000000 */
[----:B------:R-:W-:-:S03]  /*32f90*/  VIADD R4, R12, 0x100000 ;  /* 0x001000000c047836 */ /* 0x000fc60000000000 */
[----:B------:R-:W-:Y:S04]  /*32fa0*/  LDGSTS.E [R5+-0x38000], desc[UR8][R138.64], !P1 ;  /* 0xc80000008a057fae */ /* 0x000fe8000c921848 */
[----:B------:R-:W-:Y:S04]  /*32fb0*/  LDGSTS.E [R4+-0x34000], desc[UR8][R126.64], !P1 ;  /* 0xcc0000007e047fae */ /* 0x000fe8000c921848 */
[----:B------:R-:W3:Y:S04]  /*32fc0*/  LDL.64 R138, [R1+0x850] ;  /* 0x00085000018a7983 */ /* 0x000ee80000100a00 */
[----:B------:R-:W3:Y:S01]  /*32fd0*/  LDL.64 R126, [R1+0x858] ;  /* 0x00085800017e7983 */ /* 0x000ee20000100a00 */
[----:B------:R-:W-:-:S02]  /*32fe0*/  IADD3 R22, R24, -0x193, RZ ;  /* 0xfffffe6d18167810 */ /* 0x000fc40007ffe0ff */
[----:B------:R-:W3:Y:S02]  /*32ff0*/  LDC R24, c[0x0][0x230] ;  /* 0x00008c00ff187b82 */ /* 0x000ee40000000800 */
[----:B------:R-:W-:Y:S01]  /*33000*/  ISETP.GE.U32.AND P3, PT, R22, 0x7ffffdee, PT ;  /* 0x7ffffdee1600780c */ /* 0x000fe20003f66070 */
[----:B--2---:R-:W-:Y:S04]  /*33010*/  LDGSTS.E [R2+-0x3fffc], desc[UR8][R108.64], !P2 ;  /* 0xc00040006c027fae */ /* 0x004fe8000d121848 */
[----:B------:R-:W2:Y:S01]  /*33020*/  LDL.64 R108, [R1+0x860] ;  /* 0x00086000016c7983 */ /* 0x000ea20000100a00 */
[----:B-1----:R-:W-:Y:S02]  /*33030*/  IADD3 R22, R26, -0x194, RZ ;  /* 0xfffffe6c1a167810 */ /* 0x002fe40007ffe0ff */
[----:B------:R-:W1:Y:S02]  /*33040*/  LDC R26, c[0x0][0x230] ;  /* 0x00008c00ff1a7b82 */ /* 0x000e640000000800 */
[----:B------:R-:W-:Y:S01]  /*33050*/  ISETP.GE.U32.AND P1, PT, R22, 0x7ffffded, PT ;  /* 0x7ffffded1600780c */ /* 0x000fe20003f26070 */
[----:B------:R-:W-:Y:S04]  /*33060*/  LDGSTS.E [R6+-0x3bffc], desc[UR8][R146.64], !P2 ;  /* 0xc400400092067fae */ /* 0x000fe8000d121848 */
[----:B----4-:R-:W-:Y:S04]  /*33070*/  LDGSTS.E [R5+-0x37ffc], desc[UR8][R140.64], !P2 ;  /* 0xc80040008c057fae */ /* 0x010fe8000d121848 */
[----:B------:R-:W-:Y:S04]  /*33080*/  LDGSTS.E [R4+-0x33ffc], desc[UR8][R106.64], !P2 ;  /* 0xcc0040006a047fae */ /* 0x000fe8000d121848 */
[----:B------:R-:W4:Y:S04]  /*33090*/  LDL.64 R146, [R1+0x868] ;  /* 0x0008680001927983 */ /* 0x000f280000100a00 */
[----:B------:R-:W4:Y:S04]  /*330a0*/  LDL.64 R140, [R1+0x870] ;  /* 0x00087000018c7983 */ /* 0x000f280000100a00 */
[----:B------:R-:W4:Y:S04]  /*330b0*/  LDL.64 R106, [R1+0xf48] ;  /* 0x000f4800016a7983 */ /* 0x000f280000100a00 */
[----:B---3--:R-:W-:Y:S04]  /*330c0*/  LDGSTS.E [R2+-0x3fff8], desc[UR8][R170.64], !P3 ;  /* 0xc0008000aa027fae */ /* 0x008fe8000d921848 */
[----:B------:R-:W-:Y:S04]  /*330d0*/  LDGSTS.E [R6+-0x3bff8], desc[UR8][R154.64], !P3 ;  /* 0xc40080009a067fae */ /* 0x000fe8000d921848 */
[----:B------:R-:W3:Y:S04]  /*330e0*/  LDL.64 R170, [R1+0xf50] ;  /* 0x000f500001aa7983 */ /* 0x000ee80000100a00 */
[----:B------:R-:W3:Y:S04]  /*330f0*/  LDL.64 R154, [R1+0xf58] ;  /* 0x000f5800019a7983 */ /* 0x000ee80000100a00 */
[----:B------:R-:W-:Y:S04]  /*33100*/  LDGSTS.E [R5+-0x37ff8], desc[UR8][R96.64], !P3 ;  /* 0xc800800060057fae */ /* 0x000fe8000d921848 */
[----:B------:R-:W3:Y:S04]  /*33110*/  LDL.64 R96, [R1+0xf60] ;  /* 0x000f600001607983 */ /* 0x000ee80000100a00 */
[----:B------:R-:W-:Y:S04]  /*33120*/  LDGSTS.E [R4+-0x33ff8], desc[UR8][R138.64], !P3 ;  /* 0xcc0080008a047fae */ /* 0x000fe8000d921848 */
[----:B------:R-:W-:Y:S04]  /*33130*/  LDGSTS.E [R2+-0x3fff4], desc[UR8][R126.64], !P1 ;  /* 0xc000c0007e027fae */ /* 0x000fe8000c921848 */
[----:B------:R-:W3:Y:S04]  /*33140*/  LDL.64 R138, [R1+0xf68] ;  /* 0x000f6800018a7983 */ /* 0x000ee80000100a00 */
[----:B------:R-:W3:Y:S01]  /*33150*/  LDL.64 R126, [R1+0xf70] ;  /* 0x000f7000017e7983 */ /* 0x000ee20000100a00 */
[----:B------:R-:W-:-:S02]  /*33160*/  VIADD R22, R23, 0xfffffe4f ;  /* 0xfffffe4f17167836 */ /* 0x000fc40000000000 */
[----:B------:R-:W1:Y:S03]  /*33170*/  LDC R23, c[0x0][0x230] ;  /* 0x00008c00ff177b82 */ /* 0x000e660000000800 */
[----:B------:R-:W-:Y:S01]  /*33180*/  ISETP.GE.U32.AND P2, PT, R22, 0x7ffffdd0, PT ;  /* 0x7ffffdd01600780c */ /* 0x000fe20003f46070 */
[----:B--2---:R-:W-:Y:S04]  /*33190*/  LDGSTS.E [R6+-0x3bff4], desc[UR8][R108.64], !P1 ;  /* 0xc400c0006c067fae */ /* 0x004fe8000c921848 */
[----:B------:R-:W2:Y:S01]  /*331a0*/  LDL.64 R108, [R1+0xf78] ;  /* 0x000f7800016c7983 */ /* 0x000ea20000100a00 */
[----:B------:R-:W-:Y:S02]  /*331b0*/  IADD3 R22, R24, -0x1b2, RZ ;  /* 0xfffffe4e18167810 */ /* 0x000fe40007ffe0ff */
[----:B------:R-:W2:Y:S02]  /*331c0*/  LDC R24, c[0x0][0x230] ;  /* 0x00008c00ff187b82 */ /* 0x000ea40000000800 */
        /* <DEDUP_REMOVED lines=17> */
[----:B-1----:R-:W-:-:S02]  /*332e0*/  VIADD R22, R26, 0xfffffe4d ;  /* 0xfffffe4d1a167836 */ /* 0x002fc40000000000 */
[----:B------:R-:W1:Y:S03]  /*332f0*/  LDC R26, c[0x0][0x230] ;  /* 0x00008c00ff1a7b82 */ /* 0x000e660000000800 */
[----:B------:R-:W-:Y:S02]  /*33300*/  ISETP.GE.U32.AND P1, PT, R22, 0x7ffffdce, PT ;  /* 0x7ffffdce1600780c */ /* 0x000fe40003f26070 */
[----:B------:R-:W-:-:S03]  /*33310*/  IADD3 R22, R23, -0x1b4, RZ ;  /* 0xfffffe4c17167810 */ /* 0x000fc60007ffe0ff */
[----:B------:R-:W1:Y:S01]  /*33320*/  LDC R23, c[0x0][0x230] ;  /* 0x00008c00ff177b82 */ /* 0x000e620000000800 */
[----:B------:R-:W-:Y:S01]  /*33330*/  ISETP.GE.U32.AND P2, PT, R22, 0x7ffffdcd, PT ;  /* 0x7ffffdcd1600780c */ /* 0x000fe20003f46070 */
[----:B--2---:R-:W-:Y:S04]  /*33340*/  LDGSTS.E [R5+-0x27ffc], desc[UR8][R108.64], !P3 ;  /* 0xd80040006c057fae */ /* 0x004fe8000d921848 */
        /* <DEDUP_REMOVED lines=18> */
[----:B------:R-:W3:Y:S03]  /*33470*/  LDC R25, c[0x0][0x230] ;  /* 0x00008c00ff197b82 */ /* 0x000ee60000000800 */
[----:B------:R-:W-:Y:S02]  /*33480*/  ISETP.GE.U32.AND P3, PT, R22, 0x7ffffdb0, PT ;  /* 0x7ffffdb01600780c */ /* 0x000fe40003f66070 */
[----:B-1----:R-:W-:-:S03]  /*33490*/  IADD3 R22, R26, -0x1d2, RZ ;  /* 0xfffffe2e1a167810 */ /* 0x002fc60007ffe0ff */
        /* <DEDUP_REMOVED lines=23> */
[----:B------:R-:W-:-:S03]  /*33610*/  IADD3 R22, R23, -0x1d4, RZ ;  /* 0xfffffe2c17167810 */ /* 0x000fc60007ffe0ff */
[----:B------:R-:W3:Y:S01]  /*33620*/  LDC R23, c[0x0][0x230] ;  /* 0x00008c00ff177b82 */ /* 0x000ee20000000800 */
[----:B------:R-:W-:-:S07]  /*33630*/  ISETP.GE.U32.AND P3, PT, R22, 0x7ffffdad, PT ;  /* 0x7ffffdad1600780c */ /* 0x000fce0003f66070 */
[----:B--2---:R-:W-:Y:S04]  /*33640*/  LDGSTS.E [R2+-0x1fff8], desc[UR8][R108.64], !P2 ;  /* 0xe00080006c027fae */ /* 0x004fe8000d121848 */
[----:B------:R-:W2:Y:S01]  /*33650*/  LDL.64 R108, [R1+0x1768] ;  /* 0x00176800016c7983 */ /* 0x000ea20000100a00 */
[----:B-1----:R-:W-:-:S05]  /*33660*/  VIADD R22, R26, 0xfffffe0f ;  /* 0xfffffe0f1a167836 */ /* 0x002fca0000000000 */
        /* <DEDUP_REMOVED lines=17> */
[----:B------:R-:W-:-:S02]  /*33780*/  IADD3 R22, R25, -0x1f2, RZ ;  /* 0xfffffe0e19167810 */ /* 0x000fc40007ffe0ff */
[----:B------:R-:W1:Y:S02]  /*33790*/  LDC R25, c[0x0][0x230] ;  /* 0x00008c00ff197b82 */ /* 0x000e640000000800 */
[----:B------:R-:W-:Y:S01]  /*337a0*/  ISETP.GE.U32.AND P2, PT, R22, 0x7ffffd8f, PT ;  /* 0x7ffffd8f1600780c */ /* 0x000fe20003f46070 */
[----:B--2---:R-:W-:Y:S04]  /*337b0*/  LDGSTS.E [R6+-0xc000], desc[UR8][R108.64], !P1 ;  /* 0xf40000006c067fae */ /* 0x004fe8000c921848 */
        /* <DEDUP_REMOVED lines=17> */
[----:B------:R1:W-:Y:S04]  /*338d0*/  LDGSTS.E [R6+-0xbff8], desc[UR8][R126.64], !P3 ;  /* 0xf40080007e067fae */ /* 0x0003e8000d921848 */
[----:B------:R-:W3:Y:S04]  /*338e0*/  LDL.64 R138, [R1+0x880] ;  /* 0x00088000018a7983 */ /* 0x000ee80000100a00 */
[----:B------:R-:W3:Y:S01]  /*338f0*/  LDL.64 R126, [R1+0x888] ;  /* 0x00088800017e7983 */ /* 0x000ee20000100a00 */
[----:B------:R-:W-:Y:S01]  /*33900*/  IADD3 R22, R23, -0x1f4, RZ ;  /* 0xfffffe0c17167810 */ /* 0x000fe20007ffe0ff */
[----:B------:R-:W-:Y:S01]  /*33910*/  VIADD R12, R12, 0x100000 ;  /* 0x001000000c0c7836 */ /* 0x000fe20000000000 */
[----:B-1----:R-:W-:Y:S01]  /*33920*/  IADD3 R6, R24, -0x196, RZ ;  /* 0xfffffe6a18067810 */ /* 0x002fe20007ffe0ff */
[----:B------:R-:W1:Y:S01]  /*33930*/  LDC R23, c[0x0][0x230] ;  /* 0x00008c00ff177b82 */ /* 0x000e620000000800 */
[----:B------:R-:W-:Y:S01]  /*33940*/  ISETP.GE.U32.AND P4, PT, R22, 0x7ffffd8d, PT ;  /* 0x7ffffd8d1600780c */ /* 0x000fe20003f86070 */
[----:B------:R-:W-:-:S05]  /*33950*/  VIADD R22, R25, 0xfffffe6b ;  /* 0xfffffe6b19167836 */ /* 0x000fca0000000000 */
[----:B------:R-:W-:Y:S01]  /*33960*/  ISETP.GE.U32.AND P1, PT, R22, 0x7ffffdec, PT ;  /* 0x7ffffdec1600780c */ /* 0x000fe20003f26070 */
[----:B------:R-:W1:Y:S01]  /*33970*/  LDC R25, c[0x0][0x230] ;  /* 0x00008c00ff197b82 */ /* 0x000e620000000800 */
[----:B--2---:R-:W-:Y:S01]  /*33980*/  LDGSTS.E [R5+-0x7ff8], desc[UR8][R108.64], !P3 ;  /* 0xf80080006c057fae */ /* 0x004fe2000d921848 */
[----:B------:R-:W-:-:S06]  /*33990*/  ISETP.GE.U32.AND P2, PT, R6, 0x7ffffdeb, PT ;  /* 0x7ffffdeb0600780c */ /* 0x000fcc0003f46070 */
[----:B------:R-:W2:Y:S08]  /*339a0*/  LDC R22, c[0x0][0x230] ;  /* 0x00008c00ff167b82 */ /* 0x000eb00000000800 */
[----:B------:R-:W2:Y:S01]  /*339b0*/  LDC R24, c[0x0][0x230] ;  /* 0x00008c00ff187b82 */ /* 0x000ea20000000800 */
[----:B------:R-:W2:Y:S01]  /*339c0*/  LDL.64 R108, [R1+0x890] ;  /* 0x00089000016c7983 */ /* 0x000ea20000100a00 */
[----:B------:R-:W-:-:S03]  /*339d0*/  VIADD R6, R13, 0x100000 ;  /* 0x001000000d067836 */ /* 0x000fc60000000000 */
[----:B----4-:R-:W-:Y:S04]  /*339e0*/  LDGSTS.E [R4+-0x3ff8], desc[UR8][R146.64], !P3 ;  /* 0xfc00800092047fae */ /* 0x010fe8000d921848 */
[----:B------:R4:W-:Y:S04]  /*339f0*/  LDGSTS.E [R2+-0xfff4], desc[UR8][R140.64], !P4 ;  /* 0xf000c0008c027fae */ /* 0x0009e8000e121848 */
[----:B------:R1:W-:Y:S04]  /*33a00*/  LDGSTS.E [R5+-0xbff4], desc[UR8][R106.64], !P4 ;  /* 0xf400c0006a057fae */ /* 0x0003e8000e121848 */
[----:B------:R-:W2:Y:S01]  /*33a10*/  LDL.64 R146, [R1+0x898] ;  /* 0x0008980001927983 */ /* 0x000ea20000100a00 */
[----:B----4-:R-:W-:-:S03]  /*33a20*/  IADD3 R2, R13, 0x100000, RZ ;  /* 0x001000000d027810 */ /* 0x010fc60007ffe0ff */
[----:B------:R-:W4:Y:S04]  /*33a30*/  LDL.64 R140, [R1+0x8a0] ;  /* 0x0008a000018c7983 */ /* 0x000f280000100a00 */
[----:B------:R-:W4:Y:S04]  /*33a40*/  LDL.64 R106, [R1+0x8a8] ;  /* 0x0008a800016a7983 */ /* 0x000f280000100a00 */
[----:B---3--:R-:W-:Y:S04]  /*33a50*/  LDGSTS.E [R4+-0x7ff4], desc[UR8][R170.64], !P4 ;  /* 0xf800c000aa047fae */ /* 0x008fe8000e121848 */
[----:B------:R3:W-:Y:S04]  /*33a60*/  LDGSTS.E [R12+-0x3ff4], desc[UR8][R154.64], !P4 ;  /* 0xfc00c0009a0c7fae */ /* 0x0007e8000e121848 */
[----:B------:R-:W4:Y:S04]  /*33a70*/  LDL.64 R170, [R1+0x8b0] ;  /* 0x0008b00001aa7983 */ /* 0x000f280000100a00 */
[----:B------:R-:W4:Y:S04]  /*33a80*/  LDL.64 R154, [R1+0x8b8] ;  /* 0x0008b800019a7983 */ /* 0x000f280000100a00 */
[----:B------:R-:W-:Y:S04]  /*33a90*/  LDGSTS.E [R2+-0x40000], desc[UR8][R96.64], !P1 ;  /* 0xc000000060027fae */ /* 0x000fe8000c921848 */
[----:B------:R-:W4:Y:S01]  /*33aa0*/  LDL.64 R96, [R1+0x8c0] ;  /* 0x0008c00001607983 */ /* 0x000f220000100a00 */
[----:B-1----:R-:W-:-:S03]  /*33ab0*/  IADD3 R5, R13, 0x100000, RZ ;  /* 0x001000000d057810 */ /* 0x002fc60007ffe0ff */
[----:B------:R-:W-:Y:S04]  /*33ac0*/  LDGSTS.E [R6+-0x3c000], desc[UR8][R138.64], !P1 ;  /* 0xc40000008a067fae */ /* 0x000fe8000c921848 */
[----:B------:R-:W-:Y:S04]  /*33ad0*/  LDGSTS.E [R5+-0x38000], desc[UR8][R126.64], !P1 ;  /* 0xc80000007e057fae */ /* 0x000fe8000c921848 */
[----:B------:R-:W4:Y:S04]  /*33ae0*/  LDL.64 R138, [R1+0x8c8] ;  /* 0x0008c800018a7983 */ /* 0x000f280000100a00 */
[----:B------:R-:W4:Y:S01]  /*33af0*/  LDL.64 R126, [R1+0x8d0] ;  /* 0x0008d000017e7983 */ /* 0x000f220000100a00 */
[----:B---3--:R-:W-:Y:S01]  /*33b00*/  VIADD R12, R23, 0xfffffe69 ;  /* 0xfffffe69170c7836 */ /* 0x008fe20000000000 */
[----:B------:R-:W-:Y:S01]  /*33b10*/  IADD3 R4, R13, 0x100000, RZ ;  /* 0x001000000d047810 */ /* 0x000fe20007ffe0ff */
[----:B------:R-:W1:Y:S03]  /*33b20*/  LDC R23, c[0x0][0x230] ;  /* 0x00008c00ff177b82 */ /* 0x000e660000000800 */
[----:B------:R-:W-:Y:S01]  /*33b30*/  ISETP.GE.U32.AND P3, PT, R12, 0x7ffffdea, PT ;  /* 0x7ffffdea0c00780c */ /* 0x000fe20003f66070 */
[----:B--2---:R-:W-:Y:S04]  /*33b40*/  LDGSTS.E [R4+-0x34000], desc[UR8][R108.64], !P1 ;  /* 0xcc0000006c047fae */ /* 0x004fe8000c921848 */
[----:B------:R-:W2:Y:S04]  /*33b50*/  LDL.64 R108, [R1+0x8d8] ;  /* 0x0008d800016c7983 */ /* 0x000ea80000100a00 */
[----:B------:R-:W-:Y:S04]  /*33b60*/  LDGSTS.E [R2+-0x3fffc], desc[UR8][R146.64], !P2 ;  /* 0xc000400092027fae */ /* 0x000fe8000d121848 */
[----:B----4-:R-:W-:Y:S04]  /*33b70*/  LDGSTS.E [R6+-0x3bffc], desc[UR8][R140.64], !P2 ;  /* 0xc40040008c067fae */ /* 0x010fe8000d121848 */
[----:B------:R-:W-:Y:S04]  /*33b80*/  LDGSTS.E [R5+-0x37ffc], desc[UR8][R106.64], !P2 ;  /* 0xc80040006a057fae */ /* 0x000fe8000d121848 */
[----:B------:R-:W3:Y:S04]  /*33b90*/  LDL.64 R146, [R1+0x8e0] ;  /* 0x0008e00001927983 */ /* 0x000ee80000100a00 */
[----:B------:R-:W4:Y:S04]  /*33ba0*/  LDL.64 R140, [R1+0x8e8] ;  /* 0x0008e800018c7983 */ /* 0x000f280000100a00 */
[----:B------:R-:W4:Y:S04]  /*33bb0*/  LDL.64 R106, [R1+0x8f0] ;  /* 0x0008f000016a7983 */ /* 0x000f280000100a00 */
[----:B------:R-:W-:Y:S04]  /*33bc0*/  LDGSTS.E [R4+-0x33ffc], desc[UR8][R170.64], !P2 ;  /* 0xcc004000aa047fae */ /* 0x000fe8000d121848 */
[----:B------:R-:W-:Y:S04]  /*33bd0*/  LDGSTS.E [R2+-0x3fff8], desc[UR8][R154.64], !P3 ;  /* 0xc00080009a027fae */ /* 0x000fe8000d921848 */
[----:B------:R-:W4:Y:S04]  /*33be0*/  LDL.64 R170, [R1+0xfc8] ;  /* 0x000fc80001aa7983 */ /* 0x000f280000100a00 */
[----:B------:R-:W4:Y:S04]  /*33bf0*/  LDL.64 R154, [R1+0xfd0] ;  /* 0x000fd000019a7983 */ /* 0x000f280000100a00 */
[----:B------:R-:W-:Y:S04]  /*33c00*/  LDGSTS.E [R6+-0x3bff8], desc[UR8][R96.64], !P3 ;  /* 0xc400800060067fae */ /* 0x000fe8000d921848 */
[----:B------:R-:W4:Y:S04]  /*33c10*/  LDL.64 R96, [R1+0xfd8] ;  /* 0x000fd80001607983 */ /* 0x000f280000100a00 */
[----:B------:R-:W-:Y:S04]  /*33c20*/  LDGSTS.E [R5+-0x37ff8], desc[UR8][R138.64], !P3 ;  /* 0xc80080008a057fae */ /* 0x000fe8000d921848 */
[----:B------:R-:W-:Y:S04]  /*33c30*/  LDGSTS.E [R4+-0x33ff8], desc[UR8][R126.64], !P3 ;  /* 0xcc0080007e047fae */ /* 0x000fe8000d921848 */
[----:B------:R-:W4:Y:S04]  /*33c40*/  LDL.64 R138, [R1+0xfe0] ;  /* 0x000fe000018a7983 */ /* 0x000f280000100a00 */
[----:B------:R-:W4:Y:S01]  /*33c50*/  LDL.64 R126, [R1+0xfe8] ;  /* 0x000fe800017e7983 */ /* 0x000f220000100a00 */
[----:B------:R-:W-:-:S02]  /*33c60*/  VIADD R12, R25, 0xfffffe68 ;  /* 0xfffffe68190c7836 */ /* 0x000fc40000000000 */
[----:B------:R-:W4:Y:S03]  /*33c70*/  LDC R25, c[0x0][0x230] ;  /* 0x00008c00ff197b82 */ /* 0x000f260000000800 */
[----:B------:R-:W-:Y:S02]  /*33c80*/  ISETP.GE.U32.AND P1, PT, R12, 0x7ffffde9, PT ;  /* 0x7ffffde90c00780c */ /* 0x000fe40003f26070 */
[----:B------:R-:W-:-:S03]  /*33c90*/  IADD3 R12, R22, -0x1b5, RZ ;  /* 0xfffffe4b160c7810 */ /* 0x000fc60007ffe0ff */
[----:B------:R-:W4:Y:S01]  /*33ca0*/  LDC R22, c[0x0][0x230] ;  /* 0x00008c00ff167b82 */ /* 0x000f220000000800 */
[----:B------:R-:W-:-:S07]  /*33cb0*/  ISETP.GE.U32.AND P2, PT, R12, 0x7ffffdcc, PT ;  /* 0x7ffffdcc0c00780c */ /* 0x000fce0003f46070 */
[----:B--2---:R-:W-:Y:S04]  /*33cc0*/  LDGSTS.E [R2+-0x3fff4], desc[UR8][R108.64], !P1 ;  /* 0xc000c0006c027fae */ /* 0x004fe8000c921848 */
[----:B------:R-:W2:Y:S01]  /*33cd0*/  LDL.64 R108, [R1+0xff0] ;  /* 0x000ff000016c7983 */ /* 0x000ea20000100a00 */
[----:B-1----:R-:W-:Y:S02]  /*33ce0*/  VIADD R12, R23, 0xfffffe4a ;  /* 0xfffffe4a170c7836 */ /* 0x002fe40000000000 */
        /* <DEDUP_REMOVED lines=18> */
[----:B------:R-:W-:-:S02]  /*33e10*/  IADD3 R12, R25, -0x1b7, RZ ;  /* 0xfffffe49190c7810 */ /* 0x000fc40007ffe0ff */
[----:B------:R-:W1:Y:S02]  /*33e20*/  LDC R25, c[0x0][0x230] ;  /* 0x00008c00ff197b82 */ /* 0x000e640000000800 */
[----:B------:R-:W-:Y:S01]  /*33e30*/  ISETP.GE.U32.AND P1, PT, R12, 0x7ffffdca, PT ;  /* 0x7ffffdca0c00780c */ /* 0x000fe20003f26070 */
[----:B------:R-:W-:Y:S01]  /*33e40*/  VIADD R12, R22, 0xfffffe48 ;  /* 0xfffffe48160c7836 */ /* 0x000fe20000000000 */
[----:B--2---:R-:W-:Y:S04]  /*33e50*/  LDGSTS.E [R6+-0x2bffc], desc[UR8][R108.64], !P3 ;  /* 0xd40040006c067fae */ /* 0x004fe8000d921848 */
[----:B------:R-:W2:Y:S01]  /*33e60*/  LDC R22, c[0x0][0x230] ;  /* 0x00008c00ff167b82 */ /* 0x000ea20000000800 */
[----:B------:R-:W2:Y:S01]  /*33e70*/  LDL.64 R108, [R1+0x1038] ;  /* 0x00103800016c7983 */ /* 0x000ea20000100a00 */
[----:B------:R-:W-:-:S03]  /*33e80*/  ISETP.GE.U32.AND P2, PT, R12, 0x7ffffdc9, PT ;  /* 0x7ffffdc90c00780c */ /* 0x000fc60003f46070 */
        /* <DEDUP_REMOVED lines=17> */
[----:B------:R-:W4:Y:S02]  /*33fa0*/  LDC R24, c[0x0][0x230] ;  /* 0x00008c00ff187b82 */ /* 0x000f240000000800 */
[----:B------:R-:W-:Y:S01]  /*33fb0*/  ISETP.GE.U32.AND P3, PT, R12, 0x7ffffdac, PT ;  /* 0x7ffffdac0c00780c */ /* 0x000fe20003f66070 */
[----:B-1----:R-:W-:-:S05]  /*33fc0*/  VIADD R12, R25, 0xfffffe2a ;  /* 0xfffffe2a190c7836 */ /* 0x002fca0000000000 */
[----:B------:R-:W-:Y:S01]  /*33fd0*/  ISETP.GE.U32.AND P1, PT, R12, 0x7ffffdab, PT ;  /* 0x7ffffdab0c00780c */ /* 0x000fe20003f26070 */
[----:B------:R-:W1:Y:S01]  /*33fe0*/  LDC R25, c[0x0][0x230] ;  /* 0x00008c00ff197b82 */ /* 0x000e620000000800 */
[----:B--2---:R-:W-:Y:S04]  /*33ff0*/  LDGSTS.E [R5+-0x27ff4], desc[UR8][R108.64], !P2 ;  /* 0xd800c0006c057fae */ /* 0x004fe8000d121848 */
        /* <DEDUP_REMOVED lines=20> */
[----:B------:R-:W-:-:S05]  /*34140*/  VIADD R12, R22, 0xfffffe28 ;  /* 0xfffffe28160c7836 */ /* 0x000fca0000000000 */
        /* <DEDUP_REMOVED lines=20> */
[----:B-1----:R-:W-:-:S04]  /*34290*/  IADD3 R12, R25, -0x1f5, RZ ;  /* 0xfffffe0b190c7810 */ /* 0x002fc80007ffe0ff */
[----:B------:R-:W-:Y:S01]  /*342a0*/  ISETP.GE.U32.AND P1, PT, R12, 0x7ffffd8c, PT ;  /* 0x7ffffd8c0c00780c */ /* 0x000fe20003f26070 */
[----:B------:R-:W-:Y:S02]  /*342b0*/  VIADD R12, R24, 0xfffffe0a ;  /* 0xfffffe0a180c7836 */ /* 0x000fe40000000000 */
[----:B------:R-:W1:Y:S03]  /*342c0*/  LDC R24, c[0x0][0x230] ;  /* 0x00008c00ff187b82 */ /* 0x000e660000000800 */
[----:B------:R-:W-:-:S07]  /*342d0*/  ISETP.GE.U32.AND P2, PT, R12, 0x7ffffd8b, PT ;  /* 0x7ffffd8b0c00780c */ /* 0x000fce0003f46070 */
[----:B--2---:R-:W-:Y:S04]  /*342e0*/  LDGSTS.E [R2+-0x10000], desc[UR8][R108.64], !P1 ;  /* 0xf00000006c027fae */ /* 0x004fe8000c921848 */
[----:B------:R-:W2:Y:S01]  /*342f0*/  LDL.64 R108, [R1+0x1828] ;  /* 0x00182800016c7983 */ /* 0x000ea20000100a00 */
[----:B------:R-:W-:Y:S02]  /*34300*/  IADD3 R12, R23, -0x1f7, RZ ;  /* 0xfffffe09170c7810 */ /* 0x000fe40007ffe0ff */
[----:B------:R-:W1:Y:S02]  /*34310*/  LDC R23, c[0x0][0x230] ;  /* 0x00008c00ff177b82 */ /* 0x000e640000000800 */
        /* <DEDUP_REMOVED lines=17> */
[----:B------:R-:W-:Y:S01]  /*34430*/  VIADD R12, R22, 0xfffffe08 ;  /* 0xfffffe08160c7836 */ /* 0x000fe20000000000 */
[----:B------:R-:W-:Y:S01]  /*34440*/  IADD3 R13, R13, 0x100000, RZ ;  /* 0x001000000d0d7810 */ /* 0x000fe20007ffe0ff */
[----:B------:R-:W4:Y:S03]  /*34450*/  LDC R22, c[0x0][0x230] ;  /* 0x00008c00ff167b82 */ /* 0x000f260000000800 */
[----:B------:R-:W-:Y:S01]  /*34460*/  ISETP.GE.U32.AND P4, PT, R12, 0x7ffffd89, PT ;  /* 0x7ffffd890c00780c */ /* 0x000fe20003f86070 */
[----:B--2---:R2:W-:Y:S04]  /*34470*/  LDGSTS.E [R6+-0xbff8], desc[UR8][R108.64], !P3 ;  /* 0xf40080006c067fae */ /* 0x0045e8000d921848 */
[----:B------:R-:W4:Y:S01]  /*34480*/  LDL.64 R108, [R1+0x908] ;  /* 0x00090800016c7983 */ /* 0x000f220000100a00 */
[----:B-1----:R-:W-:Y:S01]  /*34490*/  IADD3 R12, R24, -0x199, RZ ;  /* 0xfffffe67180c7810 */ /* 0x002fe20007ffe0ff */
[----:B--2---:R-:W-:Y:S01]  /*344a0*/  VIADD R6, R23, 0xfffffe66 ;  /* 0xfffffe6617067836 */ /* 0x004fe20000000000 */
[----:B------:R-:W1:Y:S02]  /*344b0*/  LDC R24, c[0x0][0x230] ;  /* 0x00008c00ff187b82 */ /* 0x000e640000000800 */
[----:B------:R-:W-:-:S02]  /*344c0*/  ISETP.GE.U32.AND P1, PT, R12, 0x7ffffde8, PT ;  /* 0x7ffffde80c00780c */ /* 0x000fc40003f26070 */
[----:B------:R-:W-:Y:S02]  /*344d0*/  ISETP.GE.U32.AND P2, PT, R6, 0x7ffffde7, PT ;  /* 0x7ffffde70600780c */ /* 0x000fe40003f46070 */
[C---:B------:R-:W-:Y:S01]  /*344e0*/  IADD3 R6, R14.reuse, 0x100000, RZ ;  /* 0x001000000e067810 */ /* 0x040fe20007ffe0ff */
[----:B---3--:R-:W-:Y:S01]  /*344f0*/  LDGSTS.E [R5+-0x7ff8], desc[UR8][R146.64], !P3 ;  /* 0xf800800092057fae */ /* 0x008fe2000d921848 */
[----:B------:R-:W2:Y:S03]  /*34500*/  LDC R23, c[0x0][0x230] ;  /* 0x00008c00ff177b82 */ /* 0x000ea60000000800 */
[----:B----4-:R-:W-:Y:S04]  /*34510*/  LDGSTS.E [R4+-0x3ff8], desc[UR8][R140.64], !P3 ;  /* 0xfc0080008c047fae */ /* 0x010fe8000d921848 */
[----:B------:R3:W-:Y:S04]  /*34520*/  LDGSTS.E [R2+-0xfff4], desc[UR8][R106.64], !P4 ;  /* 0xf000c0006a027fae */ /* 0x0007e8000e121848 */
[----:B------:R-:W4:Y:S04]  /*34530*/  LDL.64 R146, [R1+0x910] ;  /* 0x0009100001927983 */ /* 0x000f280000100a00 */
[----:B------:R-:W2:Y:S04]  /*34540*/  LDL.64 R140, [R1+0x918] ;  /* 0x00091800018c7983 */ /* 0x000ea80000100a00 */
[----:B------:R-:W2:Y:S04]  /*34550*/  LDL.64 R106, [R1+0x920] ;  /* 0x00092000016a7983 */ /* 0x000ea80000100a00 */
[----:B------:R1:W-:Y:S04]  /*34560*/  LDGSTS.E [R5+-0xbff4], desc[UR8][R170.64], !P4 ;  /* 0xf400c000aa057fae */ /* 0x0003e8000e121848 */
[----:B------:R-:W-:Y:S04]  /*34570*/  LDGSTS.E [R4+-0x7ff4], desc[UR8][R154.64], !P4 ;  /* 0xf800c0009a047fae */ /* 0x000fe8000e121848 */
[----:B------:R-:W2:Y:S04]  /*34580*/  LDL.64 R170, [R1+0x928] ;  /* 0x0009280001aa7983 */ /* 0x000ea80000100a00 */
[----:B------:R-:W2:Y:S04]  /*34590*/  LDL.64 R154, [R1+0x930] ;  /* 0x00093000019a7983 */ /* 0x000ea80000100a00 */
[----:B------:R1:W-:Y:S04]  /*345a0*/  LDGSTS.E [R13+-0x3ff4], desc[UR8][R96.64], !P4 ;  /* 0xfc00c000600d7fae */ /* 0x0003e8000e121848 */
[----:B------:R-:W2:Y:S01]  /*345b0*/  LDL.64 R96, [R1+0x938] ;  /* 0x0009380001607983 */ /* 0x000ea20000100a00 */
[----:B---3--:R-:W-:Y:S01]  /*345c0*/  VIADD R2, R14, 0x100000 ;  /* 0x001000000e027836 */ /* 0x008fe20000000000 */
[----:B------:R-:W-:Y:S01]  /*345d0*/  IADD3 R12, R22, -0x19b, RZ ;  /* 0xfffffe65160c7810 */ /* 0x000fe20007ffe0ff */
[C---:B-1----:R-:W-:Y:S01]  /*345e0*/  VIADD R5, R14.reuse, 0x100000 ;  /* 0x001000000e057836 */ /* 0x042fe20000000000 */
[----:B------:R-:W1:Y:S02]  /*345f0*/  LDC R13, c[0x0][0x230] ;  /* 0x00008c00ff0d7b82 */ /* 0x000e640000000800 */
[----:B------:R-:W-:Y:S04]  /*34600*/  LDGSTS.E [R2+-0x40000], desc[UR8][R138.64], !P1 ;  /* 0xc00000008a027fae */ /* 0x000fe8000c921848 */
[----:B------:R-:W-:Y:S01]  /*34610*/  LDGSTS.E [R6+-0x3c000], desc[UR8][R126.64], !P1 ;  /* 0xc40000007e067fae */ /* 0x000fe2000c921848 */
[----:B------:R-:W-:Y:S01]  /*34620*/  VIADD R4, R14, 0x100000 ;  /* 0x001000000e047836 */ /* 0x000fe20000000000 */
[----:B------:R-:W3:Y:S02]  /*34630*/  LDC R22, c[0x0][0x230] ;  /* 0x00008c00ff167b82 */ /* 0x000ee40000000800 */
[----:B------:R-:W3:Y:S04]  /*34640*/  LDL.64 R138, [R1+0xc90] ;  /* 0x000c9000018a7983 */ /* 0x000ee80000100a00 */
[----:B------:R-:W3:Y:S01]  /*34650*/  LDL.64 R126, [R1+0xc98] ;  /* 0x000c9800017e7983 */ /* 0x000ee20000100a00 */
[----:B------:R-:W-:-:S03]  /*34660*/  ISETP.GE.U32.AND P3, PT, R12, 0x7ffffde6, PT ;  /* 0x7ffffde60c00780c */ /* 0x000fc60003f66070 */
[----:B------:R-:W-:Y:S04]  /*34670*/  LDGSTS.E [R5+-0x38000], desc[UR8][R108.64], !P1 ;  /* 0xc80000006c057fae */ /* 0x000fe8000c921848 */
[----:B------:R-:W3:Y:S04]  /*34680*/  LDL.64 R108, [R1+0xca0] ;  /* 0x000ca000016c7983 */ /* 0x000ee80000100a00 */
[----:B----4-:R-:W-:Y:S04]  /*34690*/  LDGSTS.E [R4+-0x34000], desc[UR8][R146.64], !P1 ;  /* 0xcc00000092047fae */ /* 0x010fe8000c921848 */
[----:B--2---:R-:W-:Y:S04]  /*346a0*/  LDGSTS.E [R2+-0x3fffc], desc[UR8][R140.64], !P2 ;  /* 0xc00040008c027fae */ /* 0x004fe8000d121848 */
[----:B------:R-:W-:Y:S04]  /*346b0*/  LDGSTS.E [R6+-0x3bffc], desc[UR8][R106.64], !P2 ;  /* 0xc40040006a067fae */ /* 0x000fe8000d121848 */
[----:B------:R-:W2:Y:S04]  /*346c0*/  LDL.64 R146, [R1+0xca8] ;  /* 0x000ca80001927983 */ /* 0x000ea80000100a00 */
        /* <DEDUP_REMOVED lines=8> */
[----:B---3--:R-:W-:Y:S04]  /*34750*/  LDGSTS.E [R6+-0x3bff8], desc[UR8][R138.64], !P3 ;  /* 0xc40080008a067fae */ /* 0x008fe8000d921848 */
[----:B------:R-:W-:Y:S04]  /*34760*/  LDGSTS.E [R5+-0x37ff8], desc[UR8][R126.64], !P3 ;  /* 0xc80080007e057fae */ /* 0x000fe8000d921848 */
[----:B------:R-:W3:Y:S04]  /*34770*/  LDL.64 R138, [R1+0x1058] ;  /* 0x00105800018a7983 */ /* 0x000ee80000100a00 */
[----:B------:R-:W3:Y:S01]  /*34780*/  LDL.64 R126, [R1+0x1060] ;  /* 0x00106000017e7983 */ /* 0x000ee20000100a00 */
[----:B------:R-:W-:-:S02]  /*34790*/  IADD3 R12, R24, -0x19c, RZ ;  /* 0xfffffe64180c7810 */ /* 0x000fc40007ffe0ff */
[----:B------:R-:W3:Y:S02]  /*347a0*/  LDC R24, c[0x0][0x230] ;  /* 0x00008c00ff187b82 */ /* 0x000ee40000000800 */
[----:B------:R-:W-:Y:S01]  /*347b0*/  ISETP.GE.U32.AND P1, PT, R12, 0x7ffffde5, PT ;  /* 0x7ffffde50c00780c */ /* 0x000fe20003f26070 */
[----:B-1----:R-:W-:-:S05]  /*347c0*/  VIADD R12, R13, 0xfffffe47 ;  /* 0xfffffe470d0c7836 */ /* 0x002fca0000000000 */
[----:B------:R-:W-:Y:S01]  /*347d0*/  ISETP.GE.U32.AND P2, PT, R12, 0x7ffffdc8, PT ;  /* 0x7ffffdc80c00780c */ /* 0x000fe20003f46070 */
[----:B------:R-:W1:Y:S01]  /*347e0*/  LDC R13, c[0x0][0x230] ;  /* 0x00008c00ff0d7b82 */ /* 0x000e620000000800 */
[----:B------:R-:W-:Y:S04]  /*347f0*/  LDGSTS.E [R4+-0x33ff8], desc[UR8][R108.64], !P3 ;  /* 0xcc0080006c047fae */ /* 0x000fe8000d921848 */
[----:B------:R-:W3:Y:S04]  /*34800*/  LDL.64 R108, [R1+0x1068] ;  /* 0x00106800016c7983 */ /* 0x000ee80000100a00 */
[----:B--2---:R-:W-:Y:S04]  /*34810*/  LDGSTS.E [R2+-0x3fff4], desc[UR8][R146.64], !P1 ;  /* 0xc000c00092027fae */ /* 0x004fe8000c921848 */
[----:B----4-:R-:W-:Y:S04]  /*34820*/  LDGSTS.E [R6+-0x3bff4], desc[UR8][R140.64], !P1 ;  /* 0xc400c0008c067fae */ /* 0x010fe8000c921848 */
        /* <DEDUP_REMOVED lines=17> */
[----:B------:R-:W-:-:S05]  /*34940*/  VIADD R12, R24, 0xfffffe45 ;  /* 0xfffffe45180c7836 */ /* 0x000fca0000000000 */
[----:B------:R-:W-:Y:S01]  /*34950*/  ISETP.GE.U32.AND P1, PT, R12, 0x7ffffdc6, PT ;  /* 0x7ffffdc60c00780c */ /* 0x000fe20003f26070 */
[----:B------:R-:W3:Y:S06]  /*34960*/  LDC R24, c[0x0][0x230] ;  /* 0x00008c00ff187b82 */ /* 0x000eec0000000800 */
[----:B------:R-:W-:Y:S04]  /*34970*/  LDGSTS.E [R2+-0x2fffc], desc[UR8][R108.64], !P3 ;  /* 0xd00040006c027fae */ /* 0x000fe8000d921848 */
[----:B------:R-:W3:Y:S01]  /*34980*/  LDL.64 R108, [R1+0x10b0] ;  /* 0x0010b000016c7983 */ /* 0x000ee20000100a00 */
[----:B-1----:R-:W-:-:S02]  /*34990*/  IADD3 R12, R13, -0x1bc, RZ ;  /* 0xfffffe440d0c7810 */ /* 0x002fc40007ffe0ff */
[----:B------:R-:W1:Y:S02]  /*349a0*/  LDC R13, c[0x0][0x230] ;  /* 0x00008c00ff0d7b82 */ /* 0x000e640000000800 */
[----:B------:R-:W-:Y:S01]  /*349b0*/  ISETP.GE.U32.AND P2, PT, R12, 0x7ffffdc5, PT ;  /* 0x7ffffdc50c00780c */ /* 0x000fe20003f46070 */
        /* <DEDUP_REMOVED lines=16> */
[----:B------:R-:W-:-:S02]  /*34ac0*/  VIADD R12, R23, 0xfffffe27 ;  /* 0xfffffe27170c7836 */ /* 0x000fc40000000000 */
[----:B------:R-:W1:Y:S03]  /*34ad0*/  LDC R23, c[0x0][0x230] ;  /* 0x00008c00ff177b82 */ /* 0x000e660000000800 */
[----:B------:R-:W-:Y:S01]  /*34ae0*/  ISETP.GE.U32.AND P3, PT, R12, 0x7ffffda8, PT ;  /* 0x7ffffda80c00780c */ /* 0x000fe20003f66070 */
[----:B------:R-:W-:Y:S04]  /*34af0*/  LDGSTS.E [R6+-0x2bff4], desc[UR8][R108.64], !P2 ;  /* 0xd400c0006c067fae */ /* 0x000fe8000d121848 */
[----:B------:R-:W3:Y:S01]  /*34b00*/  LDL.64 R108, [R1+0x1478] ;  /* 0x00147800016c7983 */ /* 0x000ee20000100a00 */
[----:B------:R-:W-:Y:S02]  /*34b10*/  IADD3 R12, R24, -0x1da, RZ ;  /* 0xfffffe26180c7810 */ /* 0x000fe40007ffe0ff */
        /* <DEDUP_REMOVED lines=42> */
[----:B------:R-:W-:-:S05]  /*34dc0*/  VIADD R12, R24, 0xfffffe07 ;  /* 0xfffffe07180c7836 */ /* 0x000fca0000000000 */
[----:B------:R-:W-:Y:S02]  /*34dd0*/  ISETP.GE.U32.AND P1, PT, R12, 0x7ffffd88, PT ;  /* 0x7ffffd880c00780c */ /* 0x000fe40003f26070 */
[----:B------:R-:W-:Y:S02]  /*34de0*/  IADD3 R12, R23, -0x1fa, RZ ;  /* 0xfffffe06170c7810 */ /* 0x000fe40007ffe0ff */
[----:B------:R-:W1:Y:S02]  /*34df0*/  LDC R23, c[0x0][0x230] ;  /* 0x00008c00ff177b82 */ /* 0x000e640000000800 */
        /* <DEDUP_REMOVED lines=20> */
[----:B------:R-:W-:Y:S01]  /*34f40*/  VIADD R14, R14, 0x100000 ;  /* 0x001000000e0e7836 */ /* 0x000fe20000000000 */
[----:B------:R-:W3:Y:S02]  /*34f50*/  LDC R22, c[0x0][0x230] ;  /* 0x00008c00ff167b82 */ /* 0x000ee40000000800 */
[----:B------:R-:W-:Y:S02]  /*34f60*/  ISETP.GE.U32.AND P3, PT, R12, 0x7ffffd86, PT ;  /* 0x7ffffd860c00780c */ /* 0x000fe40003f66070 */
[----:B-1----:R-:W-:-:S04]  /*34f70*/  IADD3 R12, R13, -0x1fc, RZ ;  /* 0xfffffe040d0c7810 */ /* 0x002fc80007ffe0ff */
[----:B------:R-:W-:-:S07]  /*34f80*/  ISETP.GE.U32.AND P4, PT, R12, 0x7ffffd85, PT ;  /* 0x7ffffd850c00780c */ /* 0x000fce0003f86070 */
[----:B------:R-:W-:Y:S01]  /*34f90*/  LDGSTS.E [R2+-0xfff8], desc[UR8][R108.64], !P3 ;  /* 0xf00080006c027fae */ /* 0x000fe2000d921848 */
[----:B------:R-:W1:Y:S03]  /*34fa0*/  LDC R13, c[0x0][0x230] ;  /* 0x00008c00ff0d7b82 */ /* 0x000e660000000800 */
[----:B------:R-:W3:Y:S01]  /*34fb0*/  LDL.64 R108, [R1+0xcd0] ;  /* 0x000cd000016c7983 */ /* 0x000ee20000100a00 */
[----:B------:R-:W-:-:S04]  /*34fc0*/  VIADD R12, R23, 0xfffffe63 ;  /* 0xfffffe63170c7836 */ /* 0x000fc80000000000 */
[----:B------:R-:W1:Y:S01]  /*34fd0*/  LDC R23, c[0x0][0x230] ;  /* 0x00008c00ff177b82 */ /* 0x000e620000000800 */
[----:B------:R-:W-:Y:S01]  /*34fe0*/  ISETP.GE.U32.AND P1, PT, R12, 0x7ffffde4, PT ;  /* 0x7ffffde40c00780c */ /* 0x000fe20003f26070 */
[----:B--2---:R-:W-:Y:S04]  /*34ff0*/  LDGSTS.E [R6+-0xbff8], desc[UR8][R146.64], !P3 ;  /* 0xf400800092067fae */ /* 0x004fe8000d921848 */
[----:B----4-:R-:W-:Y:S04]  /*35000*/  LDGSTS.E [R5+-0x7ff8], desc[UR8][R140.64], !P3 ;  /* 0xf80080008c057fae */ /* 0x010fe8000d921848 */
[----:B------:R-:W-:Y:S04]  /*35010*/  LDGSTS.E [R4+-0x3ff8], desc[UR8][R106.64], !P3 ;  /* 0xfc0080006a047fae */ /* 0x000fe8000d921848 */
[----:B------:R-:W2:Y:S04]  /*35020*/  LDL.64 R146, [R1+0xcd8] ;  /* 0x000cd80001927983 */ /* 0x000ea80000100a00 */
[----:B------:R-:W4:Y:S04]  /*35030*/  LDL.64 R140, [R1+0xce0] ;  /* 0x000ce000018c7983 */ /* 0x000f280000100a00 */
[----:B------:R-:W4:Y:S04]  /*35040*/  LDL.64 R106, [R1+0xce8] ;  /* 0x000ce800016a7983 */ /* 0x000f280000100a00 */
[----:B------:R1:W-:Y:S04]  /*35050*/  LDGSTS.E [R2+-0xfff4], desc[UR8][R170.64], !P4 ;  /* 0xf000c000aa027fae */ /* 0x0003e8000e121848 */
[----:B------:R3:W-:Y:S04]  /*35060*/  LDGSTS.E [R5+-0xbff4], desc[UR8][R154.64], !P4 ;  /* 0xf400c0009a057fae */ /* 0x0007e8000e121848 */
[----:B------:R-:W4:Y:S04]  /*35070*/  LDL.64 R170, [R1+0xcf0] ;  /* 0x000cf00001aa7983 */ /* 0x000f280000100a00 */
[----:B------:R-:W4:Y:S04]  /*35080*/  LDL.64 R154, [R1+0xcf8] ;  /* 0x000cf800019a7983 */ /* 0x000f280000100a00 */
[----:B------:R3:W-:Y:S04]  /*35090*/  LDGSTS.E [R4+-0x7ff4], desc[UR8][R96.64], !P4 ;  /* 0xf800c00060047fae */ /* 0x0007e8000e121848 */
[----:B------:R-:W4:Y:S01]  /*350a0*/  LDL.64 R96, [R1+0xd00] ;  /* 0x000d000001607983 */ /* 0x000f220000100a00 */
[----:B-1----:R-:W-:-:S03]  /*350b0*/  IADD3 R2, R15, 0x100000, RZ ;  /* 0x001000000f027810 */ /* 0x002fc60007ffe0ff */
[----:B---3--:R1:W-:Y:S04]  /*350c0*/  LDGSTS.E [R14+-0x3ff4], desc[UR8][R138.64], !P4 ;  /* 0xfc00c0008a0e7fae */ /* 0x0083e8000e121848 */
[----:B------:R-:W-:Y:S04]  /*350d0*/  LDGSTS.E [R2+-0x40000], desc[UR8][R126.64], !P1 ;  /* 0xc00000007e027fae */ /* 0x000fe8000c921848 */
[----:B------:R-:W3:Y:S01]  /*350e0*/  LDL.64 R138, [R1+0xd08] ;  /* 0x000d0800018a7983 */ /* 0x000ee20000100a00 */
[----:B------:R-:W-:Y:S01]  /*350f0*/  IADD3 R6, R22, -0x19e, RZ ;  /* 0xfffffe6216067810 */ /* 0x000fe20007ffe0ff */
[----:B------:R-:W-:Y:S01]  /*35100*/  VIADD R12, R13, 0xfffffe61 ;  /* 0xfffffe610d0c7836 */ /* 0x000fe20000000000 */
[C---:B------:R-:W-:Y:S01]  /*35110*/  IADD3 R5, R15.reuse, 0x100000, RZ ;  /* 0x001000000f057810 */ /* 0x040fe20007ffe0ff */
[----:B------:R-:W3:Y:S01]  /*35120*/  LDL.64 R126, [R1+0xd10] ;  /* 0x000d1000017e7983 */ /* 0x000ee20000100a00 */
[----:B------:R-:W-:Y:S01]  /*35130*/  ISETP.GE.U32.AND P2, PT, R6, 0x7ffffde3, PT ;  /* 0x7ffffde30600780c */ /* 0x000fe20003f46070 */
[C---:B------:R-:W-:Y:S01]  /*35140*/  VIADD R6, R15.reuse, 0x100000 ;  /* 0x001000000f067836 */ /* 0x040fe20000000000 */
[----:B------:R-:W-:Y:S01]  /*35150*/  IADD3 R4, R15, 0x100000, RZ ;  /* 0x001000000f047810 */ /* 0x000fe20007ffe0ff */
[----:B------:R-:W3:Y:S08]  /*35160*/  LDC R22, c[0x0][0x230] ;  /* 0x00008c00ff167b82 */ /* 0x000ef00000000800 */
[----:B------:R-:W3:Y:S01]  /*35170*/  LDC R13, c[0x0][0x230] ;  /* 0x00008c00ff0d7b82 */ /* 0x000ee20000000800 */
[----:B------:R-:W-:Y:S07]  /*35180*/  LDGSTS.E [R6+-0x3c000], desc[UR8][R108.64], !P1 ;  /* 0xc40000006c067fae */ /* 0x000fee000c921848 */
[----:B-1----:R-:W1:Y:S01]  /*35190*/  LDC R14, c[0x0][0x230] ;  /* 0x00008c00ff0e7b82 */ /* 0x002e620000000800 */
[----:B------:R-:W3:Y:S01]  /*351a0*/  LDL.64 R108, [R1+0xd18] ;  /* 0x000d1800016c7983 */ /* 0x000ee20000100a00 */
[----:B------:R-:W-:-:S03]  /*351b0*/  ISETP.GE.U32.AND P3, PT, R12, 0x7ffffde2, PT ;  /* 0x7ffffde20c00780c */ /* 0x000fc60003f66070 */
        /* <DEDUP_REMOVED lines=18> */
[----:B------:R-:W-:Y:S02]  /*352e0*/  ISETP.GE.U32.AND P1, PT, R12, 0x7ffffde1, PT ;  /* 0x7ffffde10c00780c */ /* 0x000fe40003f26070 */
[----:B------:R-:W-:-:S03]  /*352f0*/  IADD3 R12, R22, -0x1bd, RZ ;  /* 0xfffffe43160c7810 */ /* 0x000fc60007ffe0ff */
[----:B------:R-:W1:Y:S01]  /*35300*/  LDC R22, c[0x0][0x230] ;  /* 0x00008c00ff167b82 */ /* 0x000e620000000800 */
[----:B------:R-:W-:Y:S01]  /*35310*/  ISETP.GE.U32.AND P2, PT, R12, 0x7ffffdc4, PT ;  /* 0x7ffffdc40c00780c */ /* 0x000fe20003f46070 */
[----:B------:R-:W-:Y:S04]  /*35320*/  LDGSTS.E [R5+-0x37ff8], desc[UR8][R108.64], !P3 ;  /* 0xc80080006c057fae */ /* 0x000fe8000d921848 */
[----:B------:R-:W-:Y:S04]  /*35330*/  LDGSTS.E [R4+-0x33ff8], desc[UR8][R172.64], !P3 ;  /* 0xcc008000ac047fae */ /* 0x000fe8000d921848 */
[----:B------:R-:W3:Y:S04]  /*35340*/  LDL.64 R108, [R1+0x10e8] ;  /* 0x0010e800016c7983 */ /* 0x000ee80000100a00 */
[----:B------:R-:W3:Y:S04]  /*35350*/  LDL.64 R172, [R1+0x1118] ;  /* 0x0011180001ac7983 */ /* 0x000ee80000100a00 */
[----:B--2---:R-:W-:Y:S04]  /*35360*/  LDGSTS.E [R2+-0x3fff4], desc[UR8][R146.64], !P1 ;  /* 0xc000c00092027fae */ /* 0x004fe8000c921848 */
[----:B----4-:R-:W-:Y:S04]  /*35370*/  LDGSTS.E [R6+-0x3bff4], desc[UR8][R140.64], !P1 ;  /* 0xc400c0008c067fae */ /* 0x010fe8000c921848 */
[----:B------:R-:W-:Y:S04]  /*35380*/  LDGSTS.E [R5+-0x37ff4], desc[UR8][R106.64], !P1 ;  /* 0xc800c0006a057fae */ /* 0x000fe8000c921848 */
[----:B------:R-:W2:Y:S04]  /*35390*/  LDL.64 R146, [R1+0x10f0] ;  /* 0x0010f00001927983 */ /* 0x000ea80000100a00 */
[----:B------:R-:W4:Y:S04]  /*353a0*/  LDL.64 R140, [R1+0x1100] ;  /* 0x00110000018c7983 */ /* 0x000f280000100a00 */
[----:B------:R-:W4:Y:S04]  /*353b0*/  LDL.64 R106, [R1+0x1108] ;  /* 0x00110800016a7983 */ /* 0x000f280000100a00 */
[----:B------:R-:W-:Y:S01]  /*353c0*/  LDGSTS.E [R4+-0x33ff4], desc[UR8][R170.64], !P1 ;  /* 0xcc00c000aa047fae */ /* 0x000fe2000c921848 */
[----:B------:R-:W-:-:S02]  /*353d0*/  VIADD R12, R13, 0xfffffe42 ;  /* 0xfffffe420d0c7836 */ /* 0x000fc40000000000 */
[----:B------:R-:W4:Y:S01]  /*353e0*/  LDC R13, c[0x0][0x230] ;  /* 0x00008c00ff0d7b82 */ /* 0x000f220000000800 */
[----:B------:R-:W4:Y:S04]  /*353f0*/  LDL.64 R170, [R1+0x1138] ;  /* 0x0011380001aa7983 */ /* 0x000f280000100a00 */
[----:B------:R-:W-:Y:S04]  /*35400*/  LDGSTS.E [R2+-0x30000], desc[UR8][R96.64], !P2 ;  /* 0xd000000060027fae */ /* 0x000fe8000d121848 */
[----:B------:R-:W-:Y:S04]  /*35410*/  LDGSTS.E [R6+-0x2c000], desc[UR8][R154.64], !P2 ;  /* 0xd40000009a067fae */ /* 0x000fe8000d121848 */
[----:B------:R-:W4:Y:S01]  /*35420*/  LDL.64 R96, [R1+0x1110] ;  /* 0x0011100001607983 */ /* 0x000f220000100a00 */
[----:B------:R-:W-:-:S03]  /*35430*/  ISETP.GE.U32.AND P3, PT, R12, 0x7ffffdc3, PT ;  /* 0x7ffffdc30c00780c */ /* 0x000fc60003f66070 */
[----:B------:R-:W4:Y:S04]  /*35440*/  LDL.64 R154, [R1+0x1140] ;  /* 0x00114000019a7983 */ /* 0x000f280000100a00 */
[----:B---3--:R-:W-:Y:S04]  /*35450*/  LDGSTS.E [R5+-0x28000], desc[UR8][R138.64], !P2 ;  /* 0xd80000008a057fae */ /* 0x008fe8000d121848 */
[----:B------:R-:W-:Y:S04]  /*35460*/  LDGSTS.E [R4+-0x24000], desc[UR8][R126.64], !P2 ;  /* 0xdc0000007e047fae */ /* 0x000fe8000d121848 */
[----:B------:R-:W3:Y:S04]  /*35470*/  LDL.64 R138, [R1+0x1120] ;  /* 0x00112000018a7983 */ /* 0x000ee80000100a00 */
[----:B------:R-:W3:Y:S01]  /*35480*/  LDL.64 R126, [R1+0x1128] ;  /* 0x00112800017e7983 */ /* 0x000ee20000100a00 */
[----:B-1----:R-:W-:-:S02]  /*35490*/  IADD3 R12, R14, -0x1bf, RZ ;  /* 0xfffffe410e0c7810 */ /* 0x002fc40007ffe0ff */
[----:B------:R-:W1:Y:S02]  /*354a0*/  LDC R14, c[0x0][0x230] ;  /* 0x00008c00ff0e7b82 */ /* 0x000e640000000800 */
[----:B------:R-:W-:-:S06]  /*354b0*/  ISETP.GE.U32.AND P1, PT, R12, 0x7ffffdc2, PT ;  /* 0x7ffffdc20c00780c */ /* 0x000fcc0003f26070 */
[----:B------:R-:W1:Y:S01]  /*354c0*/  LDC R12, c[0x0][0x230] ;  /* 0x00008c00ff0c7b82 */ /* 0x000e620000000800 */
[----:B------:R-:W-:Y:S04]  /*354d0*/  LDGSTS.E [R2+-0x2fffc], desc[UR8][R108.64], !P3 ;  /* 0xd00040006c027fae */ /* 0x000fe8000d921848 */
[----:B------:R-:W3:Y:S04]  /*354e0*/  LDL.64 R108, [R1+0x1130] ;  /* 0x00113000016c7983 */ /* 0x000ee80000100a00 */
[----:B--2---:R2:W-:Y:S04]  /*354f0*/  LDGSTS.E [R6+-0x2bffc], desc[UR8][R146.64], !P3 ;  /* 0xd400400092067fae */ /* 0x0045e8000d921848 */
[----:B------:R-:W-:Y:S04]  /*35500*/  LDGSTS.E [R5+-0x27ffc], desc[UR8][R186.64], !P3 ;  /* 0xd8004000ba057fae */ /* 0x000fe8000d921848 */
[----:B----4-:R-:W-:Y:S04]  /*35510*/  LDGSTS.E [R4+-0x23ffc], desc[UR8][R140.64], !P3 ;  /* 0xdc0040008c047fae */ /* 0x010fe8000d921848 */
[----:B------:R-:W4:Y:S04]  /*35520*/  LDL.64 R146, [R1+0x14c8] ;  /* 0x0014c80001927983 */ /* 0x000f280000100a00 */
[----:B------:R-:W-:Y:S01]  /*35530*/  LDGSTS.E [R2+-0x2fff8], desc[UR8][R106.64], !P1 ;  /* 0xd00080006a027fae */ /* 0x000fe2000c921848 */
[----:B--2---:R-:W-:-:S03]  /*35540*/  VIADD R6, R23, 0xfffffe40 ;  /* 0xfffffe4017067836 */ /* 0x004fc60000000000 */
[----:B------:R-:W2:Y:S04]  /*35550*/  LDL.64 R140, [R1+0x14e0] ;  /* 0x0014e000018c7983 */ /* 0x000ea80000100a00 */
[----:B------:R-:W2:Y:S04]  /*35560*/  LDL.64 R186, [R1+0x1510] ;  /* 0x0015100001ba7983 */ /* 0x000ea80000100a00 */
[----:B------:R-:W2:Y:S01]  /*35570*/  LDL.64 R106, [R1+0x14d0] ;  /* 0x0014d000016a7983 */ /* 0x000ea20000100a00 */
[----:B------:R-:W-:-:S03]  /*35580*/  ISETP.GE.U32.AND P2, PT, R6, 0x7ffffdc1, PT ;  /* 0x7ffffdc10600780c */ /* 0x000fc60003f46070 */
[----:B------:R-:W-:Y:S04]  /*35590*/  LDGSTS.E [R2+-0x2bff8], desc[UR8][R96.64], !P1 ;  /* 0xd400800060027fae */ /* 0x000fe8000c921848 */
[----:B------:R-:W-:Y:S04]  /*355a0*/  LDGSTS.E [R5+-0x27ff8], desc[UR8][R172.64], !P1 ;  /* 0xd8008000ac057fae */ /* 0x000fe8000c921848 */
[----:B------:R-:W2:Y:S01]  /*355b0*/  LDL.64 R96, [R1+0x14d8] ;  /* 0x0014d80001607983 */ /* 0x000ea20000100a00 */
[----:B------:R-:W-:Y:S02]  /*355c0*/  IADD3 R6, R13, -0x1dd, RZ ;  /* 0xfffffe230d067810 */ /* 0x000fe40007ffe0ff */
[----:B------:R-:W2:Y:S01]  /*355d0*/  LDC R13, c[0x0][0x230] ;  /* 0x00008c00ff0d7b82 */ /* 0x000ea20000000800 */
[----:B------:R-:W2:Y:S04]  /*355e0*/  LDL.64 R172, [R1+0x1528] ;  /* 0x0015280001ac7983 */ /* 0x000ea80000100a00 */
[----:B---3--:R-:W-:Y:S04]  /*355f0*/  LDGSTS.E [R4+-0x23ff8], desc[UR8][R138.64], !P1 ;  /* 0xdc0080008a047fae */ /* 0x008fe8000c921848 */
[----:B------:R-:W-:Y:S01]  /*35600*/  LDGSTS.E [R2+-0x2fff4], desc[UR8][R126.64], !P2 ;  /* 0xd000c0007e027fae */ /* 0x000fe2000d121848 */
[----:B------:R-:W-:-:S03]  /*35610*/  ISETP.GE.U32.AND P3, PT, R6, 0x7ffffda4, PT ;  /* 0x7ffffda40600780c */ /* 0x000fc60003f66070 */
[----:B------:R-:W3:Y:S04]  /*35620*/  LDL.64 R138, [R1+0x14f0] ;  /* 0x0014f000018a7983 */ /* 0x000ee80000100a00 */
[----:B------:R-:W3:Y:S01]  /*35630*/  LDL.64 R126, [R1+0x14e8] ;  /* 0x0014e800017e7983 */ /* 0x000ee20000100a00 */
[----:B------:R-:W-:-:S05]  /*35640*/  VIADD R6, R15, 0x100000 ;  /* 0x001000000f067836 */ /* 0x000fca0000000000 */
[----:B------:R1:W-:Y:S04]  /*35650*/  LDGSTS.E [R6+-0x2bff4], desc[UR8][R108.64], !P2 ;  /* 0xd400c0006c067fae */ /* 0x0003e8000d121848 */
[----:B------:R-:W-:Y:S04]  /*35660*/  LDGSTS.E [R5+-0x27ff4], desc[UR8][R170.64], !P2 ;  /* 0xd800c000aa057fae */ /* 0x000fe8000d121848 */
[----:B------:R-:W-:Y:S04]  /*35670*/  LDGSTS.E [R4+-0x23ff4], desc[UR8][R154.64], !P2 ;  /* 0xdc00c0009a047fae */ /* 0x000fe8000d121848 */
[----:B------:R-:W3:Y:S01]  /*35680*/  LDL.64 R108, [R1+0x14f8] ;  /* 0x0014f800016c7983 */ /* 0x000ee20000100a00 */
[----:B-1----:R-:W-:-:S02]  /*35690*/  IADD3 R6, R22, -0x1de, RZ ;  /* 0xfffffe2216067810 */ /* 0x002fc40007ffe0ff */
[----:B------:R-:W1:Y:S01]  /*356a0*/  LDC R22, c[0x0][0x230] ;  /* 0x00008c00ff167b82 */ /* 0x000e620000000800 */
[----:B------:R-:W3:Y:S01]  /*356b0*/  LDL.64 R170, [R1+0x1530] ;  /* 0x0015300001aa7983 */ /* 0x000ee20000100a00 */
[----:B------:R-:W-:-:S03]  /*356c0*/  ISETP.GE.U32.AND P1, PT, R6, 0x7ffffda3, PT ;  /* 0x7ffffda30600780c */ /* 0x000fc60003f26070 */
[----:B------:R-:W3:Y:S04]  /*356d0*/  LDL.64 R154, [R1+0x1538] ;  /* 0x00153800019a7983 */ /* 0x000ee80000100a00 */
[----:B----4-:R-:W-:Y:S01]  /*356e0*/  LDGSTS.E [R2+-0x20000], desc[UR8][R146.64], !P3 ;  /* 0xe000000092027fae */ /* 0x010fe2000d921848 */
[----:B------:R-:W-:-:S03]  /*356f0*/  VIADD R6, R14, 0xfffffe21 ;  /* 0xfffffe210e067836 */ /* 0x000fc60000000000 */
[----:B------:R-:W4:Y:S04]  /*35700*/  LDL.64 R146, [R1+0x1d10] ;  /* 0x001d100001927983 */ /* 0x000f280000100a00 */
[----:B--2---:R-:W-:Y:S04]  /*35710*/  LDGSTS.E [R5+-0x1c000], desc[UR8][R106.64], !P3 ;  /* 0xe40000006a057fae */ /* 0x004fe8000d921848 */
[----:B------:R-:W2:Y:S04]  /*35720*/  LDL.64 R106, [R1+0x1518] ;  /* 0x00151800016a7983 */ /* 0x000ea80000100a00 */
[----:B------:R-:W-:Y:S04]  /*35730*/  LDGSTS.E [R4+-0x18000], desc[UR8][R96.64], !P3 ;  /* 0xe800000060047fae */ /* 0x000fe8000d921848 */
[----:B------:R-:W-:Y:S04]  /*35740*/  LDGSTS.E [R2+-0x14000], desc[UR8][R140.64], !P3 ;  /* 0xec0000008c027fae */ /* 0x000fe8000d921848 */
[----:B------:R-:W4:Y:S01]  /*35750*/  LDL.64 R96, [R1+0x1520] ;  /* 0x0015200001607983 */ /* 0x000f220000100a00 */
[----:B------:R-:W-:-:S03]  /*35760*/  ISETP.GE.U32.AND P2, PT, R6, 0x7ffffda2, PT ;  /* 0x7ffffda20600780c */ /* 0x000fc60003f46070 */
[----:B------:R-:W4:Y:S04]  /*35770*/  LDL.64 R140, [R1+0x1d08] ;  /* 0x001d0800018c7983 */ /* 0x000f280000100a00 */
[----:B---3--:R-:W-:Y:S01]  /*35780*/  LDGSTS.E [R5+-0x1fffc], desc[UR8][R126.64], !P1 ;  /* 0xe00040007e057fae */ /* 0x008fe2000c921848 */
[----:B------:R-:W-:Y:S02]  /*35790*/  IADD3 R6, R12, -0x1e0, RZ ;  /* 0xfffffe200c067810 */ /* 0x000fe40007ffe0ff */
[----:B------:R-:W3:Y:S01]  /*357a0*/  LDC R12, c[0x0][0x230] ;  /* 0x00008c00ff0c7b82 */ /* 0x000ee20000000800 */
[----:B------:R-:W-:Y:S04]  /*357b0*/  LDGSTS.E [R4+-0x1bffc], desc[UR8][R138.64], !P1 ;  /* 0xe40040008a047fae */ /* 0x000fe8000c921848 */
[----:B------:R-:W3:Y:S01]  /*357c0*/  LDL.64 R126, [R1+0x1540] ;  /* 0x00154000017e7983 */ /* 0x000ee20000100a00 */
[----:B------:R-:W-:Y:S01]  /*357d0*/  ISETP.GE.U32.AND P3, PT, R6, 0x7ffffda1, PT ;  /* 0x7ffffda10600780c */ /* 0x000fe20003f66070 */
[----:B------:R-:W-:-:S02]  /*357e0*/  VIADD R6, R15, 0x100000 ;  /* 0x001000000f067836 */ /* 0x000fc40000000000 */
[----:B------:R-:W3:Y:S04]  /*357f0*/  LDL.64 R138, [R1+0x1d00] ;  /* 0x001d0000018a7983 */ /* 0x000ee80000100a00 */
[----:B------:R-:W-:Y:S04]  /*35800*/  LDGSTS.E [R2+-0x17ffc], desc[UR8][R108.64], !P1 ;  /* 0xe80040006c027fae */ /* 0x000fe8000c921848 */
[----:B------:R-:W-:Y:S04]  /*35810*/  LDGSTS.E [R2+-0x13ffc], desc[UR8][R190.64], !P1 ;  /* 0xec004000be027fae */ /* 0x000fe8000c921848 */
[----:B------:R-:W-:Y:S04]  /*35820*/  LDGSTS.E [R6+-0x1fff8], desc[UR8][R188.64], !P2 ;  /* 0xe0008000bc067fae */ /* 0x000fe8000d121848 */
[----:B------:R-:W-:Y:S04]  /*35830*/  LDGSTS.E [R5+-0x1bff8], desc[UR8][R186.64], !P2 ;  /* 0xe4008000ba057fae */ /* 0x000fe8000d121848 */
[----:B------:R-:W3:Y:S04]  /*35840*/  LDL.64 R108, [R1+0x1cf8] ;  /* 0x001cf800016c7983 */ /* 0x000ee80000100a00 */
[----:B--2---:R1:W-:Y:S04]  /*35850*/  LDGSTS.E [R4+-0x17ff8], desc[UR8][R106.64], !P2 ;  /* 0xe80080006a047fae */ /* 0x0043e8000d121848 */
[----:B------:R-:W2:Y:S01]  /*35860*/  LDL.64 R106, [R1+0x1cf0] ;  /* 0x001cf000016a7983 */ /* 0x000ea20000100a00 */
[----:B-1----:R-:W-:-:S03]  /*35870*/  IADD3 R4, R22, -0x1fd, RZ ;  /* 0xfffffe0316047810 */ /* 0x002fc60007ffe0ff */
[----:B----4-:R-:W-:Y:S01]  /*35880*/  LDGSTS.E [R2+-0x13ff8], desc[UR8][R96.64], !P2 ;  /* 0xec00800060027fae */ /* 0x010fe2000d121848 */
[----:B------:R-:W-:-:S03]  /*35890*/  ISETP.GE.U32.AND P1, PT, R4, 0x7ffffd84, PT ;  /* 0x7ffffd840400780c */ /* 0x000fc60003f26070 */
[----:B------:R-:W4:Y:S01]  /*358a0*/  LDL.64 R96, [R1+0x1ce8] ;  /* 0x001ce80001607983 */ /* 0x000f220000100a00 */
[----:B------:R-:W-:-:S03]  /*358b0*/  VIADD R4, R15, 0x100000 ;  /* 0x001000000f047836 */ /* 0x000fc60000000000 */
[----:B------:R-:W-:Y:S04]  /*358c0*/  LDGSTS.E [R6+-0x1fff4], desc[UR8][R172.64], !P3 ;  /* 0xe000c000ac067fae */ /* 0x000fe8000d921848 */
[----:B------:R1:W-:Y:S04]  /*358d0*/  LDGSTS.E [R5+-0x1bff4], desc[UR8][R170.64], !P3 ;  /* 0xe400c000aa057fae */ /* 0x0003e8000d921848 */
[----:B------:R-:W-:Y:S04]  /*358e0*/  LDGSTS.E [R4+-0x17ff4], desc[UR8][R154.64], !P3 ;  /* 0xe800c0009a047fae */ /* 0x000fe8000d921848 */
[----:B---3--:R-:W-:Y:S04]  /*358f0*/  LDGSTS.E [R2+-0x13ff4], desc[UR8][R126.64], !P3 ;  /* 0xec00c0007e027fae */ /* 0x008fe8000d921848 */
[----:B------:R-:W3:Y:S01]  /*35900*/  LDL.64 R170, [R1+0x1ce0] ;  /* 0x001ce00001aa7983 */ /* 0x000ee20000100a00 */
[----:B-1----:R-:W-:-:S03]  /*35910*/  IADD3 R5, R13, -0x1fe, RZ ;  /* 0xfffffe020d057810 */ /* 0x002fc60007ffe0ff */
[----:B------:R1:W-:Y:S04]  /*35920*/  LDGSTS.E [R6+-0x10000], desc[UR8][R146.64], !P1 ;  /* 0xf000000092067fae */ /* 0x0003e8000c921848 */
[----:B------:R-:W3:Y:S01]  /*35930*/  LDL.64 R126, [R1+0x1cd8] ;  /* 0x001cd800017e7983 */ /* 0x000ee20000100a00 */
[----:B------:R-:W-:Y:S01]  /*35940*/  ISETP.GE.U32.AND P2, PT, R5, 0x7ffffd83, PT ;  /* 0x7ffffd830500780c */ /* 0x000fe20003f46070 */
[----:B------:R-:W-:Y:S02]  /*35950*/  VIADD R5, R15, 0x100000 ;  /* 0x001000000f057836 */ /* 0x000fe40000000000 */
[----:B------:R-:W3:Y:S04]  /*35960*/  LDL.64 R154, [R1+0x1cc8] ;  /* 0x001cc800019a7983 */ /* 0x000ee80000100a00 */
[----:B------:R-:W-:Y:S04]  /*35970*/  LDGSTS.E [R5+-0xc000], desc[UR8][R140.64], !P1 ;  /* 0xf40000008c057fae */ /* 0x000fe8000c921848 */
[----:B------:R-:W-:Y:S04]  /*35980*/  LDGSTS.E [R4+-0x8000], desc[UR8][R138.64], !P1 ;  /* 0xf80000008a047fae */ /* 0x000fe8000c921848 */
[----:B------:R-:W3:Y:S04]  /*35990*/  LDL.64 R146, [R1+0x1cc0] ;  /* 0x001cc00001927983 */ /* 0x000ee80000100a00 */
[----:B------:R-:W-:Y:S04]  /*359a0*/  LDGSTS.E [R2+-0x4000], desc[UR8][R108.64], !P1 ;  /* 0xfc0000006c027fae */ /* 0x000fe8000c921848 */
[----:B------:R-:W3:Y:S04]  /*359b0*/  LDL.64 R140, [R1+0x1cb8] ;  /* 0x001cb800018c7983 */ /* 0x000ee80000100a00 */
[----:B------:R-:W3:Y:S01]  /*359c0*/  LDL.64 R138, [R1+0x1cb0] ;  /* 0x001cb000018a7983 */ /* 0x000ee20000100a00 */
[----:B-1----:R-:W-:-:S04]  /*359d0*/  IADD3 R6, R12, -0x1ff, RZ ;  /* 0xfffffe010c067810 */ /* 0x002fc80007ffe0ff */
[----:B------:R-:W-:Y:S01]  /*359e0*/  ISETP.GE.U32.AND P1, PT, R6, 0x7ffffd82, PT ;  /* 0x7ffffd820600780c */ /* 0x000fe20003f26070 */
[----:B------:R-:W-:Y:S01]  /*359f0*/  VIADD R6, R15, 0x100000 ;  /* 0x001000000f067836 */ /* 0x000fe20000000000 */
[----:B--2---:R-:W-:Y:S04]  /*35a00*/  LDGSTS.E [R4+-0xfffc], desc[UR8][R106.64], !P2 ;  /* 0xf00040006a047fae */ /* 0x004fe8000d121848 */
[----:B----4-:R1:W-:Y:S02]  /*35a10*/  LDGSTS.E [R2+-0xbffc], desc[UR8][R96.64], !P2 ;  /* 0xf400400060027fae */ /* 0x0103e4000d121848 */
[----:B-1----:R-:W-:-:S05]  /*35a20*/  MOV R2, UR5 ;  /* 0x0000000500027c02 */ /* 0x002fca0008000f00 */
[----:B------:R1:W-:Y:S04]  /*35a30*/  STL [R1+0x1c18], R2 ;  /* 0x001c180201007387 */ /* 0x0003e80000100800 */
[----:B------:R-:W2:Y:S04]  /*35a40*/  LDL.64 R108, [R1+0x1ca8] ;  /* 0x001ca800016c7983 */ /* 0x000ea80000100a00 */
[----:B------:R-:W4:Y:S04]  /*35a50*/  LDL.64 R106, [R1+0x1ca0] ;  /* 0x001ca000016a7983 */ /* 0x000f280000100a00 */
[----:B------:R-:W4:Y:S04]  /*35a60*/  LDL.64 R96, [R1+0x1c98] ;  /* 0x001c980001607983 */ /* 0x000f280000100a00 */
[----:B------:R-:W4:Y:S04]  /*35a70*/  LDL.64 R194, [R1+0x1c10] ;  /* 0x001c100001c27983 */ /* 0x000f280000100a00 */
[----:B------:R-:W4:Y:S04]  /*35a80*/  LDL.64 R192, [R1+0x1bd0] ;  /* 0x001bd00001c07983 */ /* 0x000f280000100a00 */
[----:B------:R-:W4:Y:S04]  /*35a90*/  LDL.64 R190, [R1+0x1b90] ;  /* 0x001b900001be7983 */ /* 0x000f280000100a00 */
[----:B------:R-:W4:Y:S04]  /*35aa0*/  LDL.64 R188, [R1+0x1b50] ;  /* 0x001b500001bc7983 */ /* 0x000f280000100a00 */
[----:B------:R-:W4:Y:S04]  /*35ab0*/  LDL.64 R186, [R1+0x1b10] ;  /* 0x001b100001ba7983 */ /* 0x000f280000100a00 */
[----:B---3--:R-:W-:Y:S04]  /*35ac0*/  LDGSTS.E [R6+-0x7ffc], desc[UR8][R170.64], !P2 ;  /* 0xf8004000aa067fae */ /* 0x008fe8000d121848 */
[----:B------:R-:W3:Y:S04]  /*35ad0*/  LDL.64 R172, [R1+0x1ad0] ;  /* 0x001ad00001ac7983 */ /* 0x000ee80000100a00 */
[----:B------:R-:W-:Y:S04]  /*35ae0*/  LDGSTS.E [R5+-0x3ffc], desc[UR8][R126.64], !P2 ;  /* 0xfc0040007e057fae */ /* 0x000fe8000d121848 */
[----:B------:R-:W3:Y:S01]  /*35af0*/  LDL.64 R170, [R1+0x1a90] ;  /* 0x001a900001aa7983 */ /* 0x000ee20000100a00 */
[----:B------:R-:W-:Y:S01]  /*35b00*/  UISETP.GE.U32.AND UP1, UPT, UR5, 0x7ffffd81, UPT ;  /* 0x7ffffd810500788c */ /* 0x000fe2000bf26070 */
[----:B-1----:R-:W-:-:S02]  /*35b10*/  VIADD R2, R15, 0x100000 ;  /* 0x001000000f027836 */ /* 0x002fc40000000000 */
[----:B------:R-:W-:Y:S04]  /*35b20*/  LDGSTS.E [R5+-0xfff8], desc[UR8][R196.64], !P1 ;  /* 0xf0008000c4057fae */ /* 0x000fe8000c921848 */
[----:B------:R-:W3:Y:S01]  /*35b30*/  LDL.64 R126, [R1+0x1a50] ;  /* 0x001a5000017e7983 */ /* 0x000ee20000100a00 */
[----:B------:R-:W-:Y:S02]  /*35b40*/  PLOP3.LUT P2, PT, PT, PT, UP1, 0x80, 0x0 ;  /* 0x000000000000781c */ /* 0x000fe40003f4f018 */
[----:B------:R-:W-:Y:S01]  /*35b50*/  PLOP3.LUT P3, PT, PT, PT, UP1, 0x80, 0x0 ;  /* 0x000000000000781c */ /* 0x000fe20003f6f018 */
[----:B------:R-:W-:Y:S01]  /*35b60*/  LDGSTS.E [R4+-0xbff8], desc[UR8][R154.64], !P1 ;  /* 0xf40080009a047fae */ /* 0x000fe2000c921848 */
[----:B------:R-:W-:Y:S02]  /*35b70*/  PLOP3.LUT P4, PT, PT, PT, UP1, 0x80, 0x0 ;  /* 0x000000000000781c */ /* 0x000fe40003f8f018 */
[----:B------:R-:W-:Y:S01]  /*35b80*/  PLOP3.LUT P5, PT, PT, PT, UP1, 0x80, 0x0 ;  /* 0x000000000000781c */ /* 0x000fe20003faf018 */
[----:B------:R-:W-:Y:S01]  /*35b90*/  LDGSTS.E [R2+-0x7ff8], desc[UR8][R146.64], !P1 ;  /* 0xf800800092027fae */ /* 0x000fe2000c921848 */
[----:B------:R-:W-:-:S03]  /*35ba0*/  IADD3 R15, R15, 0x100000, RZ ;  /* 0x001000000f0f7810 */ /* 0x000fc60007ffe0ff */
[----:B------:R-:W-:Y:S04]  /*35bb0*/  LDGSTS.E [R6+-0x3ff8], desc[UR8][R140.64], !P1 ;  /* 0xfc0080008c067fae */ /* 0x000fe8000c921848 */
[----:B------:R-:W3:Y:S04]  /*35bc0*/  LDL.64 R154, [R1+0x1c08] ;  /* 0x001c0800019a7983 */ /* 0x000ee80000100a00 */
[----:B------:R-:W3:Y:S04]  /*35bd0*/  LDL.64 R146, [R1+0x1bc8] ;  /* 0x001bc80001927983 */ /* 0x000ee80000100a00 */
[----:B------:R-:W-:Y:S04]  /*35be0*/  LDGSTS.E [R5+-0xfff4], desc[UR8][R138.64], !P2 ;  /* 0xf000c0008a057fae */ /* 0x000fe8000d121848 */
[----:B------:R-:W3:Y:S04]  /*35bf0*/  LDL.64 R140, [R1+0x1b88] ;  /* 0x001b8800018c7983 */ /* 0x000ee80000100a00 */
[----:B------:R-:W3:Y:S04]  /*35c00*/  LDL.64 R22, [R1+0x18c0] ;  /* 0x0018c00001167983 */ /* 0x000ee80000100a00 */
[----:B------:R-:W3:Y:S04]  /*35c10*/  LDL.64 R138, [R1+0x1b48] ;  /* 0x001b4800018a7983 */ /* 0x000ee80000100a00 */
        /* <DEDUP_REMOVED lines=8> */
[----:B------:R-:W0:Y:S04]  /*35ca0*/  LDGDEPBAR ;  /* 0x00000000000079af */ /* 0x000e280000000000 */
[----:B------:R-:W-:Y:S04]  /*35cb0*/  LDGSTS.E [R230+0x70000], desc[UR8][R194.64], P0 ;  /* 0x70000000c2e67fae */ /* 0x000fe80008121848 */
[----:B------:R-:W-:Y:S04]  /*35cc0*/  LDGSTS.E [R230+0x70400], desc[UR8][R192.64], P0 ;  /* 0x70400000c0e67fae */ /* 0x000fe80008121848 */
[----:B------:R-:W-:Y:S04]  /*35cd0*/  LDGSTS.E [R230+0x70800], desc[UR8][R190.64], P0 ;  /* 0x70800000bee67fae */ /* 0x000fe80008121848 */
[----:B------:R-:W-:Y:S04]  /*35ce0*/  LDGSTS.E [R230+0x70c00], desc[UR8][R188.64], P0 ;  /* 0x70c00000bce67fae */ /* 0x000fe80008121848 */
[----:B------:R-:W-:Y:S04]  /*35cf0*/  LDGSTS.E [R230+0x71000], desc[UR8][R186.64], P0 ;  /* 0x71000000bae67fae */ /* 0x000fe80008121848 */
[----:B---3--:R-:W-:Y:S04]  /*35d00*/  LDGSTS.E [R230+0x71400], desc[UR8][R172.64], P0 ;  /* 0x71400000ace67fae */ /* 0x008fe80008121848 */
[----:B------:R-:W-:Y:S04]  /*35d10*/  LDGSTS.E [R230+0x71800], desc[UR8][R170.64], P0 ;  /* 0x71800000aae67fae */ /* 0x000fe80008121848 */
[----:B------:R-:W-:Y:S04]  /*35d20*/  LDGSTS.E [R230+0x71c00], desc[UR8][R126.64], P0 ;  /* 0x71c000007ee67fae */ /* 0x000fe80008121848 */
[----:B------:R-:W-:Y:S04]  /*35d30*/  LDGSTS.E [R230+0x72000], desc[UR8][R124.64], P0 ;  /* 0x720000007ce67fae */ /* 0x000fe80008121848 */
[----:B------:R-:W-:Y:S04]  /*35d40*/  LDGSTS.E [R230+0x72400], desc[UR8][R122.64], P0 ;  /* 0x724000007ae67fae */ /* 0x000fe80008121848 */
[----:B------:R-:W3:Y:S04]  /*35d50*/  LDL.64 R126, [R1+0x1c00] ;  /* 0x001c0000017e7983 */ /* 0x000ee80000100a00 */
[----:B------:R-:W3:Y:S04]  /*35d60*/  LDL.64 R124, [R1+0x1bc0] ;  /* 0x001bc000017c7983 */ /* 0x000ee80000100a00 */
[----:B------:R-:W-:Y:S04]  /*35d70*/  LDGSTS.E [R230+0x72800], desc[UR8][R92.64], P0 ;  /* 0x728000005ce67fae */ /* 0x000fe80008121848 */
[----:B------:R-:W3:Y:S04]  /*35d80*/  LDL.64 R122, [R1+0x1b80] ;  /* 0x001b8000017a7983 */ /* 0x000ee80000100a00 */
[----:B------:R-:W-:Y:S04]  /*35d90*/  LDGSTS.E [R230+0x72c00], desc[UR8][R90.64], P0 ;  /* 0x72c000005ae67fae */ /* 0x000fe80008121848 */
[----:B------:R-:W3:Y:S04]  /*35da0*/  LDL.64 R92, [R1+0x1b40] ;  /* 0x001b4000015c7983 */ /* 0x000ee80000100a00 */
[----:B------:R-:W-:Y:S04]  /*35db0*/  LDGSTS.E [R230+0x73000], desc[UR8][R156.64], P0 ;  /* 0x730000009ce67fae */ /* 0x000fe80008121848 */
[----:B------:R-:W3:Y:S04]  /*35dc0*/  LDL.64 R90, [R1+0x1b00] ;  /* 0x001b0000015a7983 */ /* 0x000ee80000100a00 */
[----:B------:R-:W-:Y:S04]  /*35dd0*/  LDGSTS.E [R230+0x73400], desc[UR8][R250.64], P0 ;  /* 0x73400000fae67fae */ /* 0x000fe80008121848 */
[----:B------:R-:W-:Y:S04]  /*35de0*/  LDGSTS.E [R230+0x73800], desc[UR8][R234.64], P0 ;  /* 0x73800000eae67fae */ /* 0x000fe80008121848 */
[----:B------:R-:W-:Y:S04]  /*35df0*/  LDGSTS.E [R230+0x73c00], desc[UR8][R218.64], P0 ;  /* 0x73c00000dae67fae */ /* 0x000fe80008121848 */
[----:B------:R-:W-:Y:S04]  /*35e00*/  LDGSTS.E [R16+0x70080], desc[UR8][R154.64], P0 ;  /* 0x700800009a107fae */ /* 0x000fe80008121848 */
[----:B------:R-:W-:Y:S04]  /*35e10*/  LDGSTS.E [R16+0x70480], desc[UR8][R146.64], P0 ;  /* 0x7048000092107fae */ /* 0x000fe80008121848 */
[----:B------:R-:W-:Y:S04]  /*35e20*/  LDGSTS.E [R16+0x70880], desc[UR8][R140.64], P0 ;  /* 0x708800008c107fae */ /* 0x000fe80008121848 */
[----:B------:R-:W-:Y:S04]  /*35e30*/  LDGSTS.E [R16+0x70c80], desc[UR8][R138.64], P0 ;  /* 0x70c800008a107fae */ /* 0x000fe80008121848 */
[----:B------:R-:W3:Y:S04]  /*35e40*/  LDL.64 R230, [R1+0x18d0] ;  /* 0x0018d00001e67983 */ /* 0x000ee80000100a00 */
[----:B------:R-:W3:Y:S04]  /*35e50*/  LDL.64 R14, [R1+0x18a8] ;  /* 0x0018a800010e7983 */ /* 0x000ee80000100a00 */
[----:B------:R-:W3:Y:S04]  /*35e60*/  LDL.64 R4, [R1+0x18a0] ;  /* 0x0018a00001047983 */ /* 0x000ee80000100a00 */
[----:B--2---:R-:W-:Y:S04]  /*35e70*/  LDGSTS.E [R16+0x71080], desc[UR8][R108.64], P0 ;  /* 0x710800006c107fae */ /* 0x004fe80008121848 */
[----:B----4-:R-:W-:Y:S04]  /*35e80*/  LDGSTS.E [R16+0x71480], desc[UR8][R106.64], P0 ;  /* 0x714800006a107fae */ /* 0x010fe80008121848 */
[----:B------:R-:W-:Y:S04]  /*35e90*/  LDGSTS.E [R16+0x71880], desc[UR8][R96.64], P0 ;  /* 0x7188000060107fae */ /* 0x000fe80008121848 */
[----:B------:R-:W-:Y:S04]  /*35ea0*/  LDGSTS.E [R16+0x71c80], desc[UR8][R110.64], P0 ;  /* 0x71c800006e107fae */ /* 0x000fe80008121848 */
[----:B------:R-:W2:Y:S04]  /*35eb0*/  LDL.64 R108, [R1+0x1bb8] ;  /* 0x001bb800016c7983 */ /* 0x000ea80000100a00 */
[----:B------:R-:W4:Y:S04]  /*35ec0*/  LDL.64 R106, [R1+0x1b78] ;  /* 0x001b7800016a7983 */ /* 0x000f280000100a00 */
[----:B------:R-:W2:Y:S04]  /*35ed0*/  LDL.64 R110, [R1+0x1bf8] ;  /* 0x001bf800016e7983 */ /* 0x000ea80000100a00 */
        /* <DEDUP_REMOVED lines=32> */
[----:B--2---:R-:W-:Y:S04]  /*360e0*/  LDGSTS.E [R18+0x70180], desc[UR8][R110.64], P0 ;  /* 0x701800006e127fae */ /* 0x004fe80008121848 */
[----:B------:R-:W-:Y:S04]  /*360f0*/  LDGSTS.E [R18+0x70580], desc[UR8][R108.64], P0 ;  /* 0x705800006c127fae */ /* 0x000fe80008121848 */
[----:B----4-:R-:W-:Y:S04]  /*36100*/  LDGSTS.E [R18+0x70980], desc[UR8][R106.64], P0 ;  /* 0x709800006a127fae */ /* 0x010fe80008121848 */
[----:B------:R-:W-:Y:S04]  /*36110*/  LDGSTS.E [R18+0x70d80], desc[UR8][R96.64], P0 ;  /* 0x70d8000060127fae */ /* 0x000fe80008121848 */
[----:B------:R-:W-:Y:S04]  /*36120*/  LDGSTS.E [R18+0x71180], desc[UR8][R80.64], P0 ;  /* 0x7118000050127fae */ /* 0x000fe80008121848 */
[----:B------:R-:W-:Y:S04]  /*36130*/  LDGSTS.E [R18+0x71580], desc[UR8][R82.64], P0 ;  /* 0x7158000052127fae */ /* 0x000fe80008121848 */
[----:B------:R-:W-:Y:S04]  /*36140*/  LDGSTS.E [R18+0x71980], desc[UR8][R98.64], P0 ;  /* 0x7198000062127fae */ /* 0x000fe80008121848 */
[----:B------:R-:W-:Y:S04]  /*36150*/  LDGSTS.E [R18+0x71d80], desc[UR8][R114.64], P0 ;  /* 0x71d8000072127fae */ /* 0x000fe80008121848 */
[----:B------:R-:W2:Y:S04]  /*36160*/  LDL.64 R82, [R1+0x1be8] ;  /* 0x001be80001527983 */ /* 0x000ea80000100a00 */
        /* <DEDUP_REMOVED lines=33> */
[----:B----4-:R-:W-:Y:S04]  /*36380*/  LDGSTS.E [R20+0x70680], desc[UR8][R80.64], P0 ;  /* 0x7068000050147fae */ /* 0x010fe80008121848 */
        /* <DEDUP_REMOVED lines=23> */
[----:B------:R1:W-:Y:S04]  /*36500*/  LDGSTS.E [R21+0x72700], desc[UR8][R152.64], P0 ;  /* 0x7270000098157fae */ /* 0x0003e80008121848 */
[----:B------:R2:W-:Y:S04]  /*36510*/  LDGSTS.E [R21+0x72b00], desc[UR8][R168.64], P0 ;  /* 0x72b00000a8157fae */ /* 0x0005e80008121848 */
[----:B------:R3:W-:Y:S04]  /*36520*/  LDGSTS.E [R21+0x72f00], desc[UR8][R184.64], P0 ;  /* 0x72f00000b8157fae */ /* 0x0007e80008121848 */
[----:B------:R-:W-:Y:S04]  /*36530*/  LDGSTS.E [R21+0x73300], desc[UR8][R66.64], P0 ;  /* 0x7330000042157fae */ /* 0x000fe80008121848 */
[----:B------:R-:W-:Y:S04]  /*36540*/  LDGSTS.E [R21+0x73700], desc[UR8][R238.64], P0 ;  /* 0x73700000ee157fae */ /* 0x000fe80008121848 */
[----:B------:R-:W-:Y:S04]  /*36550*/  LDGSTS.E [R21+0x73b00], desc[UR8][R222.64], P0 ;  /* 0x73b00000de157fae */ /* 0x000fe80008121848 */
[----:B------:R-:W-:Y:S04]  /*36560*/  LDGSTS.E [R21+0x73f00], desc[UR8][R4.64], P0 ;  /* 0x73f0000004157fae */ /* 0x000fe80008121848 */
[----:B------:R-:W4:Y:S04]  /*36570*/  LDL.64 R64, [R1+0x1bd8] ;  /* 0x001bd80001407983 */ /* 0x000f280000100a00 */
[----:B------:R-:W2:Y:S04]  /*36580*/  LDL.64 R62, [R1+0x1b98] ;  /* 0x001b9800013e7983 */ /* 0x000ea80000100a00 */
[----:B------:R-:W3:Y:S04]  /*36590*/  LDL.64 R60, [R1+0x1b58] ;  /* 0x001b5800013c7983 */ /* 0x000ee80000100a00 */
[----:B------:R-:W3:Y:S04]  /*365a0*/  LDL.64 R20, [R1+0x1918] ;  /* 0x0019180001147983 */ /* 0x000ee80000100a00 */
[----:B------:R1:W-:Y:S04]  /*365b0*/  STL [R1+0x400], RZ ;  /* 0x000400ff01007387 */ /* 0x0003e80000100800 */
        /* <DEDUP_REMOVED lines=255> */
[----:B------:R1:W-:Y:S04]  /*375b0*/  STL [R1], RZ ;  /* 0x000000ff01007387 */ /* 0x0003e80000100800 */
        /* <DEDUP_REMOVED lines=51> */
[----:B----4-:R-:W-:Y:S04]  /*378f0*/  LDGSTS.E [R0+0x70380], desc[UR8][R64.64], P0 ;  /* 0x7038000040007fae */ /* 0x010fe80008121848 */
[----:B------:R4:W-:Y:S04]  /*37900*/  STL [R1+0xd0], RZ ;  /* 0x0000d0ff01007387 */ /* 0x0009e80000100800 */
[----:B--2---:R-:W-:Y:S04]  /*37910*/  LDGSTS.E [R0+0x70780], desc[UR8][R62.64], P0 ;  /* 0x707800003e007fae */ /* 0x004fe80008121848 */
[----:B------:R4:W-:Y:S04]  /*37920*/  STL [R1+0xd4], RZ ;  /* 0x0000d4ff01007387 */ /* 0x0009e80000100800 */
[----:B---3--:R-:W-:Y:S04]  /*37930*/  LDGSTS.E [R0+0x70b80], desc[UR8][R60.64], P0 ;  /* 0x70b800003c007fae */ /* 0x008fe80008121848 */
[----:B------:R4:W-:Y:S04]  /*37940*/  STL [R1+0xd8], RZ ;  /* 0x0000d8ff01007387 */ /* 0x0009e80000100800 */
[----:B------:R-:W-:Y:S04]  /*37950*/  LDGSTS.E [R0+0x70f80], desc[UR8][R58.64], P0 ;  /* 0x70f800003a007fae */ /* 0x000fe80008121848 */
        /* <DEDUP_REMOVED lines=13> */
[----:B------:R2:W-:Y:S04]  /*37a30*/  LDGSTS.E [R0+0x72b80], desc[UR8][R44.64], P0 ;  /* 0x72b800002c007fae */ /* 0x0005e80008121848 */
[----:B------:R4:W-:Y:S04]  /*37a40*/  STL [R1+0xf8], RZ ;  /* 0x0000f8ff01007387 */ /* 0x0009e80000100800 */
[----:B------:R4:W-:Y:S04]  /*37a50*/  LDGSTS.E [R0+0x72f80], desc[UR8][R20.64], P0 ;  /* 0x72f8000014007fae */ /* 0x0009e80008121848 */
[----:B------:R4:W-:Y:S04]  /*37a60*/  STL [R1+0xfc], RZ ;  /* 0x0000fcff01007387 */ /* 0x0009e80000100800 */
[----:B------:R4:W-:Y:S04]  /*37a70*/  LDGSTS.E [R0+0x73380], desc[UR8][R18.64], P0 ;  /* 0x7338000012007fae */ /* 0x0009e80008121848 */
[----:B------:R4:W-:Y:S04]  /*37a80*/  LDGSTS.E [R0+0x73780], desc[UR8][R236.64], P0 ;  /* 0x73780000ec007fae */ /* 0x0009e80008121848 */
[----:B------:R4:W-:Y:S04]  /*37a90*/  LDGSTS.E [R0+0x73b80], desc[UR8][R220.64], P0 ;  /* 0x73b80000dc007fae */ /* 0x0009e80008121848 */
[----:B------:R4:W-:Y:S01]  /*37aa0*/  LDGSTS.E [R0+0x73f80], desc[UR8][R12.64], P0 ;  /* 0x73f800000c007fae */ /* 0x0009e20008121848 */
[----:B------:R-:W-:-:S03]  /*37ab0*/  PLOP3.LUT P0, PT, PT, PT, UP0, 0x40, 0x0 ;  /* 0x000000000000781c */ /* 0x000fc60003f0e808 */
[----:B------:R-:W0:Y:S01]  /*37ac0*/  LDGDEPBAR ;  /* 0x00000000000079af */ /* 0x000e220000000000 */
[----:B-1----:R-:W-:Y:S02]  /*37ad0*/  CS2R R152, SRZ ;  /* 0x0000000000987805 */ /* 0x002fe4000001ff00 */
[----:B------:R-:W-:Y:S02]  /*37ae0*/  CS2R R154, SRZ ;  /* 0x00000000009a7805 */ /* 0x000fe4000001ff00 */
[----:B------:R-:W-:Y:S02]  /*37af0*/  CS2R R156, SRZ ;  /* 0x00000000009c7805 */ /* 0x000fe4000001ff00 */
[----:B------:R-:W-:Y:S02]  /*37b00*/  CS2R R158, SRZ ;  /* 0x00000000009e7805 */ /* 0x000fe4000001ff00 */
[----:B------:R-:W-:Y:S02]  /*37b10*/  CS2R R160, SRZ ;  /* 0x0000000000a07805 */ /* 0x000fe4000001ff00 */
[----:B------:R-:W-:-:S02]  /*37b20*/  CS2R R162, SRZ ;  /* 0x0000000000a27805 */ /* 0x000fc4000001ff00 */
[----:B------:R-:W-:Y:S02]  /*37b30*/  CS2R R164, SRZ ;  /* 0x0000000000a47805 */ /* 0x000fe4000001ff00 */
        /* <DEDUP_REMOVED lines=67> */
[----:B--2---:R-:W-:Y:S02]  /*37f70*/  CS2R R44, SRZ ;  /* 0x00000000002c7805 */ /* 0x004fe4000001ff00 */
        /* <DEDUP_REMOVED lines=20> */
[----:B------:R-:W-:Y:S01]  /*380c0*/  CS2R R86, SRZ ;  /* 0x0000000000567805 */ /* 0x000fe2000001ff00 */
[----:B----4-:R-:W-:Y:S06]  /*380d0*/  @P0 BRA `(.L_x_0) ;  /* 0x0000025800700947 */ /* 0x010fec0003800000 */
        /* <DEDUP_REMOVED lines=11> */
[----:B--2---:R1:W-:Y:S01]  /*38190*/  STL [R1+0x944], R76 ;  /* 0x0009444c01007387 */ /* 0x0043e20000100800 */
[----:B------:R-:W-:-:S03]  /*381a0*/  IMAD.MOV.U32 R0, RZ, RZ, R77 ;  /* 0x000000ffff007224 */ /* 0x000fc600078e004d */
[----:B-1----:R-:W2:Y:S04]  /*381b0*/  LDL.LU.64 R76, [R1+0x6d8] ;  /* 0x0006d800014c7983 */ /* 0x002ea80000300a00 */
[----:B------:R1:W-:Y:S04]  /*381c0*/  STL [R1+0x940], R0 ;  /* 0x0009400001007387 */ /* 0x0003e80000100800 */
[----:B---3--:R3:W-:Y:S01]  /*381d0*/  STL [R1+0x94c], R68 ;  /* 0x00094c4401007387 */ /* 0x0087e20000100800 */
[----:B-1----:R-:W-:-:S03]  /*381e0*/  MOV R0, R69 ;  /* 0x0000004500007202 */ /* 0x002fc60000000f00 */
[----:B---3--:R-:W3:Y:S04]  /*381f0*/  LDL.LU.64 R68, [R1+0x6e0] ;  /* 0x0006e00001447983 */ /* 0x008ee80000300a00 */
[----:B------:R1:W-:Y:S04]  /*38200*/  STL [R1+0x948], R0 ;  /* 0x0009480001007387 */ /* 0x0003e80000100800 */
[----:B----4-:R4:W-:Y:S01]  /*38210*/  STL [R1+0x954], R70 ;  /* 0x0009544601007387 */ /* 0x0109e20000100800 */
[----:B-1----:R-:W-:-:S03]  /*38220*/  IMAD.MOV.U32 R0, RZ, RZ, R71 ;  /* 0x000000ffff007224 */ /* 0x002fc600078e0047 */
[----:B----4-:R-:W4:Y:S04]  /*38230*/  LDL.LU.64 R70, [R1+0x6e8] ;  /* 0x0006e80001467983 */ /* 0x010f280000300a00 */
[----:B------:R1:W-:Y:S04]  /*38240*/  STL [R1+0x950], R0 ;  /* 0x0009500001007387 */ /* 0x0003e80000100800 */
[----:B------:R1:W-:Y:S02]  /*38250*/  STL [R1+0x95c], R78 ;  /* 0x00095c4e01007387 */ /* 0x0003e40000100800 */
[----:B-1----:R-:W-:-:S02]  /*38260*/  MOV R0, R79 ;  /* 0x0000004f00007202 */ /* 0x002fc40000000f00 */
[----:B------:R-:W4:Y:S04]  /*38270*/  LDL.LU.64 R78, [R1+0x6f0] ;  /* 0x0006f000014e7983 */ /* 0x000f280000300a00 */
[----:B------:R1:W-:Y:S04]  /*38280*/  STL [R1+0x958], R0 ;  /* 0x0009580001007387 */ /* 0x0003e80000100800 */
[----:B------:R1:W-:Y:S02]  /*38290*/  STL [R1+0x964], R80 ;  /* 0x0009645001007387 */ /* 0x0003e40000100800 */
[----:B-1----:R-:W-:-:S02]  /*382a0*/  IMAD.MOV.U32 R0, RZ, RZ, R81 ;  /* 0x000000ffff007224 */ /* 0x002fc400078e0051 */
[----:B------:R-:W4:Y:S04]  /*382b0*/  LDL.LU.64 R80, [R1+0x6f8] ;  /* 0x0006f80001507983 */ /* 0x000f280000300a00 */
        /* <DEDUP_REMOVED lines=25> */
[----:B--2---:R2:W-:Y:S01]  /*38450*/  STL [R1+0x99c], R76 ;  /* 0x00099c4c01007387 */ /* 0x0045e20000100800 */
[----:B-1----:R-:W-:-:S03]  /*38460*/  MOV R0, R77 ;  /* 0x0000004d00007202 */ /* 0x002fc60000000f00 */
[----:B--2---:R-:W2:Y:S04]  /*38470*/  LDL.LU.64 R76, [R1+0x730] ;  /* 0x00073000014c7983 */ /* 0x004ea80000300a00 */
[----:B------:R1:W-:Y:S04]  /*38480*/  STL [R1+0x998], R0 ;  /* 0x0009980001007387 */ /* 0x0003e80000100800 */
[----:B---3--:R3:W-:Y:S01]  /*38490*/  STL [R1+0x9a4], R68 ;  /* 0x0009a44401007387 */ /* 0x0087e20000100800 */
[----:B-1----:R-:W-:-:S03]  /*384a0*/  IMAD.MOV.U32 R0, RZ, RZ, R69 ;  /* 0x000000ffff007224 */ /* 0x002fc600078e0045 */
[----:B---3--:R-:W3:Y:S04]  /*384b0*/  LDL.LU.64 R68, [R1+0x738] ;  /* 0x0007380001447983 */ /* 0x008ee80000300a00 */
[----:B------:R1:W-:Y:S04]  /*384c0*/  STL [R1+0x9a0], R0 ;  /* 0x0009a00001007387 */ /* 0x0003e80000100800 */
[----:B----4-:R4:W-:Y:S01]  /*384d0*/  STL [R1+0x9ac], R70 ;  /* 0x0009ac4601007387 */ /* 0x0109e20000100800 */
[----:B-1----:R-:W-:-:S03]  /*384e0*/  MOV R0, R71 ;  /* 0x0000004700007202 */ /* 0x002fc60000000f00 */
[----:B----4-:R-:W4:Y:S04]  /*384f0*/  LDL.LU.64 R70, [R1+0x740] ;  /* 0x0007400001467983 */ /* 0x010f280000300a00 */
        /* <DEDUP_REMOVED lines=33> */
[----:B--2---:R2:W-:Y:S01]  /*38710*/  STL [R1+0x9f4], R76 ;  /* 0x0009f44c01007387 */ /* 0x0045e20000100800 */
[----:B-1----:R-:W-:-:S03]  /*38720*/  IMAD.MOV.U32 R0, RZ, RZ, R77 ;  /* 0x000000ffff007224 */ /* 0x002fc600078e004d */
[----:B--2---:R-:W2:Y:S04]  /*38730*/  LDL.LU.64 R76, [R1+0x788] ;  /* 0x00078800014c7983 */ /* 0x004ea80000300a00 */
        /* <DEDUP_REMOVED lines=1589> */
[----:B----4-:R-:W-:Y:S04]  /*3ea90*/  STL [R1+0x1664], R70 ;  /* 0x0016644601007387 */ /* 0x010fe80000100800 */
[----:B------:R-:W4:Y:S01]  /*3eaa0*/  LDL.LU.64 R64, [R1+0x16d8] ;  /* 0x0016d80001407983 */ /* 0x000f220000300a00 */
[----:B-1----:R-:W-:-:S05]  /*3eab0*/  IMAD.MOV.U32 R0, RZ, RZ, R71 ;  /* 0x000000ffff007224 */ /* 0x002fca00078e0047 */
[----:B------:R1:W-:Y:S04]  /*3eac0*/  STL [R1+0x1660], R0 ;  /* 0x0016600001007387 */ /* 0x0003e80000100800 */
[----:B------:R1:W-:Y:S02]  /*3ead0*/  STL [R1+0x166c], R78 ;  /* 0x00166c4e01007387 */ /* 0x0003e40000100800 */
[----:B-1----:R-:W-:Y:S02]  /*3eae0*/  MOV R0, R79 ;  /* 0x0000004f00007202 */ /* 0x002fe40000000f00 */
        /* <DEDUP_REMOVED lines=14> */
[----:B------:R-:W-:Y:S04]  /*3ebd0*/  STL [R1+0x168c], R72 ;  /* 0x00168c4801007387 */ /* 0x000fe80000100800 */
[----:B------:R-:W4:Y:S01]  /*3ebe0*/  LDL.LU.64 R70, [R1+0x1700] ;  /* 0x0017000001467983 */ /* 0x000f220000300a00 */
[----:B-1----:R-:W-:-:S05]  /*3ebf0*/  MOV R0, R73 ;  /* 0x0000004900007202 */ /* 0x002fca0000000f00 */
[----:B------:R1:W-:Y:S02]  /*3ec00*/  STL [R1+0x1688], R0 ;  /* 0x0016880001007387 */ /* 0x0003e40000100800 */
[----:B-1----:R-:W-:Y:S02]  /*3ec10*/  IMAD.MOV.U32 R0, RZ, RZ, R87 ;  /* 0x000000ffff007224 */ /* 0x002fe400078e0057 */
[----:B------:R1:W-:Y:S04]  /*3ec20*/  STL [R1+0x1694], R86 ;  /* 0x0016945601007387 */ /* 0x0003e80000100800 */
[----:B-1----:R-:W4:Y:S04]  /*3ec30*/  LDL.LU.64 R86, [R1+0x1708] ;  /* 0x0017080001567983 */ /* 0x002f280000300a00 */
[----:B------:R1:W-:Y:S04]  /*3ec40*/  STL [R1+0x1690], R0 ;  /* 0x0016900001007387 */ /* 0x0003e80000100800 */
[----:B------:R1:W-:Y:S04]  /*3ec50*/  STL [R1+0x169c], R66 ;  /* 0x00169c4201007387 */ /* 0x0003e80000100800 */
[----:B------:R-:W4:Y:S01]  /*3ec60*/  LDL.LU.64 R72, [R1+0x1710] ;  /* 0x0017100001487983 */ /* 0x000f220000300a00 */
[----:B-1----:R-:W-:-:S03]  /*3ec70*/  MOV R0, R67 ;  /* 0x0000004300007202 */ /* 0x002fc60000000f00 */
[----:B------:R-:W-:Y:S04]  /*3ec80*/  STL [R1+0x16a4], R74 ;  /* 0x0016a44a01007387 */ /* 0x000fe80000100800 */
[----:B------:R1:W-:Y:S04]  /*3ec90*/  STL [R1+0x1698], R0 ;  /* 0x0016980001007387 */ /* 0x0003e80000100800 */
[----:B------:R-:W4:Y:S01]  /*3eca0*/  LDL.LU.64 R66, [R1+0x1718] ;  /* 0x0017180001427983 */ /* 0x000f220000300a00 */
[----:B-1----:R-:W-:-:S03]  /*3ecb0*/  IMAD.MOV.U32 R0, RZ, RZ, R75 ;  /* 0x000000ffff007224 */ /* 0x002fc600078e004b */
[----:B--2---:R-:W-:Y:S04]  /*3ecc0*/  STL [R1+0x16ac], R76 ;  /* 0x0016ac4c01007387 */ /* 0x004fe80000100800 */
[----:B------:R1:W-:Y:S04]  /*3ecd0*/  STL [R1+0x16a0], R0 ;  /* 0x0016a00001007387 */ /* 0x0003e80000100800 */
[----:B------:R-:W2:Y:S01]  /*3ece0*/  LDL.LU.64 R74, [R1+0x1720] ;  /* 0x00172000014a7983 */ /* 0x000ea20000300a00 */
[----:B-1----:R-:W-:-:S03]  /*3ecf0*/  MOV R0, R77 ;  /* 0x0000004d00007202 */ /* 0x002fc60000000f00 */
[----:B---3--:R-:W-:Y:S04]  /*3ed00*/  STL [R1+0x16b4], R68 ;  /* 0x0016b44401007387 */ /* 0x008fe80000100800 */
[----:B------:R1:W-:Y:S04]  /*3ed10*/  STL [R1+0x16a8], R0 ;  /* 0x0016a80001007387 */ /* 0x0003e80000100800 */
[----:B------:R-:W3:Y:S01]  /*3ed20*/  LDL.LU.64 R76, [R1+0x1728] ;  /* 0x00172800014c7983 */ /* 0x000ee20000300a00 */
[----:B-1----:R-:W-:-:S03]  /*3ed30*/  IMAD.MOV.U32 R0, RZ, RZ, R69 ;  /* 0x000000ffff007224 */ /* 0x002fc600078e0045 */
[----:B----4-:R-:W-:Y:S04]  /*3ed40*/  STL [R1+0x16bc], R64 ;  /* 0x0016bc4001007387 */ /* 0x010fe80000100800 */
[----:B------:R1:W-:Y:S04]  /*3ed50*/  STL [R1+0x16b0], R0 ;  /* 0x0016b00001007387 */ /* 0x0003e80000100800 */
[----:B------:R-:W4:Y:S01]  /*3ed60*/  LDL.LU.64 R68, [R1+0x1730] ;  /* 0x0017300001447983 */ /* 0x000f220000300a00 */
[----:B-1----:R-:W-:-:S03]  /*3ed70*/  MOV R0, R65 ;  /* 0x0000004100007202 */ /* 0x002fc60000000f00 */
[----:B------:R-:W-:Y:S04]  /*3ed80*/  STL [R1+0x16c4], R78 ;  /* 0x0016c44e01007387 */ /* 0x000fe80000100800 */
[----:B------:R1:W-:Y:S02]  /*3ed90*/  STL [R1+0x16b8], R0 ;  /* 0x0016b80001007387 */ /* 0x0003e40000100800 */
[----:B-1----:R-:W-:Y:S02]  /*3eda0*/  IMAD.MOV.U32 R0, RZ, RZ, R79 ;  /* 0x000000ffff007224 */ /* 0x002fe400078e004f */
        /* <DEDUP_REMOVED lines=20> */
[----:B------:R-:W-:Y:S04]  /*3eef0*/  STL [R1+0x16f4], R72 ;  /* 0x0016f44801007387 */ /* 0x000fe80000100800 */
[----:B------:R1:W-:Y:S04]  /*3ef00*/  STL [R1+0x16e8], R0 ;  /* 0x0016e80001007387 */ /* 0x0003e80000100800 */
[----:B------:R-:W4:Y:S01]  /*3ef10*/  LDL.LU.64 R86, [R1+0x1760] ;  /* 0x0017600001567983 */ /* 0x000f220000300a00 */
[----:B-1----:R-:W-:-:S03]  /*3ef20*/  IMAD.MOV.U32 R0, RZ, RZ, R73 ;  /* 0x000000ffff007224 */ /* 0x002fc600078e0049 */
[----:B------:R-:W-:Y:S04]  /*3ef30*/  STL [R1+0x16fc], R66 ;  /* 0x0016fc4201007387 */ /* 0x000fe80000100800 */
[----:B------:R1:W-:Y:S04]  /*3ef40*/  STL [R1+0x16f0], R0 ;  /* 0x0016f00001007387 */ /* 0x0003e80000100800 */
[----:B------:R-:W4:Y:S01]  /*3ef50*/  LDL.LU.64 R72, [R1+0x1768] ;  /* 0x0017680001487983 */ /* 0x000f220000300a00 */
[----:B-1----:R-:W-:-:S03]  /*3ef60*/  MOV R0, R67 ;  /* 0x0000004300007202 */ /* 0x002fc60000000f00 */
[----:B--2---:R-:W-:Y:S04]  /*3ef70*/  STL [R1+0x1704], R74 ;  /* 0x0017044a01007387 */ /* 0x004fe80000100800 */
[----:B------:R1:W-:Y:S04]  /*3ef80*/  STL [R1+0x16f8], R0 ;  /* 0x0016f80001007387 */ /* 0x0003e80000100800 */
[----:B------:R-:W2:Y:S01]  /*3ef90*/  LDL.LU.64 R62, [R1+0x1770] ;  /* 0x00177000013e7983 */ /* 0x000ea20000300a00 */
[----:B-1----:R-:W-:-:S03]  /*3efa0*/  IMAD.MOV.U32 R0, RZ, RZ, R75 ;  /* 0x000000ffff007224 */ /* 0x002fc600078e004b */
[----:B---3--:R-:W-:Y:S04]  /*3efb0*/  STL [R1+0x170c], R76 ;  /* 0x00170c4c01007387 */ /* 0x008fe80000100800 */
[----:B------:R1:W-:Y:S04]  /*3efc0*/  STL [R1+0x1700], R0 ;  /* 0x0017000001007387 */ /* 0x0003e80000100800 */
[----:B------:R-:W3:Y:S01]  /*3efd0*/  LDL.LU.64 R74, [R1+0x1778] ;  /* 0x00177800014a7983 */ /* 0x000ee20000300a00 */
[----:B-1----:R-:W-:-:S03]  /*3efe0*/  MOV R0, R77 ;  /* 0x0000004d00007202 */ /* 0x002fc60000000f00 */
[----:B----4-:R-:W-:Y:S04]  /*3eff0*/  STL [R1+0x1714], R68 ;  /* 0x0017144401007387 */ /* 0x010fe80000100800 */
[----:B------:R1:W-:Y:S04]  /*3f000*/  STL [R1+0x1708], R0 ;  /* 0x0017080001007387 */ /* 0x0003e80000100800 */
[----:B------:R-:W4:Y:S04]  /*3f010*/  LDL.LU.64 R76, [R1+0x1780] ;  /* 0x00178000014c7983 */ /* 0x000f280000300a00 */
        /* <DEDUP_REMOVED lines=18> */
[----:B------:R-:W-:Y:S04]  /*3f140*/  STL [R1+0x173c], R70 ;  /* 0x00173c4601007387 */ /* 0x000fe80000100800 */
[----:B------:R1:W-:Y:S04]  /*3f150*/  STL [R1+0x1730], R0 ;  /* 0x0017300001007387 */ /* 0x0003e80000100800 */
[----:B------:R-:W4:Y:S04]  /*3f160*/  LDL.LU.64 R84, [R1+0x17b0] ;  /* 0x0017b00001547983 */ /* 0x000f280000300a00 */
[----:B------:R-:W4:Y:S01]  /*3f170*/  LDL.LU.64 R68, [R1+0x17b8] ;  /* 0x0017b80001447983 */ /* 0x000f220000300a00 */
[----:B-1----:R-:W-:-:S05]  /*3f180*/  MOV R0, R71 ;  /* 0x0000004700007202 */ /* 0x002fca0000000f00 */
[----:B------:R1:W-:Y:S04]  /*3f190*/  STL [R1+0x1738], R0 ;  /* 0x0017380001007387 */ /* 0x0003e80000100800 */
[----:B------:R1:W-:Y:S02]  /*3f1a0*/  STL [R1+0x1744], R86 ;  /* 0x0017445601007387 */ /* 0x0003e40000100800 */
[----:B-1----:R-:W-:Y:S02]  /*3f1b0*/  IMAD.MOV.U32 R0, RZ, RZ, R87 ;  /* 0x000000ffff007224 */ /* 0x002fe400078e0057 */
[----:B------:R-:W4:Y:S04]  /*3f1c0*/  LDL.LU.64 R86, [R1+0x17c0] ;  /* 0x0017c00001567983 */ /* 0x000f280000300a00 */
[----:B------:R1:W-:Y:S04]  /*3f1d0*/  STL [R1+0x1740], R0 ;  /* 0x0017400001007387 */ /* 0x0003e80000100800 */
[----:B------:R2:W-:Y:S01]  /*3f1e0*/  STL [R1+0x174c], R72 ;  /* 0x00174c4801007387 */ /* 0x0005e20000100800 */
[----:B-1----:R-:W-:-:S03]  /*3f1f0*/  MOV R0, R73 ;  /* 0x0000004900007202 */ /* 0x002fc60000000f00 */
[----:B------:R-:W4:Y:S04]  /*3f200*/  LDL.LU.64 R70, [R1+0x17c8] ;  /* 0x0017c80001467983 */ /* 0x000f280000300a00 */
[----:B------:R1:W-:Y:S04]  /*3f210*/  STL [R1+0x1748], R0 ;  /* 0x0017480001007387 */ /* 0x0003e80000100800 */
[----:B--2---:R-:W-:Y:S04]  /*3f220*/  STL [R1+0x1754], R62 ;  /* 0x0017543e01007387 */ /* 0x004fe80000100800 */
[----:B------:R-:W2:Y:S01]  /*3f230*/  LDL.LU.64 R72, [R1+0x17d0] ;  /* 0x0017d00001487983 */ /* 0x000ea20000300a00 */
[----:B-1----:R-:W-:-:S03]  /*3f240*/  IMAD.MOV.U32 R0, RZ, RZ, R63 ;  /* 0x000000ffff007224 */ /* 0x002fc600078e003f */
[----:B---3--:R-:W-:Y:S04]  /*3f250*/  STL [R1+0x175c], R74 ;  /* 0x00175c4a01007387 */ /* 0x008fe80000100800 */
[----:B------:R1:W-:Y:S02]  /*3f260*/  STL [R1+0x1750], R0 ;  /* 0x0017500001007387 */ /* 0x0003e40000100800 */
[----:B-1----:R-:W-:Y:S02]  /*3f270*/  MOV R0, R75 ;  /* 0x0000004b00007202 */ /* 0x002fe40000000f00 */
[----:B------:R-:W3:Y:S04]  /*3f280*/  LDL.LU.64 R74, [R1+0x17d8] ;  /* 0x0017d800014a7983 */ /* 0x000ee80000300a00 */
[----:B------:R1:W-:Y:S04]  /*3f290*/  STL [R1+0x1758], R0 ;  /* 0x0017580001007387 */ /* 0x0003e80000100800 */
[----:B----4-:R4:W-:Y:S01]  /*3f2a0*/  STL [R1+0x1764], R76 ;  /* 0x0017644c01007387 */ /* 0x0109e20000100800 */
[----:B-1----:R-:W-:-:S03]  /*3f2b0*/  IMAD.MOV.U32 R0, RZ, RZ, R77 ;  /* 0x000000ffff007224 */ /* 0x002fc600078e004d */
[----:B------:R-:W-:Y:S04]  /*3f2c0*/  STL [R1+0x176c], R64 ;  /* 0x00176c4001007387 */ /* 0x000fe80000100800 */
[----:B------:R1:W-:Y:S04]  /*3f2d0*/  STL [R1+0x1760], R0 ;  /* 0x0017600001007387 */ /* 0x0003e80000100800 */
[----:B----4-:R-:W4:Y:S01]  /*3f2e0*/  LDL.LU.64 R76, [R1+0x17e0] ;  /* 0x0017e000014c7983 */ /* 0x010f220000300a00 */
        /* <DEDUP_REMOVED lines=13> */
[----:B------:R1:W-:Y:S02]  /*3f3c0*/  STL [R1+0x1780], R0 ;  /* 0x0017800001007387 */ /* 0x0003e40000100800 */
[----:B-1----:R-:W-:Y:S02]  /*3f3d0*/  MOV R0, R83 ;  /* 0x0000005300007202 */ /* 0x002fe40000000f00 */
[----:B------:R-:W4:Y:S04]  /*3f3e0*/  LDL.LU.64 R82, [R1+0x17f8] ;  /* 0x0017f80001527983 */ /* 0x000f280000300a00 */
[----:B------:R1:W-:Y:S04]  /*3f3f0*/  STL [R1+0x1788], R0 ;  /* 0x0017880001007387 */ /* 0x0003e80000100800 */
[----:B------:R1:W-:Y:S02]  /*3f400*/  STL [R1+0x1794], R84 ;  /* 0x0017945401007387 */ /* 0x0003e40000100800 */
[----:B-1----:R-:W-:-:S02]  /*3f410*/  IMAD.MOV.U32 R0, RZ, RZ, R85 ;  /* 0x000000ffff007224 */ /* 0x002fc400078e0055 */
[----:B------:R-:W-:Y:S04]  /*3f420*/  STL [R1+0x179c], R68 ;  /* 0x00179c4401007387 */ /* 0x000fe80000100800 */
        /* <DEDUP_REMOVED lines=8> */
[----:B------:R-:W-:Y:S01]  /*3f4b0*/  STL [R1+0x17ac], R70 ;  /* 0x0017ac4601007387 */ /* 0x000fe20000100800 */
[----:B-1----:R-:W-:-:S03]  /*3f4c0*/  MOV R0, R71 ;  /* 0x0000004700007202 */ /* 0x002fc60000000f00 */
[----:B--2---:R-:W-:Y:S04]  /*3f4d0*/  STL [R1+0x17b4], R72 ;  /* 0x0017b44801007387 */ /* 0x004fe80000100800 */
[----:B------:R1:W-:Y:S04]  /*3f4e0*/  STL [R1+0x17a8], R0 ;  /* 0x0017a80001007387 */ /* 0x0003e80000100800 */
[----:B------:R-:W2:Y:S04]  /*3f4f0*/  LDL.LU.64 R56, [R1+0x1810] ;  /* 0x0018100001387983 */ /* 0x000ea80000300a00 */
[----:B------:R-:W2:Y:S01]  /*3f500*/  LDL.LU.64 R58, [R1+0x1818] ;  /* 0x00181800013a7983 */ /* 0x000ea20000300a00 */
[----:B-1----:R-:W-:-:S05]  /*3f510*/  IMAD.MOV.U32 R0, RZ, RZ, R73 ;  /* 0x000000ffff007224 */ /* 0x002fca00078e0049 */
[----:B------:R1:W-:Y:S04]  /*3f520*/  STL [R1+0x17b0], R0 ;  /* 0x0017b00001007387 */ /* 0x0003e80000100800 */
[----:B---3--:R-:W-:Y:S04]  /*3f530*/  STL [R1+0x17bc], R74 ;  /* 0x0017bc4a01007387 */ /* 0x008fe80000100800 */
[----:B------:R-:W3:Y:S01]  /*3f540*/  LDL.LU.64 R60, [R1+0x1820] ;  /* 0x00182000013c7983 */ /* 0x000ee20000300a00 */
[----:B-1----:R-:W-:-:S03]  /*3f550*/  MOV R0, R75 ;  /* 0x0000004b00007202 */ /* 0x002fc60000000f00 */
[----:B------:R-:W3:Y:S04]  /*3f560*/  LDL.LU.64 R62, [R1+0x1828] ;  /* 0x00182800013e7983 */ /* 0x000ee80000300a00 */
[----:B------:R1:W-:Y:S04]  /*3f570*/  STL [R1+0x17b8], R0 ;  /* 0x0017b80001007387 */ /* 0x0003e80000100800 */
[----:B----4-:R-:W-:Y:S04]  /*3f580*/  STL [R1+0x17c4], R76 ;  /* 0x0017c44c01007387 */ /* 0x010fe80000100800 */
[----:B------:R-:W4:Y:S01]  /*3f590*/  LDL.LU.64 R64, [R1+0x1830] ;  /* 0x0018300001407983 */ /* 0x000f220000300a00 */
[----:B-1----:R-:W-:-:S03]  /*3f5a0*/  IMAD.MOV.U32 R0, RZ, RZ, R77 ;  /* 0x000000ffff007224 */ /* 0x002fc600078e004d */
[----:B------:R-:W4:Y:S04]  /*3f5b0*/  LDL.LU.64 R66, [R1+0x1838] ;  /* 0x0018380001427983 */ /* 0x000f280000300a00 */
[----:B------:R1:W-:Y:S04]  /*3f5c0*/  STL [R1+0x17c0], R0 ;  /* 0x0017c00001007387 */ /* 0x0003e80000100800 */
[----:B------:R-:W-:Y:S04]  /*3f5d0*/  STL [R1+0x17cc], R78 ;  /* 0x0017cc4e01007387 */ /* 0x000fe80000100800 */
[----:B------:R-:W4:Y:S01]  /*3f5e0*/  LDL.LU.64 R68, [R1+0x1840] ;  /* 0x0018400001447983 */ /* 0x000f220000300a00 */
[----:B-1----:R-:W-:-:S03]  /*3f5f0*/  MOV R0, R79 ;  /* 0x0000004f00007202 */ /* 0x002fc60000000f00 */
[----:B------:R-:W4:Y:S04]  /*3f600*/  LDL.LU.64 R70, [R1+0x1848] ;  /* 0x0018480001467983 */ /* 0x000f280000300a00 */
[----:B------:R1:W-:Y:S04]  /*3f610*/  STL [R1+0x17c8], R0 ;  /* 0x0017c80001007387 */ /* 0x0003e80000100800 */
[----:B------:R-:W-:Y:S04]  /*3f620*/  STL [R1+0x17d4], R80 ;  /* 0x0017d45001007387 */ /* 0x000fe80000100800 */
        /* <DEDUP_REMOVED lines=9> */
[----:B------:R1:W-:Y:S04]  /*3f6c0*/  STL [R1+0x17e4], R84 ;  /* 0x0017e45401007387 */ /* 0x0003e80000100800 */
[----:B------:R-:W4:Y:S01]  /*3f6d0*/  LDL.LU.64 R80, [R1+0x1878] ;  /* 0x0018780001507983 */ /* 0x000f220000300a00 */
[----:B-1----:R-:W-:-:S03]  /*3f6e0*/  IMAD.MOV.U32 R0, RZ, RZ, R85 ;  /* 0x000000ffff007224 */ /* 0x002fc600078e0055 */
[----:B------:R-:W4:Y:S04]  /*3f6f0*/  LDL.LU.64 R82, [R1+0x1880] ;  /* 0x0018800001527983 */ /* 0x000f280000300a00 */
[----:B------:R1:W-:Y:S04]  /*3f700*/  STL [R1+0x17e0], R0 ;  /* 0x0017e00001007387 */ /* 0x0003e80000100800 */
[----:B------:R1:W-:Y:S04]  /*3f710*/  STL [R1+0x17ec], R86 ;  /* 0x0017ec5601007387 */ /* 0x0003e80000100800 */
[----:B------:R-:W4:Y:S01]  /*3f720*/  LDL.LU.64 R84, [R1+0x1888] ;  /* 0x0018880001547983 */ /* 0x000f220000300a00 */
[----:B-1----:R-:W-:-:S03]  /*3f730*/  MOV R0, R87 ;  /* 0x0000005700007202 */ /* 0x002fc60000000f00 */
[----:B------:R-:W4:Y:S04]  /*3f740*/  LDL.LU.64 R86, [R1+0x1890] ;  /* 0x0018900001567983 */ /* 0x000f280000300a00 */
[----:B------:R2:W-:Y:S02]  /*3f750*/  STL [R1+0x17e8], R0 ;  /* 0x0017e80001007387 */ /* 0x0005e40000100800 */
[----:B--2---:R-:W-:Y:S02]  /*3f760*/  IMAD.MOV.U32 R0, RZ, RZ, R57 ;  /* 0x000000ffff007224 */ /* 0x004fe400078e0039 */
[----:B------:R-:W-:Y:S04]  /*3f770*/  STL [R1+0x17f4], R56 ;  /* 0x0017f43801007387 */ /* 0x000fe80000100800 */
[----:B------:R-:W-:Y:S04]  /*3f780*/  STL [R1+0x17fc], R58 ;  /* 0x0017fc3a01007387 */ /* 0x000fe80000100800 */
[----:B------:R1:W-:Y:S02]  /*3f790*/  STL [R1+0x17f0], R0 ;  /* 0x0017f00001007387 */ /* 0x0003e40000100800 */
[----:B-1----:R-:W-:-:S02]  /*3f7a0*/  MOV R0, R59 ;  /* 0x0000003b00007202 */ /* 0x002fc40000000f00 */
[----:B---3--:R-:W-:Y:S04]  /*3f7b0*/  STL [R1+0x1804], R60 ;  /* 0x0018043c01007387 */ /* 0x008fe80000100800 */
[----:B------:R1:W-:Y:S04]  /*3f7c0*/  STL [R1+0x17f8], R0 ;  /* 0x0017f80001007387 */ /* 0x0003e80000100800 */
[----:B------:R-:W-:Y:S01]  /*3f7d0*/  STL [R1+0x180c], R62 ;  /* 0x00180c3e01007387 */ /* 0x000fe20000100800 */
[----:B-1----:R-:W-:-:S05]  /*3f7e0*/  IMAD.MOV.U32 R0, RZ, RZ, R61 ;  /* 0x000000ffff007224 */ /* 0x002fca00078e003d */
[----:B------:R1:W-:Y:S04]  /*3f7f0*/  STL [R1+0x1800], R0 ;  /* 0x0018000001007387 */ /* 0x0003e80000100800 */
[----:B----4-:R-:W-:Y:S01]  /*3f800*/  STL [R1+0x1814], R64 ;  /* 0x0018144001007387 */ /* 0x010fe20000100800 */
[----:B-1----:R-:W-:-:S05]  /*3f810*/  MOV R0, R63 ;  /* 0x0000003f00007202 */ /* 0x002fca0000000f00 */
[----:B------:R1:W-:Y:S04]  /*3f820*/  STL [R1+0x1808], R0 ;  /* 0x0018080001007387 */ /* 0x0003e80000100800 */
[----:B------:R-:W-:Y:S01]  /*3f830*/  STL [R1+0x181c], R66 ;  /* 0x00181c4201007387 */ /* 0x000fe20000100800 */
[----:B-1----:R-:W-:-:S05]  /*3f840*/  IMAD.MOV.U32 R0, RZ, RZ, R65 ;  /* 0x000000ffff007224 */ /* 0x002fca00078e0041 */
[----:B------:R1:W-:Y:S04]  /*3f850*/  STL [R1+0x1810], R0 ;  /* 0x0018100001007387 */ /* 0x0003e80000100800 */
[----:B------:R-:W-:Y:S01]  /*3f860*/  STL [R1+0x1824], R68 ;  /* 0x0018244401007387 */ /* 0x000fe20000100800 */
        /* <DEDUP_REMOVED lines=29> */
[----:B------:R-:W2:Y:S01]  /*3fa40*/  LDL.LU.64 R26, [R1+0x1d60] ;  /* 0x001d6000011a7983 */ /* 0x000ea20000300a00 */
[----:B-1----:R-:W-:-:S05]  /*3fa50*/  MOV R0, R87 ;  /* 0x0000005700007202 */ /* 0x002fca0000000f00 */
[----:B------:R-:W-:Y:S04]  /*3fa60*/  STL [R1+0x1868], R0 ;  /* 0x0018680001007387 */ /* 0x000fe80000100800 */
[----:B------:R-:W3:Y:S04]  /*3fa70*/  LDL.LU.64 R24, [R1+0x1d58] ;  /* 0x001d580001187983 */ /* 0x000ee80000300a00 */
[----:B--2---:R1:W-:Y:S04]  /*3fa80*/  STL.64 [R1+0x908], R26 ;  /* 0x0009081a01007387 */ /* 0x0043e80000100a00 */
[----:B-1----:R-:W2:Y:S04]  /*3fa90*/  LDL.LU.64 R26, [R1+0x1d50] ;  /* 0x001d5000011a7983 */ /* 0x002ea80000300a00 */
[----:B---3--:R1:W-:Y:S04]  /*3faa0*/  STL.64 [R1+0x900], R24 ;  /* 0x0009001801007387 */ /* 0x0083e80000100a00 */
[----:B-1----:R-:W3:Y:S04]  /*3fab0*/  LDL.LU.64 R24, [R1+0x1d48] ;  /* 0x001d480001187983 */ /* 0x002ee80000300a00 */
        /* <DEDUP_REMOVED lines=234> */
[----:B---3--:R1:W-:Y:S02]  /*40960*/  STL.64 [R1+0x550], R24 ;  /* 0x0005501801007387 */ /* 0x0083e40000100a00 */
[----:B-1----:R-:W-:Y:S01]  /*40970*/  IMAD.MOV.U32 R24, RZ, RZ, R20 ;  /* 0x000000ffff187224 */ /* 0x002fe200078e0014 */
[----:B------:R-:W-:-:S02]  /*40980*/  MOV R25, R21 ;  /* 0x0000001500197202 */ /* 0x000fc40000000f00 */
[----:B------:R-:W3:Y:S04]  /*40990*/  LDL.LU.64 R20, [R1+0x1910] ;  /* 0x0019100001147983 */ /* 0x000ee80000300a00 */
[----:B--2---:R-:W-:Y:S04]  /*409a0*/  STL.64 [R1+0x548], R26 ;  /* 0x0005481a01007387 */ /* 0x004fe80000100a00 */
[----:B------:R1:W-:Y:S04]  /*409b0*/  STL.64 [R1+0x540], R24 ;  /* 0x0005401801007387 */ /* 0x0003e80000100a00 */
        /* <DEDUP_REMOVED lines=11> */
[----:B--2---:R-:W-:Y:S04]  /*40a70*/  STL.64 [R1+0x510], R24 ;  /* 0x0005101801007387 */ /* 0x004fe80000100a00 */
[----:B---3--:R1:W-:Y:S04]  /*40a80*/  STL.64 [R1+0x508], R20 ;  /* 0x0005081401007387 */ /* 0x0083e80000100a00 */
[----:B------:R2:W-:Y:S04]  /*40a90*/  STL.64 [R1+0x500], R18 ;  /* 0x0005001201007387 */ /* 0x0005e80000100a00 */
[----:B-1----:R1:W5:Y:S04]  /*40aa0*/  LDL.LU.64 R20, [R1+0x18b8] ;  /* 0x0018b80001147983 */ /* 0x0023680000300a00 */
        /* <DEDUP_REMOVED lines=297> */
[----:B------:R1:W-:Y:S01]  /*41d40*/  STL [R1+0xa4], RZ ;  /* 0x0000a4ff01007387 */ /* 0x0003e20000100800 */
[----:B------:R-:W-:-:S03]  /*41d50*/  USHF.R.S32.HI UR12, URZ, 0x1f, UR6 ;  /* 0x0000001f3f0c7899 */ /* 0x000fc60008011406 */
[----:B------:R1:W-:Y:S04]  /*41d60*/  STL [R1+0xa8], RZ ;  /* 0x0000a8ff01007387 */ /* 0x0003e80000100800 */
[----:B------:R1:W-:Y:S04]  /*41d70*/  STL [R1+0xac], RZ ;  /* 0x0000acff01007387 */ /* 0x0003e80000100800 */
[----:B------:R1:W-:Y:S01]  /*41d80*/  STL [R1+0xb0], RZ ;  /* 0x0000b0ff01007387 */ /* 0x0003e20000100800 */
[----:B------:R-:W-:-:S03]  /*41d90*/  USHF.R.S32.HI UR13, URZ, 0x1f, UR10 ;  /* 0x0000001f3f0d7899 */ /* 0x000fc6000801140a */
[----:B------:R1:W-:Y:S01]  /*41da0*/  STL [R1+0xb4], RZ ;  /* 0x0000b4ff01007387 */ /* 0x0003e20000100800 */
[----:B------:R-:W-:-:S03]  /*41db0*/  ULEA.HI UR12, UR12, UR6, URZ, 0x7 ;  /* 0x000000060c0c7291 */ /* 0x000fc6000f8f383f */
[----:B------:R1:W-:Y:S04]  /*41dc0*/  STL [R1+0xb8], RZ ;  /* 0x0000b8ff01007387 */ /* 0x0003e80000100800 */
[----:B------:R1:W-:Y:S04]  /*41dd0*/  STL [R1+0xbc], RZ ;  /* 0x0000bcff01007387 */ /* 0x0003e80000100800 */
[----:B------:R1:W-:Y:S01]  /*41de0*/  STL [R1+0xc0], RZ ;  /* 0x0000c0ff01007387 */ /* 0x0003e20000100800 */
[----:B------:R-:W-:-:S03]  /*41df0*/  USHF.L.U32 UR4, UR10, 0x2, URZ ;  /* 0x000000020a047899 */ /* 0x000fc6000800063f */
[----:B------:R1:W-:Y:S01]  /*41e00*/  STL [R1+0xc4], RZ ;  /* 0x0000c4ff01007387 */ /* 0x0003e20000100800 */
[----:B------:R-:W-:-:S03]  /*41e10*/  USHF.L.U64.HI UR6, UR10, 0x2, UR13 ;  /* 0x000000020a067899 */ /* 0x000fc6000801020d */
[----:B------:R1:W-:Y:S01]  /*41e20*/  STL [R1+0xc8], RZ ;  /* 0x0000c8ff01007387 */ /* 0x0003e20000100800 */
[----:B------:R-:W-:-:S03]  /*41e30*/  USHF.R.S32.HI UR10, URZ, 0x7, UR12 ;  /* 0x000000073f0a7899 */ /* 0x000fc6000801140c */
[----:B------:R1:W-:Y:S04]  /*41e40*/  STL [R1+0xcc], RZ ;  /* 0x0000ccff01007387 */ /* 0x0003e80000100800 */
[----:B------:R1:W-:Y:S04]  /*41e50*/  STL [R1+0xd0], RZ ;  /* 0x0000d0ff01007387 */ /* 0x0003e80000100800 */
[----:B------:R1:W-:Y:S04]  /*41e60*/  STL [R1+0xd4], RZ ;  /* 0x0000d4ff01007387 */ /* 0x0003e80000100800 */
[----:B------:R1:W-:Y:S04]  /*41e70*/  STL [R1+0xd8], RZ ;  /* 0x0000d8ff01007387 */ /* 0x0003e80000100800 */
[----:B------:R1:W-:Y:S01]  /*41e80*/  STL [R1+0xdc], RZ ;  /* 0x0000dcff01007387 */ /* 0x0003e20000100800 */
[----:B------:R-:W-:-:S03]  /*41e90*/  IMAD.U32 R0, RZ, RZ, UR10 ;  /* 0x0000000aff007e24 */ /* 0x000fc6000f8e00ff */
        /* <DEDUP_REMOVED lines=8> */
[----:B------:R1:W-:Y:S01]  /*41f20*/  STL [R1+0x1870], R0 ;  /* 0x0018700001007387 */ /* 0x0003e20000100800 */
[----:B--2---:R-:W-:Y:S01]  /*41f30*/  IMAD.MOV.U32 R18, RZ, RZ, R16 ;  /* 0x000000ffff127224 */ /* 0x004fe200078e0010 */
[----:B------:R-:W-:Y:S01]  /*41f40*/  MOV R19, R17 ;  /* 0x0000001100137202 */ /* 0x000fe20000000f00 */
[----:B------:R-:W-:Y:S01]  /*41f50*/  IMAD.MOV.U32 R16, RZ, RZ, R14 ;  /* 0x000000ffff107224 */ /* 0x000fe200078e000e */
[----:B------:R-:W-:Y:S01]  /*41f60*/  MOV R17, R15 ;  /* 0x0000000f00117202 */ /* 0x000fe20000000f00 */
[----:B------:R-:W-:Y:S01]  /*41f70*/  USHF.R.S32.HI UR14, URZ, 0x1f, UR7 ;  /* 0x0000001f3f0e7899 */ /* 0x000fe20008011407 */
[----:B------:R-:W-:Y:S01]  /*41f80*/  IMAD.MOV.U32 R14, RZ, RZ, R4 ;  /* 0x000000ffff0e7224 */ /* 0x000fe200078e0004 */
[----:B------:R-:W-:-:S02]  /*41f90*/  MOV R15, R5 ;  /* 0x00000005000f7202 */ /* 0x000fc40000000f00 */
        /* <DEDUP_REMOVED lines=96> */
[----:B------:R-:W-:Y:S01]  /*425a0*/  USHF.L.U32 UR5, UR7, 0x2, URZ ;  /* 0x0000000207057899 */ /* 0x000fe2000800063f */
[----:B------:R-:W-:Y:S01]  /*425b0*/  UMOV UR61, 0x3 ;  /* 0x00000003003d7882 */ /* 0x000fe20000000000 */
[----:B------:R-:W-:Y:S01]  /*425c0*/  UMOV UR60, 0xffffffff ;  /* 0xffffffff003c7882 */ /* 0x000fe20000000000 */
[----:B------:R-:W-:Y:S01]  /*425d0*/  USHF.L.U64.HI UR7, UR7, 0x2, UR14 ;  /* 0x0000000207077899 */ /* 0x000fe2000801020e */
[----:B-1----:R-:W-:-:S11]  /*425e0*/  UMOV UR10, URZ ;  /* 0x0000003f000a7c82 */ /* 0x002fd60008000000 */
.L_x_1:
[----:B------:R-:W-:Y:S01]  /*425f0*/  STL.64 [R1+0x1fe0], R150 ;  /* 0x001fe09601007387 */ /* 0x000fe20000100a00 */
[----:B------:R-:W-:Y:S01]  /*42600*/  UIADD3 UR60, UR60, 0x1, URZ ;  /* 0x000000013c3c7890 */ /* 0x000fe2000fffe03f */
[----:B------:R-:W-:-:S04]  /*42610*/  DEPBAR.LE SB0, 0x6 ;  /* 0x000081800000791a */ /* 0x000fc80000000000 */
[----:B------:R-:W-:Y:S04]  /*42620*/  STL.64 [R1+0x1fd8], R148 ;  /* 0x001fd89401007387 */ /* 0x000fe80000100a00 */
        /* <DEDUP_REMOVED lines=29> */
[----:B------:R1:W-:Y:S04]  /*42800*/  STL.64 [R1+0x1ee8], R88 ;  /* 0x001ee85801007387 */ /* 0x0003e80000100a00 */
        /* <DEDUP_REMOVED lines=32> */
[----:B------:R-:W-:Y:S01]  /*42a10*/  UISETP.GT.AND UP0, UPT, UR60, 0x4, UPT ;  /* 0x000000043c00788c */ /* 0x000fe2000bf04270 */
[----:B------:R-:W-:Y:S01]  /*42a20*/  UMOV UR37, 0x40000040 ;  /* 0x4000004000257882 */ /* 0x000fe20000000000 */
[----:B------:R-:W-:Y:S02]  /*42a30*/  BAR.SYNC.DEFER_BLOCKING 0x0 ;  /* 0x0000000000007b1d */ /* 0x000fe40000010000 */
[----:B------:R-:W-:-:S04]  /*42a40*/  USEL UR60, UR60, URZ, !UP0 ;  /* 0x0000003f3c3c7287 */ /* 0x000fc8000c000000 */
[----:B------:R-:W-:Y:S02]  /*42a50*/  ULEA UR13, UR60, UR11, 0x10 ;  /* 0x0000000b3c0d7291 */ /* 0x000fe4000f8e803f */
[----:B------:R-:W-:Y:S01]  /*42a60*/  ULEA UR12, UR60, UR11, 0x12 ;  /* 0x0000000b3c0c7291 */ /* 0x000fe2000f8e903f */
[----:B------:R-:W-:Y:S01]  /*42a70*/  STL.64 [R1+0x1ee0], R86 ;  /* 0x001ee05601007387 */ /* 0x000fe20000100a00 */
[----:B------:R-:W-:Y:S02]  /*42a80*/  UIADD3 UR13, UR13, 0x140000, URZ ;  /* 0x001400000d0d7890 */ /* 0x000fe4000fffe03f */
[----:B------:R-:W-:Y:S01]  /*42a90*/  USHF.R.U32.HI UR12, URZ, 0x4, UR12 ;  /* 0x000000043f0c7899 */ /* 0x000fe2000801160c */
[----:B------:R-:W-:Y:S01]  /*42aa0*/  STL.64 [R1+0x1ed8], R84 ;  /* 0x001ed85401007387 */ /* 0x000fe20000100a00 */
[----:B------:R-:W-:Y:S02]  /*42ab0*/  USHF.R.U32.HI UR13, URZ, 0x4, UR13 ;  /* 0x000000043f0d7899 */ /* 0x000fe4000801160d */
[----:B------:R-:W-:Y:S01]  /*42ac0*/  USGXT.U32 UR36, UR12, 0xe ;  /* 0x0000000e0c24789a */ /* 0x000fe20008000000 */
[----:B------:R-:W-:Y:S01]  /*42ad0*/  STL.64 [R1+0x1ed0], R82 ;  /* 0x001ed05201007387 */ /* 0x000fe20000100a00 */
[----:B------:R-:W-:Y:S01]  /*42ae0*/  USGXT.U32 UR38, UR13, 0xe ;  /* 0x0000000e0d26789a */ /* 0x000fe20008000000 */
[----:B------:R-:W-:Y:S01]  /*42af0*/  UMOV UR39, 0x40000040 ;  /* 0x4000004000277882 */ /* 0x000fe20000000000 */
[----:B------:R-:W-:Y:S01]  /*42b00*/  UIADD3 UR40, UP0, UR36, 0x2, URZ ;  /* 0x0000000224287890 */ /* 0x000fe2000ff1e03f */
[----:B------:R-:W-:Y:S01]  /*42b10*/  STL.64 [R1+0x1ec8], R80 ;  /* 0x001ec85001007387 */ /* 0x000fe20000100a00 */
[----:B------:R-:W-:Y:S01]  /*42b20*/  UIADD3 UR42, UP1, UR38, 0x2, URZ ;  /* 0x00000002262a7890 */ /* 0x000fe2000ff3e03f */
[----:B------:R-:W-:Y:S01]  /*42b30*/  UMOV UR12, URZ ;  /* 0x0000003f000c7c82 */ /* 0x000fe20008000000 */
[----:B------:R-:W-:Y:S01]  /*42b40*/  UMOV UR13, URZ ;  /* 0x0000003f000d7c82 */ /* 0x000fe20008000000 */
[----:B------:R-:W-:Y:S01]  /*42b50*/  UIADD3.X UR41, UR12, 0x40000040, URZ, UP0, !UPT ;  /* 0x400000400c297890 */ /* 0x000fe200087fe43f */
[----:B------:R-:W-:Y:S01]  /*42b60*/  STL.64 [R1+0x1ec0], R78 ;  /* 0x001ec04e01007387 */ /* 0x000fe20000100a00 */
[----:B------:R-:W-:-:S02]  /*42b70*/  UIADD3.X UR43, UR13, 0x40000040, URZ, UP1, !UPT ;  /* 0x400000400d2b7890 */ /* 0x000fc40008ffe43f */
[----:B------:R-:W-:Y:S01]  /*42b80*/  UIADD3.64 UR52, UR40, 0x2, URZ ;  /* 0x0000000228347897 */ /* 0x000fe2000fffe03f */
[----:B------:R-:W-:Y:S01]  /*42b90*/  STL.64 [R1+0x1eb8], R76 ;  /* 0x001eb84c01007387 */ /* 0x000fe20000100a00 */
[----:B------:R-:W-:Y:S02]  /*42ba0*/  UIADD3.64 UR54, UR42, 0x2, URZ ;  /* 0x000000022a367897 */ /* 0x000fe4000fffe03f */
[----:B------:R-:W-:Y:S01]  /*42bb0*/  UIADD3.64 UR56, UR40, 0x4, URZ ;  /* 0x0000000428387897 */ /* 0x000fe2000fffe03f */
[----:B------:R-:W-:Y:S01]  /*42bc0*/  STL.64 [R1+0x1eb0], R74 ;  /* 0x001eb04a01007387 */ /* 0x000fe20000100a00 */
[----:B------:R-:W-:Y:S02]  /*42bd0*/  UIADD3.64 UR58, UR42, 0x4, URZ ;  /* 0x000000042a3a7897 */ /* 0x000fe4000fffe03f */
[----:B------:R-:W-:Y:S01]  /*42be0*/  UIADD3.64 UR16, UR40, 0xffe, URZ ;  /* 0x00000ffe28107897 */ /* 0x000fe2000fffe03f */
[----:B------:R-:W-:Y:S01]  /*42bf0*/  STL.64 [R1+0x1ea8], R72 ;  /* 0x001ea84801007387 */ /* 0x000fe20000100a00 */
[----:B------:R-:W-:-:S02]  /*42c00*/  UIADD3.64 UR18, UR42, 0x3fe, URZ ;  /* 0x000003fe2a127897 */ /* 0x000fc4000fffe03f */
        /* <DEDUP_REMOVED lines=17> */
[----:B------:R-:W-:-:S03]  /*42d20*/  UIADD3.64 UR22, UR42, 0xc00, URZ ;  /* 0x00000c002a167897 */ /* 0x000fc6000fffe03f */
        /* <DEDUP_REMOVED lines=18> */
[----:B------:R-:W-:Y:S04]  /*42e50*/  STL [R1+0x1de0], R12 ;  /* 0x001de00c01007387 */ /* 0x000fe80000100800 */
[----:B------:R-:W-:Y:S04]  /*42e60*/  STL [R1+0x1ddc], R13 ;  /* 0x001ddc0d01007387 */ /* 0x000fe80000100800 */
[----:B-----5:R-:W-:Y:S04]  /*42e70*/  STL [R1+0x1dc8], R3 ;  /* 0x001dc80301007387 */ /* 0x020fe80000100800 */
[----:B-----5:R-:W-:Y:S04]  /*42e80*/  STL.64 [R1+0x1d70], R10 ;  /* 0x001d700a01007387 */ /* 0x020fe80000100a00 */
[----:B------:R-:W-:Y:S01]  /*42e90*/  STL.64 [R1+0x1d68], R8 ;  /* 0x001d680801007387 */ /* 0x000fe20000100a00 */
[----:B--2---:R-:W-:-:S06]  /*42ea0*/  WARPGROUP.ARRIVE ;  /* 0x00000000000079c5 */ /* 0x004fcc0000000000 */
[----:B------:R-:W-:Y:S03]  /*42eb0*/  HGMMA.64x128x8.F32.TF32 R88, gdesc[UR36], R88, gsb0 ;  /* 0x05e00000245879f0 */ /* 0x000fe60008002858 */
[----:B------:R-:W-:Y:S02]  /*42ec0*/  WARPGROUP.DEPBAR.LE gsb0, 0x0 ;  /* 0x00008000000079c5 */ /* 0x000fe40000010000 */
[----:B------:R-:W-:-:S07]  /*42ed0*/  WARPGROUP.ARRIVE ;  /* 0x00000000000079c5 */ /* 0x000fce0000000000 */
[----:B------:R-:W-:Y:S03]  /*42ee0*/  HGMMA.64x128x8.F32.TF32 R88, gdesc[UR40], R88, gsb0 ;  /* 0x05e00000285879f0 */ /* 0x000fe60008002858 */
[----:B------:R-:W-:Y:S02]  /*42ef0*/  WARPGROUP.DEPBAR.LE gsb0, 0x0 ;  /* 0x00008000000079c5 */ /* 0x000fe40000010000 */
[----:B------:R-:W-:-:S07]  /*42f00*/  WARPGROUP.ARRIVE ;  /* 0x00000000000079c5 */ /* 0x000fce0000000000 */
[----:B------:R-:W-:Y:S01]  /*42f10*/  HGMMA.64x128x8.F32.TF32 R88, gdesc[UR52], R88, gsb0 ;  /* 0x05e00000345879f0 */ /* 0x000fe20008002858 */
[----:B------:R-:W-:Y:S01]  /*42f20*/  UMOV UR52, UR18 ;  /* 0x0000001200347c82 */ /* 0x000fe20008000000 */
[----:B------:R-:W-:Y:S01]  /*42f30*/  UMOV UR53, UR19 ;  /* 0x0000001300357c82 */ /* 0x000fe20008000000 */
        /* <DEDUP_REMOVED lines=8> */
[----:B------:R-:W-:Y:S02]  /*42fc0*/  UIADD3.64 UR16, UR40, 0x3002, URZ ;  /* 0x0000300228107897 */ /* 0x000fe4000fffe03f */
[----:B------:R-:W-:Y:S01]  /*42fd0*/  UIADD3.64 UR18, UR42, 0xc02, URZ ;  /* 0x00000c022a127897 */ /* 0x000fe2000fffe03f */
[----:B------:R-:W-:Y:S02]  /*42fe0*/  WARPGROUP.DEPBAR.LE gsb0, 0x0 ;  /* 0x00008000000079c5 */ /* 0x000fe40000010000 */
[----:B------:R-:W-:-:S06]  /*42ff0*/  WARPGROUP.ARRIVE ;  /* 0x00000000000079c5 */ /* 0x000fcc0000000000 */
        /* <DEDUP_REMOVED lines=20> */
[----:B------:R-:W-:Y:S03]  /*43140*/  HGMMA.64x128x8.F32.TF32 R88, gdesc[UR48], R88, gsb0 ;  /* 0x05e00000305879f0 */ /* 0x000fe60008002858 */
[----:B------:R-:W-:Y:S02]  /*43150*/  WARPGROUP.DEPBAR.LE gsb0, 0x0 ;  /* 0x00008000000079c5 */ /* 0x000fe40000010000 */
[----:B------:R-:W-:-:S07]  /*43160*/  WARPGROUP.ARRIVE ;  /* 0x00000000000079c5 */ /* 0x000fce0000000000 */
        /* <DEDUP_REMOVED lines=17> */
[----:B------:R1:W-:Y:S04]  /*43280*/  STL.64 [R1+0x400], R88 ;  /* 0x0004005801007387 */ /* 0x0003e80000100a00 */
        /* <DEDUP_REMOVED lines=31> */
[----:B-1----:R-:W4:Y:S04]  /*43480*/  LDL.LU.64 R88, [R1+0x300] ;  /* 0x0003000001587983 */ /* 0x002f280000300a00 */
[----:B--2---:R-:W2:Y:S04]  /*43490*/  LDL.LU.64 R90, [R1+0x308] ;  /* 0x00030800015a7983 */ /* 0x004ea80000300a00 */
[----:B---3--:R-:W2:Y:S04]  /*434a0*/  LDL.LU.64 R92, [R1+0x310] ;  /* 0x00031000015c7983 */ /* 0x008ea80000300a00 */
[----:B----4-:R-:W2:Y:S04]  /*434b0*/  LDL.LU.64 R94, [R1+0x318] ;  /* 0x00031800015e7983 */ /* 0x010ea80000300a00 */
        /* <DEDUP_REMOVED lines=28> */
[----:B------:R-:W-:-:S02]  /*43680*/  UIADD3.64 UR36, UR40, 0x1fe, URZ ;  /* 0x000001fe28247897 */ /* 0x000fc4000fffe03f */
[----:B------:R-:W-:Y:S01]  /*43690*/  UIADD3.64 UR44, UR40, 0x200, URZ ;  /* 0x00000200282c7897 */ /* 0x000fe2000fffe03f */
[----:B------:R-:W3:Y:S01]  /*436a0*/  LDL.LU.64 R24, [R1+0x200] ;  /* 0x0002000001187983 */ /* 0x000ee20000300a00 */
[----:B------:R-:W-:Y:S01]  /*436b0*/  UMOV UR46, UR42 ;  /* 0x0000002a002e7c82 */ /* 0x000fe20008000000 */
[----:B------:R-:W-:Y:S01]  /*436c0*/  UMOV UR47, UR43 ;  /* 0x0000002b002f7c82 */ /* 0x000fe20008000000 */
[----:B------:R-:W-:Y:S01]  /*436d0*/  UIADD3.64 UR48, UR42, 0x402, URZ ;  /* 0x000004022a307897 */ /* 0x000fe2000fffe03f */
[----:B------:R-:W3:Y:S01]  /*436e0*/  LDL.LU.64 R26, [R1+0x208] ;  /* 0x00020800011a7983 */ /* 0x000ee20000300a00 */
[----:B------:R-:W-:Y:S02]  /*436f0*/  UIADD3.64 UR32, UR42, 0x404, URZ ;  /* 0x000004042a207897 */ /* 0x000fe4000fffe03f */
[----:B------:R-:W-:Y:S01]  /*43700*/  UIADD3.64 UR28, UR40, 0x2204, URZ ;  /* 0x00002204281c7897 */ /* 0x000fe2000fffe03f */
[----:B------:R-:W3:Y:S01]  /*43710*/  LDL.LU.64 R28, [R1+0x210] ;  /* 0x00021000011c7983 */ /* 0x000ee20000300a00 */
[----:B------:R-:W-:-:S02]  /*43720*/  UIADD3.64 UR24, UR40, 0x31fe, URZ ;  /* 0x000031fe28187897 */ /* 0x000fc4000fffe03f */
[----:B------:R-:W-:Y:S01]  /*43730*/  UIADD3.64 UR20, UR40, 0x3200, URZ ;  /* 0x0000320028147897 */ /* 0x000fe2000fffe03f */
        /* <DEDUP_REMOVED lines=29> */
[----:B------:R-:W-:-:S02]  /*43910*/  UIADD3.64 UR16, UR40, 0x3202, URZ ;  /* 0x0000320228107897 */ /* 0x000fc4000fffe03f */
[----:B------:R-:W-:Y:S01]  /*43920*/  UIADD3.64 UR12, UR40, 0x3204, URZ ;  /* 0x00003204280c7897 */ /* 0x000fe2000fffe03f */
[----:B--2---:R-:W-:-:S06]  /*43930*/  WARPGROUP.ARRIVE ;  /* 0x00000000000079c5 */ /* 0x004fcc0000000000 */
[----:B------:R-:W-:Y:S01]  /*43940*/  HGMMA.64x128x8.F32.TF32 R88, gdesc[UR36], R88, gsb0 ;  /* 0x05e00000245879f0 */ /* 0x000fe20008002858 */
[----:B------:R-:W-:Y:S02]  /*43950*/  UIADD3.64 UR36, UR40, 0x3fe, URZ ;  /* 0x000003fe28247897 */ /* 0x000fe4000fffe03f */
[----:B------:R-:W-:Y:S02]  /*43960*/  WARPGROUP.DEPBAR.LE gsb0, 0x0 ;  /* 0x00008000000079c5 */ /* 0x000fe40000010000 */
[----:B------:R-:W-:-:S07]  /*43970*/  WARPGROUP.ARRIVE ;  /* 0x00000000000079c5 */ /* 0x000fce0000000000 */
[----:B------:R-:W-:Y:S01]  /*43980*/  HGMMA.64x128x8.F32.TF32 R88, gdesc[UR44], R88, gsb0 ;  /* 0x05e000002c5879f0 */ /* 0x000fe20008002858 */
[----:B------:R-:W-:Y:S01]  /*43990*/  UIADD3.64 UR44, UR40, 0x202, URZ ;  /* 0x00000202282c7897 */ /* 0x000fe2000fffe03f */
[----:B------:R-:W-:Y:S01]  /*439a0*/  UMOV UR46, UR54 ;  /* 0x00000036002e7c82 */ /* 0x000fe20008000000 */
[----:B------:R-:W-:Y:S01]  /*439b0*/  UMOV UR47, UR55 ;  /* 0x00000037002f7c82 */ /* 0x000fe20008000000 */
[----:B------:R-:W-:Y:S02]  /*439c0*/  WARPGROUP.DEPBAR.LE gsb0, 0x0 ;  /* 0x00008000000079c5 */ /* 0x000fe40000010000 */
[----:B------:R-:W-:-:S06]  /*439d0*/  WARPGROUP.ARRIVE ;  /* 0x00000000000079c5 */ /* 0x000fcc0000000000 */
        /* <DEDUP_REMOVED lines=22> */
[----:B------:R-:W-:Y:S01]  /*43b40*/  UIADD3.64 UR48, UR42, 0x7fe, URZ ;  /* 0x000007fe2a307897 */ /* 0x000fe2000fffe03f */
        /* <DEDUP_REMOVED lines=28> */
[----:B------:R-:W-:Y:S02]  /*43d10*/  UIADD3.64 UR32, UR42, 0x404, URZ ;  /* 0x000004042a207897 */ /* 0x000fe4000fffe03f */
[----:B------:R-:W-:Y:S02]  /*43d20*/  WARPGROUP.DEPBAR.LE gsb0, 0x0 ;  /* 0x00008000000079c5 */ /* 0x000fe40000010000 */
[----:B------:R-:W-:-:S07]  /*43d30*/  WARPGROUP.ARRIVE ;  /* 0x00000000000079c5 */ /* 0x000fce0000000000 */
        /* <DEDUP_REMOVED lines=19> */
[----:B---3--:R-:W-:Y:S01]  /*43e70*/  WARPGROUP.ARRIVE ;  /* 0x00000000000079c5 */ /* 0x008fe20000000000 */
[----:B------:R1:W-:Y:S04]  /*43e80*/  STL.64 [R1+0x300], R88 ;  /* 0x0003005801007387 */ /* 0x0003e80000100a00 */
[----:B------:R2:W-:Y:S02]  /*43e90*/  STL.64 [R1+0x308], R90 ;  /* 0x0003085a01007387 */ /* 0x0005e40000100a00 */
[----:B------:R-:W-:Y:S02]  /*43ea0*/  HGMMA.64x128x8.F32.TF32 R24, gdesc[UR36], R24, gsb0 ;  /* 0x05e00000241879f0 */ /* 0x000fe40008002818 */
        /* <DEDUP_REMOVED lines=32> */
[----:B---3--:R-:W2:Y:S01]  /*440b0*/  LDL.LU.64 R92, [R1+0x110] ;  /* 0x00011000015c7983 */ /* 0x008ea20000300a00 */
[----:B------:R-:W-:-:S02]  /*440c0*/  WARPGROUP.DEPBAR.LE gsb0, 0x0 ;  /* 0x00008000000079c5 */ /* 0x000fc40000010000 */
        /* <DEDUP_REMOVED lines=103> */
[----:B----4-:R-:W4:Y:S04]  /*44740*/  LDL.LU.64 R94, [R1+0x118] ;  /* 0x00011800015e7983 */ /* 0x010f280000300a00 */
        /* <DEDUP_REMOVED lines=28> */
[----:B------:R-:W-:-:S02]  /*44910*/  UIADD3.64 UR36, UR40, 0x5fe, URZ ;  /* 0x000005fe28247897 */ /* 0x000fc4000fffe03f */
[----:B------:R-:W-:Y:S01]  /*44920*/  UIADD3.64 UR44, UR40, 0x600, URZ ;  /* 0x00000600282c7897 */ /* 0x000fe2000fffe03f */
[----:B-1----:R-:W4:Y:S01]  /*44930*/  LDL.LU.64 R24, [R1] ;  /* 0x0000000001187983 */ /* 0x002f220000300a00 */
[----:B------:R-:W-:Y:S01]  /*44940*/  UMOV UR46, UR42 ;  /* 0x0000002a002e7c82 */ /* 0x000fe20008000000 */
[----:B------:R-:W-:Y:S01]  /*44950*/  UMOV UR47, UR43 ;  /* 0x0000002b002f7c82 */ /* 0x000fe20008000000 */
[----:B------:R-:W-:Y:S01]  /*44960*/  UIADD3.64 UR28, UR42, 0x402, URZ ;  /* 0x000004022a1c7897 */ /* 0x000fe2000fffe03f */
[----:B---3--:R-:W3:Y:S01]  /*44970*/  LDL.LU.64 R26, [R1+0x8] ;  /* 0x00000800011a7983 */ /* 0x008ee20000300a00 */
[----:B------:R-:W-:Y:S02]  /*44980*/  UIADD3.64 UR32, UR42, 0x404, URZ ;  /* 0x000004042a207897 */ /* 0x000fe4000fffe03f */
[----:B------:R-:W-:Y:S01]  /*44990*/  UIADD3.64 UR24, UR40, 0x35fe, URZ ;  /* 0x000035fe28187897 */ /* 0x000fe2000fffe03f */
[----:B------:R-:W3:Y:S01]  /*449a0*/  LDL.LU.64 R28, [R1+0x10] ;  /* 0x00001000011c7983 */ /* 0x000ee20000300a00 */
[----:B------:R-:W-:-:S03]  /*449b0*/  UIADD3.64 UR20, UR40, 0x3600, URZ ;  /* 0x0000360028147897 */ /* 0x000fc6000fffe03f */
        /* <DEDUP_REMOVED lines=16> */
[----:B--2---:R-:W3:Y:S04]  /*44ac0*/  LDL.LU.64 R62, [R1+0x98] ;  /* 0x00009800013e7983 */ /* 0x004ee80000300a00 */
        /* <DEDUP_REMOVED lines=12> */
[----:B----4-:R-:W-:-:S06]  /*44b90*/  WARPGROUP.ARRIVE ;  /* 0x00000000000079c5 */ /* 0x010fcc0000000000 */
[----:B------:R-:W-:Y:S03]  /*44ba0*/  HGMMA.64x128x8.F32.TF32 R88, gdesc[UR36], R88, gsb0 ;  /* 0x05e00000245879f0 */ /* 0x000fe60008002858 */
        /* <DEDUP_REMOVED lines=52> */
[----:B------:R-:W-:Y:S02]  /*44ef0*/  UIADD3.64 UR28, UR40, 0x2604, URZ ;  /* 0x00002604281c7897 */ /* 0x000fe4000fffe03f */
        /* <DEDUP_REMOVED lines=25> */
[----:B---3--:R-:W-:-:S06]  /*45090*/  WARPGROUP.ARRIVE ;  /* 0x00000000000079c5 */ /* 0x008fcc0000000000 */
        /* <DEDUP_REMOVED lines=147> */
[----:B------:R-:W-:Y:S04]  /*459d0*/  STL.64 [R1+0x100], R88 ;  /* 0x0001005801007387 */ /* 0x000fe80000100a00 */
[----:B------:R-:W-:Y:S04]  /*459e0*/  STL.64 [R1+0x108], R90 ;  /* 0x0001085a01007387 */ /* 0x000fe80000100a00 */
[----:B------:R-:W-:Y:S04]  /*459f0*/  STL.64 [R1+0x110], R92 ;  /* 0x0001105c01007387 */ /* 0x000fe80000100a00 */
[----:B------:R-:W-:Y:S04]  /*45a00*/  STL.64 [R1+0x118], R94 ;  /* 0x0001185e01007387 */ /* 0x000fe80000100a00 */
[----:B------:R-:W-:Y:S04]  /*45a10*/  STL.64 [R1+0x120], R96 ;  /* 0x0001206001007387 */ /* 0x000fe80000100a00 */
[----:B------:R-:W-:Y:S04]  /*45a20*/  STL.64 [R1+0x128], R98 ;  /* 0x0001286201007387 */ /* 0x000fe80000100a00 */
[----:B------:R-:W-:Y:S04]  /*45a30*/  STL.64 [R1+0x130], R100 ;  /* 0x0001306401007387 */ /* 0x000fe80000100a00 */
[----:B------:R-:W-:Y:S01]  /*45a40*/  STL.64 [R1+0x138], R102 ;  /* 0x0001386601007387 */ /* 0x000fe20000100a00 */
[----:B------:R-:W-:-:S02]  /*45a50*/  WARPGROUP.DEPBAR.LE gsb0, 0x0 ;  /* 0x00008000000079c5 */ /* 0x000fc40000010000 */
[----:B------:R-:W-:-:S06]  /*45a60*/  WARPGROUP.ARRIVE ;  /* 0x00000000000079c5 */ /* 0x000fcc0000000000 */
[----:B------:R-:W-:Y:S01]  /*45a70*/  HGMMA.64x128x8.F32.TF32 R152, gdesc[UR24], R152, gsb0 ;  /* 0x05e00000189879f0 */ /* 0x000fe20008002898 */
[----:B------:R-:W-:Y:S04]  /*45a80*/  STL.64 [R1+0x140], R104 ;  /* 0x0001406801007387 */ /* 0x000fe80000100a00 */
[----:B------:R-:W-:Y:S04]  /*45a90*/  STL.64 [R1+0x148], R106 ;  /* 0x0001486a01007387 */ /* 0x000fe80000100a00 */
[----:B------:R-:W-:Y:S04]  /*45aa0*/  STL.64 [R1+0x150], R108 ;  /* 0x0001506c01007387 */ /* 0x000fe80000100a00 */
        /* <DEDUP_REMOVED lines=29> */
[----:B------:R-:W2:Y:S01]  /*45c80*/  LDL.LU.64 R136, [R1+0x1fa8] ;  /* 0x001fa80001887983 */ /* 0x000ea20000300a00 */
[----:B------:R-:W-:-:S02]  /*45c90*/  WARPGROUP.DEPBAR.LE gsb0, 0x0 ;  /* 0x00008000000079c5 */ /* 0x000fc40000010000 */
[----:B------:R-:W-:Y:S01]  /*45ca0*/  WARPGROUP.ARRIVE ;  /* 0x00000000000079c5 */ /* 0x000fe20000000000 */
[----:B------:R-:W2:Y:S04]  /*45cb0*/  LDL.LU.64 R134, [R1+0x1fa0] ;  /* 0x001fa00001867983 */ /* 0x000ea80000300a00 */
[----:B------:R-:W2:Y:S01]  /*45cc0*/  LDL.LU.64 R132, [R1+0x1f98] ;  /* 0x001f980001847983 */ /* 0x000ea20000300a00 */
[----:B------:R-:W-:Y:S03]  /*45cd0*/  HGMMA.64x128x8.F32.TF32 R152, gdesc[UR20], R152, gsb0 ;  /* 0x05e00000149879f0 */ /* 0x000fe60008002898 */
        /* <DEDUP_REMOVED lines=22> */
[----:B------:R-:W-:Y:S01]  /*45e40*/  UIADD3.64 UR16, UR40, 0x3a02, URZ ;  /* 0x00003a0228107897 */ /* 0x000fe2000fffe03f */
[----:B------:R-:W-:-:S02]  /*45e50*/  WARPGROUP.DEPBAR.LE gsb0, 0x0 ;  /* 0x00008000000079c5 */ /* 0x000fc40000010000 */
[----:B------:R-:W-:-:S06]  /*45e60*/  WARPGROUP.ARRIVE ;  /* 0x00000000000079c5 */ /* 0x000fcc0000000000 */
[----:B------:R-:W-:Y:S01]  /*45e70*/  HGMMA.64x128x8.F32.TF32 R152, gdesc[UR16], R152, gsb0 ;  /* 0x05e00000109879f0 */ /* 0x000fe20008002898 */
[----:B------:R-:W-:Y:S02]  /*45e80*/  UIADD3.64 UR12, UR40, 0x3a04, URZ ;  /* 0x00003a04280c7897 */ /* 0x000fe4000fffe03f */
        /* <DEDUP_REMOVED lines=8> */
[----:B--2---:R-:W-:-:S06]  /*45f10*/  WARPGROUP.ARRIVE ;  /* 0x00000000000079c5 */ /* 0x004fcc0000000000 */
        /* <DEDUP_REMOVED lines=54> */
[----:B------:R-:W-:Y:S01]  /*46280*/  UMOV UR44, UR32 ;  /* 0x00000020002c7c82 */ /* 0x000fe20008000000 */
[----:B------:R-:W-:Y:S01]  /*46290*/  UMOV UR45, UR33 ;  /* 0x00000021002d7c82 */ /* 0x000fe20008000000 */
        /* <DEDUP_REMOVED lines=11> */
[----:B------:R-:W-:Y:S04]  /*46350*/  STL.64 [R1], R24 ;  /* 0x0000001801007387 */ /* 0x000fe80000100a00 */
        /* <DEDUP_REMOVED lines=72> */
[----:B------:R-:W3:Y:S01]  /*467e0*/  LDL R2, [R1+0x1c18] ;  /* 0x001c180001027983 */ /* 0x000ee20000100800 */
[----:B------:R-:W-:Y:S01]  /*467f0*/  UIADD3.64 UR36, UR40, 0xdfe, URZ ;  /* 0x00000dfe28247897 */ /* 0x000fe2000fffe03f */
[----:B------:R-:W-:Y:S01]  /*46800*/  UMOV UR28, UR52 ;  /* 0x00000034001c7c82 */ /* 0x000fe20008000000 */
[----:B------:R-:W-:Y:S01]  /*46810*/  UMOV UR29, UR53 ;  /* 0x00000035001d7c82 */ /* 0x000fe20008000000 */
[----:B------:R-:W-:Y:S02]  /*46820*/  WARPGROUP.DEPBAR.LE gsb0, 0x0 ;  /* 0x00008000000079c5 */ /* 0x000fe40000010000 */
[----:B------:R-:W-:Y:S01]  /*46830*/  WARPGROUP.ARRIVE ;  /* 0x00000000000079c5 */ /* 0x000fe20000000000 */
[----:B------:R-:W-:Y:S01]  /*46840*/  UMOV UR32, UR56 ;  /* 0x0000003800207c82 */ /* 0x000fe20008000000 */
[----:B------:R-:W-:Y:S01]  /*46850*/  UMOV UR33, UR57 ;  /* 0x0000003900217c82 */ /* 0x000fe20008000000 */
[----:B------:R-:W-:Y:S01]  /*46860*/  UIADD3.64 UR24, UR40, 0x3dfe, URZ ;  /* 0x00003dfe28187897 */ /* 0x000fe2000fffe03f */
[----:B------:R-:W4:Y:S02]  /*46870*/  LDL R0, [R1+0x1870] ;  /* 0x0018700001007983 */ /* 0x000f240000100800 */
[----:B------:R-:W-:Y:S03]  /*46880*/  HGMMA.64x128x8.F32.TF32 R88, gdesc[UR16], R88, gsb0 ;  /* 0x05e00000105879f0 */ /* 0x000fe60008002858 */
[----:B------:R-:W-:-:S02]  /*46890*/  WARPGROUP.DEPBAR.LE gsb0, 0x0 ;  /* 0x00008000000079c5 */ /* 0x000fc40000010000 */
[----:B------:R-:W-:-:S07]  /*468a0*/  WARPGROUP.ARRIVE ;  /* 0x00000000000079c5 */ /* 0x000fce0000000000 */
[----:B------:R-:W-:Y:S03]  /*468b0*/  HGMMA.64x128x8.F32.TF32 R88, gdesc[UR12], R88, gsb0 ;  /* 0x05e000000c5879f0 */ /* 0x000fe60008002858 */
[----:B------:R-:W-:Y:S02]  /*468c0*/  WARPGROUP.DEPBAR.LE gsb0, 0x0 ;  /* 0x00008000000079c5 */ /* 0x000fe40000010000 */
[----:B--2---:R-:W-:-:S07]  /*468d0*/  WARPGROUP.ARRIVE ;  /* 0x00000000000079c5 */ /* 0x004fce0000000000 */
        /* <DEDUP_REMOVED lines=61> */
[----:B------:R-:W-:Y:S04]  /*46cb0*/  STL [R1+0x1dd8], R192 ;  /* 0x001dd8c001007387 */ /* 0x000fe80000100800 */
[----:B------:R1:W-:Y:S04]  /*46cc0*/  STL [R1+0x1dd4], R193 ;  /* 0x001dd4c101007387 */ /* 0x0003e80000100800 */
[----:B------:R-:W-:Y:S04]  /*46cd0*/  STL [R1+0x1dd0], R194 ;  /* 0x001dd0c201007387 */ /* 0x000fe80000100800 */
[----:B------:R-:W-:Y:S04]  /*46ce0*/  STL [R1+0x1dcc], R195 ;  /* 0x001dccc301007387 */ /* 0x000fe80000100800 */
[----:B------:R2:W-:Y:S04]  /*46cf0*/  STL.64 [R1+0x1dc0], R196 ;  /* 0x001dc0c401007387 */ /* 0x0005e80000100a00 */
        /* <DEDUP_REMOVED lines=9> */
[----:B------:R-:W2:Y:S04]  /*46d90*/  LDL.LU R5, [R1+0x940] ;  /* 0x0009400001057983 */ /* 0x000ea80000300800 */
[----:B------:R-:W2:Y:S04]  /*46da0*/  LDL.LU R4, [R1+0x944] ;  /* 0x0009440001047983 */ /* 0x000ea80000300800 */
[----:B-1----:R-:W2:Y:S04]  /*46db0*/  LDL.LU R193, [R1+0x948] ;  /* 0x0009480001c17983 */ /* 0x002ea80000300800 */
[----:B------:R-:W2:Y:S04]  /*46dc0*/  LDL.LU R10, [R1+0x94c] ;  /* 0x00094c00010a7983 */ /* 0x000ea80000300800 */
[----:B------:R-:W2:Y:S04]  /*46dd0*/  LDL.LU R12, [R1+0x950] ;  /* 0x00095000010c7983 */ /* 0x000ea80000300800 */
[----:B------:R-:W2:Y:S01]  /*46de0*/  LDL.LU R9, [R1+0x954] ;  /* 0x0009540001097983 */ /* 0x000ea20000300800 */
[----:B------:R-:W-:Y:S01]  /*46df0*/  UIADD3.64 UR16, UR40, 0x3e02, URZ ;  /* 0x00003e0228107897 */ /* 0x000fe2000fffe03f */
[----:B---3--:R-:W-:-:S02]  /*46e00*/  R2UR UR12, R2 ;  /* 0x00000000020c72ca */ /* 0x008fc400000e0000 */
[----:B----4-:R-:W-:Y:S01]  /*46e10*/  R2UR UR42, R0 ;  /* 0x00000000002a72ca */ /* 0x010fe200000e0000 */
[----:B------:R-:W1:Y:S01]  /*46e20*/  S2R R3, SR_TID.X ;  /* 0x0000000000037919 */ /* 0x000e620000002100 */
[----:B------:R-:W-:Y:S02]  /*46e30*/  WARPGROUP.DEPBAR.LE gsb0, 0x0 ;  /* 0x00008000000079c5 */ /* 0x000fe40000010000 */
[----:B------:R-:W-:Y:S01]  /*46e40*/  WARPGROUP.ARRIVE ;  /* 0x00000000000079c5 */ /* 0x000fe20000000000 */
[----:B------:R-:W3:Y:S05]  /*46e50*/  LDL.LU R11, [R1+0x95c] ;  /* 0x00095c00010b7983 */ /* 0x000eea0000300800 */
[----:B------:R-:W-:Y:S03]  /*46e60*/  HGMMA.64x128x8.F32.TF32 R24, gdesc[UR20], R24, gsb0 ;  /* 0x05e00000141879f0 */ /* 0x000fe60008002818 */
[----:B------:R-:W-:-:S02]  /*46e70*/  WARPGROUP.DEPBAR.LE gsb0, 0x0 ;  /* 0x00008000000079c5 */ /* 0x000fc40000010000 */
[----:B------:R-:W-:-:S07]  /*46e80*/  WARPGROUP.ARRIVE ;  /* 0x00000000000079c5 */ /* 0x000fce0000000000 */
[----:B------:R-:W-:Y:S01]  /*46e90*/  HGMMA.64x128x8.F32.TF32 R24, gdesc[UR16], R24, gsb0 ;  /* 0x05e00000101879f0 */ /* 0x000fe20008002818 */
[----:B------:R-:W-:Y:S02]  /*46ea0*/  UIMAD UR16, UR10, -0x80, UR12 ;  /* 0xffffff800a1078a4 */ /* 0x000fe4000f8e020c */
[----:B------:R-:W-:Y:S02]  /*46eb0*/  UIADD3 UR12, UR42, -0x4, URZ ;  /* 0xfffffffc2a0c7890 */ /* 0x000fe4000fffe03f */
[----:B------:R-:W-:Y:S02]  /*46ec0*/  UISETP.GT.AND UP1, UPT, UR16, URZ, UPT ;  /* 0x0000003f1000728c */ /* 0x000fe4000bf24270 */
[----:B------:R-:W-:Y:S02]  /*46ed0*/  UISETP.GE.AND UP0, UPT, UR10, UR12, UPT ;  /* 0x0000000c0a00728c */ /* 0x000fe4000bf06270 */
[----:B------:R-:W-:-:S04]  /*46ee0*/  USEL UR12, URZ, 0x4, !UP1 ;  /* 0x000000043f0c7887 */ /* 0x000fc8000c800000 */
[----:B------:R-:W-:-:S06]  /*46ef0*/  USEL UR12, UR12, URZ, !UP0 ;  /* 0x0000003f0c0c7287 */ /* 0x000fcc000c000000 */
[----:B------:R-:W-:Y:S01]  /*46f00*/  ISETP.NE.U32.AND P0, PT, RZ, UR12, PT ;  /* 0x0000000cff007c0c */ /* 0x000fe2000bf05070 */
[----:B------:R-:W-:Y:S01]  /*46f10*/  UIADD3.64 UR12, UR40, 0x3e04, URZ ;  /* 0x00003e04280c7897 */ /* 0x000fe2000fffe03f */
[----:B------:R-:W4:Y:S01]  /*46f20*/  S2R R0, SR_TID.X ;  /* 0x0000000000007919 */ /* 0x000f220000002100 */
[----:B------:R-:W-:Y:S02]  /*46f30*/  WARPGROUP.DEPBAR.LE gsb0, 0x0 ;  /* 0x00008000000079c5 */ /* 0x000fe40000010000 */
[----:B------:R-:W-:-:S06]  /*46f40*/  WARPGROUP.ARRIVE ;  /* 0x00000000000079c5 */ /* 0x000fcc0000000000 */
[----:B------:R-:W-:Y:S01]  /*46f50*/  HGMMA.64x128x8.F32.TF32 R24, gdesc[UR12], R24, gsb0 ;  /* 0x05e000000c1879f0 */ /* 0x000fe20008002818 */
[----:B--2---:R-:W-:Y:S01]  /*46f60*/  IADD3 R4, P1, R4, UR4, RZ ;  /* 0x0000000404047c10 */ /* 0x004fe2000ff3e0ff */
[----:B------:R-:W-:-:S03]  /*46f70*/  UIADD3 UR61, UR61, 0x1, URZ ;  /* 0x000000013d3d7890 */ /* 0x000fc6000fffe03f */
[----:B------:R-:W-:Y:S01]  /*46f80*/  IADD3.X R5, R5, UR6, RZ, P1, !PT ;  /* 0x0000000605057c10 */ /* 0x000fe20008ffe4ff */
[----:B------:R2:W-:Y:S04]  /*46f90*/  STL [R1+0x944], R4 ;  /* 0x0009440401007387 */ /* 0x0005e80000100800 */
[----:B------:R-:W3:Y:S01]  /*46fa0*/  LDL.LU R192, [R1+0x958] ;  /* 0x0009580001c07983 */ /* 0x000ee20000300800 */
[----:B------:R-:W-:-:S03]  /*46fb0*/  UISETP.GT.AND UP1, UPT, UR61, 0x4, UPT ;  /* 0x000000043d00788c */ /* 0x000fc6000bf24270 */
[----:B------:R-:W3:Y:S01]  /*46fc0*/  LDL.LU R13, [R1+0x960] ;  /* 0x00096000010d7983 */ /* 0x000ee20000300800 */
[----:B----4-:R-:W-:-:S03]  /*46fd0*/  SHF.L.U32 R0, R0, 0x4, RZ ;  /* 0x0000000400007819 */ /* 0x010fc600000006ff */
[----:B------:R-:W4:Y:S04]  /*46fe0*/  LDL.LU R2, [R1+0x964] ;  /* 0x0009640001027983 */ /* 0x000f280000300800 */
[----:B------:R-:W4:Y:S04]  /*46ff0*/  LDL.LU R196, [R1+0x968] ;  /* 0x0009680001c47983 */ /* 0x000f280000300800 */
[----:B------:R-:W-:Y:S01]  /*47000*/  STL [R1+0x940], R5 ;  /* 0x0009400501007387 */ /* 0x000fe20000100800 */
[----:B------:R-:W-:-:S03]  /*47010*/  USEL UR61, UR61, URZ, !UP1 ;  /* 0x0000003f3d3d7287 */ /* 0x000fc6000c800000 */
[----:B------:R-:W4:Y:S01]  /*47020*/  LDL.LU R194, [R1+0x96c] ;  /* 0x00096c0001c27983 */ /* 0x000f220000300800 */
[----:B-1----:R-:W-:Y:S02]  /*47030*/  LOP3.LUT R3, R3, 0x7f, RZ, 0xc0, !PT ;  /* 0x0000007f03037812 */ /* 0x002fe400078ec0ff */
[----:B------:R-:W-:Y:S01]  /*47040*/  LOP3.LUT R6, R0, 0x70, RZ, 0xc0, !PT ;  /* 0x0000007000067812 */ /* 0x000fe200078ec0ff */
[----:B------:R-:W-:Y:S01]  /*47050*/  ULEA UR17, UR61, UR11, 0x12 ;  /* 0x0000000b3d117291 */ /* 0x000fe2000f8e903f */
[----:B------:R-:W-:Y:S01]  /*47060*/  IADD3 R10, P1, R10, UR4, RZ ;  /* 0x000000040a0a7c10 */ /* 0x000fe2000ff3e0ff */
[----:B------:R-:W4:Y:S02]  /*47070*/  LDL.LU R8, [R1+0x974] ;  /* 0x0009740001087983 */ /* 0x000f240000300800 */
[----:B------:R-:W-:Y:S01]  /*47080*/  IMAD R6, R3, 0x80, R6 ;  /* 0x0000008003067824 */ /* 0x000fe200078e0206 */
[----:B------:R-:W-:Y:S02]  /*47090*/  IADD3.X R193, R193, UR6, RZ, P1, !PT ;  /* 0x00000006c1c17c10 */ /* 0x000fe40008ffe4ff */
[----:B------:R-:W-:-:S02]  /*470a0*/  IADD3 R9, P2, R9, UR4, RZ ;  /* 0x0000000409097c10 */ /* 0x000fc4000ff5e0ff */
[----:B------:R-:W-:Y:S01]  /*470b0*/  IADD3 R0, R6, UR17, RZ ;  /* 0x0000001106007c10 */ /* 0x000fe2000fffe0ff */
[----:B------:R1:W-:Y:S04]  /*470c0*/  STL [R1+0x94c], R10 ;  /* 0x00094c0a01007387 */ /* 0x0003e80000100800 */
[----:B------:R-:W-:Y:S01]  /*470d0*/  STL [R1+0x948], R193 ;  /* 0x000948c101007387 */ /* 0x000fe20000100800 */
[----:B------:R-:W-:-:S03]  /*470e0*/  IADD3.X R12, R12, UR6, RZ, P2, !PT ;  /* 0x000000060c0c7c10 */ /* 0x000fc600097fe4ff */
[----:B------:R-:W-:Y:S01]  /*470f0*/  STL [R1+0x954], R9 ;  /* 0x0009540901007387 */ /* 0x000fe20000100800 */
[----:B------:R-:W-:Y:S02]  /*47100*/  WARPGROUP.DEPBAR.LE gsb0, 0x0 ;  /* 0x00008000000079c5 */ /* 0x000fe40000010000 */
[----:B------:R-:W-:Y:S06]  /*47110*/  BAR.SYNC.DEFER_BLOCKING 0x0 ;  /* 0x0000000000007b1d */ /* 0x000fec0000010000 */
[----:B------:R-:W-:Y:S01]  /*47120*/  @!PT LDS RZ, [RZ] ;  /* 0x00000000fffff984 */ /* 0x000fe20000000800 */
[----:B------:R-:W-:Y:S01]  /*47130*/  @!PT LDS RZ, [RZ] ;  /* 0x00000000fffff984 */ /* 0x000fe20000000800 */
[----:B------:R-:W-:Y:S01]  /*47140*/  @!PT LDS RZ, [RZ] ;  /* 0x00000000fffff984 */ /* 0x000fe20000000800 */
[----:B------:R2:W-:Y:S02]  /*47150*/  LDGSTS.E [R0], desc[UR8][R4.64], P0 ;  /* 0x0000000004007fae */ /* 0x0005e40008121848 */
[----:B--2---:R-:W-:-:S02]  /*47160*/  IMAD.MOV.U32 R4, RZ, RZ, R10 ;  /* 0x000000ffff047224 */ /* 0x004fc400078e000a */
[----:B-1----:R-:W2:Y:S01]  /*47170*/  LDL.LU R10, [R1+0x970] ;  /* 0x00097000010a7983 */ /* 0x002ea20000300800 */
[----:B------:R-:W-:-:S03]  /*47180*/  MOV R5, R193 ;  /* 0x000000c100057202 */ /* 0x000fc60000000f00 */
[----:B------:R1:W-:Y:S04]  /*47190*/  STL [R1+0x950], R12 ;  /* 0x0009500c01007387 */ /* 0x0003e80000100800 */
[----:B------:R1:W-:Y:S04]  /*471a0*/  LDGSTS.E [R0+0x4000], desc[UR8][R4.64], P0 ;  /* 0x0400000004007fae */ /* 0x0003e80008121848 */
[----:B------:R-:W2:Y:S01]  /*471b0*/  LDL.LU R195, [R1+0x978] ;  /* 0x0009780001c37983 */ /* 0x000ea20000300800 */
[----:B-1----:R-:W-:-:S03]  /*471c0*/  MOV R5, R12 ;  /* 0x0000000c00057202 */ /* 0x002fc60000000f00 */
[----:B------:R-:W2:Y:S01]  /*471d0*/  LDL.LU R12, [R1+0x97c] ;  /* 0x00097c00010c7983 */ /* 0x000ea20000300800 */
[----:B------:R-:W-:-:S03]  /*471e0*/  IMAD.MOV.U32 R4, RZ, RZ, R9 ;  /* 0x000000ffff047224 */ /* 0x000fc600078e0009 */
[----:B------:R-:W2:Y:S04]  /*471f0*/  LDL.LU R193, [R1+0x980] ;  /* 0x0009800001c17983 */ /* 0x000ea80000300800 */
[----:B------:R-:W2:Y:S01]  /*47200*/  LDL.LU R9, [R1+0x984] ;  /* 0x0009840001097983 */ /* 0x000ea20000300800 */
[----:B------:R-:W-:Y:S01]  /*47210*/  UISETP.GT.AND UP1, UPT, UR16, 0x1, UPT ;  /* 0x000000011000788c */ /* 0x000fe2000bf24270 */
[----:B---3--:R-:W-:Y:S02]  /*47220*/  IADD3 R11, P1, R11, UR4, RZ ;  /* 0x000000040b0b7c10 */ /* 0x008fe4000ff3e0ff */
[----:B------:R1:W-:Y:S01]  /*47230*/  LDGSTS.E [R0+0x8000], desc[UR8][R4.64], P0 ;  /* 0x0800000004007fae */ /* 0x0003e20008121848 */
[----:B------:R-:W-:-:S04]  /*47240*/  USEL UR12, URZ, 0x4, !UP1 ;  /* 0x000000043f0c7887 */ /* 0x000fc8000c800000 */
[----:B------:R-:W-:Y:S01]  /*47250*/  USEL UR12, UR12, URZ, !UP0 ;  /* 0x0000003f0c0c7287 */ /* 0x000fe2000c000000 */
[----:B------:R3:W-:Y:S01]  /*47260*/  STL [R1+0x95c], R11 ;  /* 0x00095c0b01007387 */ /* 0x0007e20000100800 */
[----:B-1----:R-:W-:Y:S01]  /*47270*/  IMAD.MOV.U32 R4, RZ, RZ, R11 ;  /* 0x000000ffff047224 */ /* 0x002fe200078e000b */
[----:B------:R-:W-:-:S04]  /*47280*/  IADD3.X R192, R192, UR6, RZ, P1, !PT ;  /* 0x00000006c0c07c10 */ /* 0x000fc80008ffe4ff */
[----:B------:R-:W-:Y:S02]  /*47290*/  MOV R5, R192 ;  /* 0x000000c000057202 */ /* 0x000fe40000000f00 */
[----:B----4-:R-:W-:Y:S01]  /*472a0*/  IADD3 R2, P1, R2, UR4, RZ ;  /* 0x0000000402027c10 */ /* 0x010fe2000ff3e0ff */
[----:B------:R1:W-:Y:S03]  /*472b0*/  STL [R1+0x958], R192 ;  /* 0x000958c001007387 */ /* 0x0003e60000100800 */
[----:B------:R-:W-:Y:S01]  /*472c0*/  IADD3.X R13, R13, UR6, RZ, P1, !PT ;  /* 0x000000060d0d7c10 */ /* 0x000fe20008ffe4ff */
[----:B---3--:R-:W3:Y:S04]  /*472d0*/  LDL.LU R11, [R1+0x98c] ;  /* 0x00098c00010b7983 */ /* 0x008ee80000300800 */
[----:B------:R4:W-:Y:S01]  /*472e0*/  LDGSTS.E [R0+0xc000], desc[UR8][R4.64], P0 ;  /* 0x0c00000004007fae */ /* 0x0009e20008121848 */
[----:B------:R-:W-:-:S03]  /*472f0*/  IADD3 R194, P2, R194, UR4, RZ ;  /* 0x00000004c2c27c10 */ /* 0x000fc6000ff5e0ff */
[----:B------:R-:W-:Y:S01]  /*47300*/  STL [R1+0x964], R2 ;  /* 0x0009640201007387 */ /* 0x000fe20000100800 */
[----:B------:R-:W-:Y:S02]  /*47310*/  ISETP.NE.U32.AND P0, PT, RZ, UR12, PT ;  /* 0x0000000cff007c0c */ /* 0x000fe4000bf05070 */
[----:B------:R-:W-:Y:S01]  /*47320*/  IADD3.X R196, R196, UR6, RZ, P2, !PT ;  /* 0x00000006c4c47c10 */ /* 0x000fe200097fe4ff */
[----:B------:R1:W-:Y:S04]  /*47330*/  STL [R1+0x960], R13 ;  /* 0x0009600d01007387 */ /* 0x0003e80000100800 */
[----:B------:R2:W-:Y:S01]  /*47340*/  STL [R1+0x96c], R194 ;  /* 0x00096cc201007387 */ /* 0x0005e20000100800 */
[----:B----4-:R-:W-:Y:S01]  /*47350*/  MOV R5, R13 ;  /* 0x0000000d00057202 */ /* 0x010fe20000000f00 */
[----:B------:R-:W-:-:S02]  /*47360*/  IMAD.MOV.U32 R4, RZ, RZ, R2 ;  /* 0x000000ffff047224 */ /* 0x000fc400078e0002 */
[----:B-1----:R-:W4:Y:S04]  /*47370*/  LDL.LU R192, [R1+0x988] ;  /* 0x0009880001c07983 */ /* 0x002f280000300800 */
[----:B------:R-:W-:Y:S04]  /*47380*/  STL [R1+0x968], R196 ;  /* 0x000968c401007387 */ /* 0x000fe80000100800 */
[----:B------:R-:W4:Y:S04]  /*47390*/  LDL.LU R13, [R1+0x990] ;  /* 0x00099000010d7983 */ /* 0x000f280000300800 */
[----:B------:R-:W4:Y:S01]  /*473a0*/  LDL.LU R2, [R1+0x994] ;  /* 0x0009940001027983 */ /* 0x000f220000300800 */
[----:B------:R-:W-:-:S03]  /*473b0*/  IADD3 R8, P1, R8, UR4, RZ ;  /* 0x0000000408087c10 */ /* 0x000fc6000ff3e0ff */
[----:B------:R1:W-:Y:S04]  /*473c0*/  LDGSTS.E [R0+0x4], desc[UR8][R4.64], P0 ;  /* 0x0000400004007fae */ /* 0x0003e80008121848 */
[----:B------:R-:W-:Y:S01]  /*473d0*/  STL [R1+0x974], R8 ;  /* 0x0009740801007387 */ /* 0x000fe20000100800 */
[----:B-1----:R-:W-:Y:S01]  /*473e0*/  IMAD.MOV.U32 R4, RZ, RZ, R194 ;  /* 0x000000ffff047224 */ /* 0x002fe200078e00c2 */
[----:B------:R-:W-:-:S05]  /*473f0*/  MOV R5, R196 ;  /* 0x000000c400057202 */ /* 0x000fca0000000f00 */
[----:B------:R1:W-:Y:S02]  /*47400*/  LDGSTS.E [R0+0x4004], desc[UR8][R4.64], P0 ;  /* 0x0400400004007fae */ /* 0x0003e40008121848 */
[----:B-1----:R-:W-:Y:S01]  /*47410*/  IMAD.MOV.U32 R4, RZ, RZ, R8 ;  /* 0x000000ffff047224 */ /* 0x002fe200078e0008 */
[----:B--2---:R-:W-:-:S04]  /*47420*/  IADD3.X R10, R10, UR6, RZ, P1, !PT ;  /* 0x000000060a0a7c10 */ /* 0x004fc80008ffe4ff */
[----:B------:R-:W-:Y:S01]  /*47430*/  MOV R5, R10 ;  /* 0x0000000a00057202 */ /* 0x000fe20000000f00 */
[----:B------:R1:W-:Y:S04]  /*47440*/  STL [R1+0x970], R10 ;  /* 0x0009700a01007387 */ /* 0x0003e80000100800 */
[----:B------:R-:W2:Y:S04]  /*47450*/  LDL.LU R194, [R1+0x998] ;  /* 0x0009980001c27983 */ /* 0x000ea80000300800 */
[----:B------:R1:W-:Y:S04]  /*47460*/  LDGSTS.E [R0+0x8004], desc[UR8][R4.64], P0 ;  /* 0x0800400004007fae */ /* 0x0003e80008121848 */
[----:B-1----:R-:W2:Y:S04]  /*47470*/  LDL.LU R10, [R1+0x99c] ;  /* 0x00099c00010a7983 */ /* 0x002ea80000300800 */
[----:B------:R-:W2:Y:S01]  /*47480*/  LDL.LU R8, [R1+0x9a4] ;  /* 0x0009a40001087983 */ /* 0x000ea20000300800 */
[----:B------:R-:W-:-:S04]  /*47490*/  IADD3 R12, P2, R12, UR4, RZ ;  /* 0x000000040c0c7c10 */ /* 0x000fc8000ff5e0ff */
[----:B------:R-:W-:Y:S02]  /*474a0*/  IADD3.X R195, R195, UR6, RZ, P2, !PT ;  /* 0x00000006c3c37c10 */ /* 0x000fe400097fe4ff */
[----:B------:R-:W-:Y:S01]  /*474b0*/  IADD3 R9, P3, R9, UR4, RZ ;  /* 0x0000000409097c10 */ /* 0x000fe2000ff7e0ff */
[----:B------:R-:W-:Y:S01]  /*474c0*/  IMAD.MOV.U32 R4, RZ, RZ, R12 ;  /* 0x000000ffff047224 */ /* 0x000fe200078e000c */
[----:B------:R-:W-:Y:S01]  /*474d0*/  MOV R5, R195 ;  /* 0x000000c300057202 */ /* 0x000fe20000000f00 */
[----:B------:R1:W-:Y:S01]  /*474e0*/  STL [R1+0x97c], R12 ;  /* 0x00097c0c01007387 */ /* 0x0003e20000100800 */
[----:B------:R-:W-:-:S03]  /*474f0*/  IADD3.X R193, R193, UR6, RZ, P3, !PT ;  /* 0x00000006c1c17c10 */ /* 0x000fc60009ffe4ff */
[----:B------:R-:W-:Y:S04]  /*47500*/  STL [R1+0x978], R195 ;  /* 0x000978c301007387 */ /* 0x000fe80000100800 */
[----:B------:R-:W-:Y:S04]  /*47510*/  STL [R1+0x984], R9 ;  /* 0x0009840901007387 */ /* 0x000fe80000100800 */
[----:B-1----:R-:W2:Y:S04]  /*47520*/  LDL.LU R12, [R1+0x9a0] ;  /* 0x0009a000010c7983 */ /* 0x002ea80000300800 */
[----:B------:R1:W-:Y:S04]  /*47530*/  STL [R1+0x980], R193 ;  /* 0x000980c101007387 */ /* 0x0003e80000100800 */
[----:B------:R1:W-:Y:S04]  /*47540*/  LDGSTS.E [R0+0xc004], desc[UR8][R4.64], P0 ;  /* 0x0c00400004007fae */ /* 0x0003e80008121848 */
[----:B------:R-:W2:Y:S01]  /*47550*/  LDL.LU R196, [R1+0x9a8] ;  /* 0x0009a80001c47983 */ /* 0x000ea20000300800 */
[----:B-1----:R-:W-:-:S03]  /*47560*/  MOV R5, R193 ;  /* 0x000000c100057202 */ /* 0x002fc60000000f00 */
[----:B------:R-:W2:Y:S01]  /*47570*/  LDL.LU R193, [R1+0x9ac] ;  /* 0x0009ac0001c17983 */ /* 0x000ea20000300800 */
[----:B------:R-:W-:-:S04]  /*47580*/  UISETP.GT.AND UP1, UPT, UR16, 0x2, UPT ;  /* 0x000000021000788c */ /* 0x000fc8000bf24270 */
[----:B------:R-:W-:-:S04]  /*47590*/  USEL UR12, URZ, 0x4, !UP1 ;  /* 0x000000043f0c7887 */ /* 0x000fc8000c800000 */
[----:B------:R-:W-:-:S06]  /*475a0*/  USEL UR12, UR12, URZ, !UP0 ;  /* 0x0000003f0c0c7287 */ /* 0x000fcc000c000000 */
[----:B------:R-:W-:Y:S01]  /*475b0*/  ISETP.NE.U32.AND P1, PT, RZ, UR12, PT ;  /* 0x0000000cff007c0c */ /* 0x000fe2000bf25070 */
[----:B------:R-:W-:Y:S02]  /*475c0*/  IMAD.MOV.U32 R4, RZ, RZ, R9 ;  /* 0x000000ffff047224 */ /* 0x000fe400078e0009 */
[----:B------:R-:W2:Y:S10]  /*475d0*/  LDL.LU R9, [R1+0x9b4] ;  /* 0x0009b40001097983 */ /* 0x000eb40000300800 */
[----:B------:R1:W-:Y:S01]  /*475e0*/  LDGSTS.E [R0+0x8], desc[UR8][R4.64], P1 ;  /* 0x0000800004007fae */ /* 0x0003e20008921848 */
[----:B---3--:R-:W-:-:S05]  /*475f0*/  IADD3 R11, P0, R11, UR4, RZ ;  /* 0x000000040b0b7c10 */ /* 0x008fca000ff1e0ff */
[----:B------:R3:W-:Y:S01]  /*47600*/  STL [R1+0x98c], R11 ;  /* 0x00098c0b01007387 */ /* 0x0007e20000100800 */
[----:B-1----:R-:W-:Y:S01]  /*47610*/  IMAD.MOV.U32 R4, RZ, RZ, R11 ;  /* 0x000000ffff047224 */ /* 0x002fe200078e000b */
[----:B----4-:R-:W-:-:S05]  /*47620*/  IADD3.X R192, R192, UR6, RZ, P0, !PT ;  /* 0x00000006c0c07c10 */ /* 0x010fca00087fe4ff */
[----:B------:R1:W-:Y:S01]  /*47630*/  STL [R1+0x988], R192 ;  /* 0x000988c001007387 */ /* 0x0003e20000100800 */
[----:B------:R-:W-:-:S05]  /*47640*/  IADD3 R2, P2, R2, UR4, RZ ;  /* 0x0000000402027c10 */ /* 0x000fca000ff5e0ff */
[----:B------:R-:W-:Y:S01]  /*47650*/  STL [R1+0x994], R2 ;  /* 0x0009940201007387 */ /* 0x000fe20000100800 */
[----:B------:R-:W-:-:S03]  /*47660*/  IADD3.X R13, R13, UR6, RZ, P2, !PT ;  /* 0x000000060d0d7c10 */ /* 0x000fc600097fe4ff */
[----:B---3--:R-:W3:Y:S01]  /*47670*/  LDL.LU R11, [R1+0x9b0] ;  /* 0x0009b000010b7983 */ /* 0x008ee20000300800 */
[----:B------:R-:W-:-:S03]  /*47680*/  MOV R5, R192 ;  /* 0x000000c000057202 */ /* 0x000fc60000000f00 */
[----:B------:R4:W-:Y:S04]  /*47690*/  STL [R1+0x990], R13 ;  /* 0x0009900d01007387 */ /* 0x0009e80000100800 */
[----:B------:R-:W3:Y:S04]  /*476a0*/  LDL.LU R195, [R1+0x9b8] ;  /* 0x0009b80001c37983 */ /* 0x000ee80000300800 */
[----:B-1----:R-:W3:Y:S04]  /*476b0*/  LDL.LU R192, [R1+0x9bc] ;  /* 0x0009bc0001c07983 */ /* 0x002ee80000300800 */
[----:B------:R1:W-:Y:S02]  /*476c0*/  LDGSTS.E [R0+0x4008], desc[UR8][R4.64], P1 ;  /* 0x0400800004007fae */ /* 0x0003e40008921848 */
[----:B-1----:R-:W-:Y:S01]  /*476d0*/  MOV R5, R13 ;  /* 0x0000000d00057202 */ /* 0x002fe20000000f00 */
[----:B------:R-:W-:Y:S01]  /*476e0*/  IMAD.MOV.U32 R4, RZ, RZ, R2 ;  /* 0x000000ffff047224 */ /* 0x000fe200078e0002 */
[----:B----4-:R-:W4:Y:S04]  /*476f0*/  LDL.LU R13, [R1+0xd40] ;  /* 0x000d4000010d7983 */ /* 0x010f280000300800 */
[----:B------:R-:W4:Y:S04]  /*47700*/  LDL.LU R2, [R1+0xd44] ;  /* 0x000d440001027983 */ /* 0x000f280000300800 */
[----:B------:R1:W-:Y:S01]  /*47710*/  LDGSTS.E [R0+0x8008], desc[UR8][R4.64], P1 ;  /* 0x0800800004007fae */ /* 0x0003e20008921848 */
[----:B--2---:R-:W-:-:S04]  /*47720*/  IADD3 R10, P0, R10, UR4, RZ ;  /* 0x000000040a0a7c10 */ /* 0x004fc8000ff1e0ff */
[----:B------:R-:W-:Y:S01]  /*47730*/  IADD3.X R194, R194, UR6, RZ, P0, !PT ;  /* 0x00000006c2c27c10 */ /* 0x000fe200087fe4ff */
[----:B-1----:R-:W-:-:S03]  /*47740*/  IMAD.MOV.U32 R4, RZ, RZ, R10 ;  /* 0x000000ffff047224 */ /* 0x002fc600078e000a */
[----:B------:R-:W-:-:S05]  /*47750*/  MOV R5, R194 ;  /* 0x000000c200057202 */ /* 0x000fca0000000f00 */
[----:B------:R1:W-:Y:S01]  /*47760*/  LDGSTS.E [R0+0xc008], desc[UR8][R4.64], P1 ;  /* 0x0c00800004007fae */ /* 0x0003e20008921848 */
[----:B------:R-:W-:-:S03]  /*47770*/  IADD3 R8, P1, R8, UR4, RZ ;  /* 0x0000000408087c10 */ /* 0x000fc6000ff3e0ff */
[----:B------:R2:W-:Y:S04]  /*47780*/  STL [R1+0x99c], R10 ;  /* 0x00099c0a01007387 */ /* 0x0005e80000100800 */
[----:B------:R1:W-:Y:S04]  /*47790*/  STL [R1+0x998], R194 ;  /* 0x000998c201007387 */ /* 0x0003e80000100800 */
[----:B--2---:R-:W2:Y:S01]  /*477a0*/  LDL.LU R10, [R1+0xd4c] ;  /* 0x000d4c00010a7983 */ /* 0x004ea20000300800 */
[----:B------:R-:W-:-:S03]  /*477b0*/  IADD3.X R12, R12, UR6, RZ, P1, !PT ;  /* 0x000000060c0c7c10 */ /* 0x000fc60008ffe4ff */
[----:B------:R-:W-:Y:S01]  /*477c0*/  STL [R1+0x9a4], R8 ;  /* 0x0009a40801007387 */ /* 0x000fe20000100800 */
[----:B-1----:R-:W-:-:S03]  /*477d0*/  MOV R5, R12 ;  /* 0x0000000c00057202 */ /* 0x002fc60000000f00 */
[----:B------:R1:W-:Y:S01]  /*477e0*/  STL [R1+0x9a0], R12 ;  /* 0x0009a00c01007387 */ /* 0x0003e20000100800 */
[----:B------:R-:W-:Y:S01]  /*477f0*/  IMAD.MOV.U32 R4, RZ, RZ, R8 ;  /* 0x000000ffff047224 */ /* 0x000fe200078e0008 */
[----:B------:R-:W-:-:S04]  /*47800*/  IADD3 R193, P2, R193, UR4, RZ ;  /* 0x00000004c1c17c10 */ /* 0x000fc8000ff5e0ff */
[----:B------:R-:W-:Y:S01]  /*47810*/  IADD3.X R196, R196, UR6, RZ, P2, !PT ;  /* 0x00000006c4c47c10 */ /* 0x000fe200097fe4ff */
[----:B------:R3:W-:Y:S04]  /*47820*/  STL [R1+0x9ac], R193 ;  /* 0x0009acc101007387 */ /* 0x0007e80000100800 */
[----:B------:R-:W2:Y:S04]  /*47830*/  LDL.LU R194, [R1+0xd48] ;  /* 0x000d480001c27983 */ /* 0x000ea80000300800 */
[----:B------:R-:W-:Y:S04]  /*47840*/  STL [R1+0x9a8], R196 ;  /* 0x0009a8c401007387 */ /* 0x000fe80000100800 */
[----:B-1----:R-:W2:Y:S04]  /*47850*/  LDL.LU R12, [R1+0xd50] ;  /* 0x000d5000010c7983 */ /* 0x002ea80000300800 */
[----:B------:R-:W2:Y:S01]  /*47860*/  LDL.LU R8, [R1+0xd54] ;  /* 0x000d540001087983 */ /* 0x000ea20000300800 */
[----:B------:R-:W-:-:S04]  /*47870*/  UISETP.GT.AND UP1, UPT, UR16, 0x3, UPT ;  /* 0x000000031000788c */ /* 0x000fc8000bf24270 */
[----:B------:R-:W-:-:S04]  /*47880*/  USEL UR12, URZ, 0x4, !UP1 ;  /* 0x000000043f0c7887 */ /* 0x000fc8000c800000 */
[----:B------:R-:W-:-:S06]  /*47890*/  USEL UR12, UR12, URZ, !UP0 ;  /* 0x0000003f0c0c7287 */ /* 0x000fcc000c000000 */
[----:B------:R-:W-:Y:S02]  /*478a0*/  ISETP.NE.U32.AND P0, PT, RZ, UR12, PT ;  /* 0x0000000cff007c0c */ /* 0x000fe4000bf05070 */
[----:B------:R-:W-:-:S05]  /*478b0*/  IADD3 R9, P1, R9, UR4, RZ ;  /* 0x0000000409097c10 */ /* 0x000fca000ff3e0ff */
[----:B------:R-:W-:Y:S06]  /*478c0*/  STL [R1+0x9b4], R9 ;  /* 0x0009b40901007387 */ /* 0x000fec0000100800 */
[----:B------:R1:W-:Y:S02]  /*478d0*/  LDGSTS.E [R0+0xc], desc[UR8][R4.64], P0 ;  /* 0x0000c00004007fae */ /* 0x0003e40008121848 */
[----:B-1----:R-:W-:Y:S01]  /*478e0*/  IMAD.MOV.U32 R4, RZ, RZ, R193 ;  /* 0x000000ffff047224 */ /* 0x002fe200078e00c1 */
[----:B------:R-:W-:-:S05]  /*478f0*/  MOV R5, R196 ;  /* 0x000000c400057202 */ /* 0x000fca0000000f00 */
[----:B------:R1:W-:Y:S01]  /*47900*/  LDGSTS.E [R0+0x400c], desc[UR8][R4.64], P0 ;  /* 0x0400c00004007fae */ /* 0x0003e20008121848 */
[----:B------:R-:W-:Y:S01]  /*47910*/  UISETP.GT.AND UP1, UPT, UR16, 0x20, UPT ;  /* 0x000000201000788c */ /* 0x000fe2000bf24270 */
[----:B-1----:R-:W-:-:S03]  /*47920*/  IMAD.MOV.U32 R4, RZ, RZ, R9 ;  /* 0x000000ffff047224 */ /* 0x002fc600078e0009 */
[----:B------:R-:W-:-:S04]  /*47930*/  USEL UR12, URZ, 0x4, !UP1 ;  /* 0x000000043f0c7887 */ /* 0x000fc8000c800000 */
[----:B------:R-:W-:Y:S01]  /*47940*/  USEL UR12, UR12, URZ, !UP0 ;  /* 0x0000003f0c0c7287 */ /* 0x000fe2000c000000 */
[----:B---3--:R-:W-:-:S04]  /*47950*/  IADD3.X R11, R11, UR6, RZ, P1, !PT ;  /* 0x000000060b0b7c10 */ /* 0x008fc80008ffe4ff */
[----:B------:R-:W-:Y:S01]  /*47960*/  MOV R5, R11 ;  /* 0x0000000b00057202 */ /* 0x000fe20000000f00 */
[----:B------:R1:W-:Y:S04]  /*47970*/  STL [R1+0x9b0], R11 ;  /* 0x0009b00b01007387 */ /* 0x0003e80000100800 */
[----:B------:R-:W3:Y:S01]  /*47980*/  LDL.LU R193, [R1+0xd58] ;  /* 0x000d580001c17983 */ /* 0x000ee20000300800 */
[----:B------:R-:W-:-:S03]  /*47990*/  IADD3 R192, P2, R192, UR4, RZ ;  /* 0x00000004c0c07c10 */ /* 0x000fc6000ff5e0ff */
[----:B------:R4:W-:Y:S04]  /*479a0*/  LDGSTS.E [R0+0x800c], desc[UR8][R4.64], P0 ;  /* 0x0800c00004007fae */ /* 0x0009e80008121848 */
[----:B-1----:R-:W3:Y:S01]  /*479b0*/  LDL.LU R11, [R1+0xd5c] ;  /* 0x000d5c00010b7983 */ /* 0x002ee20000300800 */
[----:B------:R-:W-:-:S03]  /*479c0*/  IADD3.X R195, R195, UR6, RZ, P2, !PT ;  /* 0x00000006c3c37c10 */ /* 0x000fc600097fe4ff */
[----:B------:R-:W3:Y:S01]  /*479d0*/  LDL.LU R9, [R1+0xd64] ;  /* 0x000d640001097983 */ /* 0x000ee20000300800 */
[----:B----4-:R-:W-:Y:S01]  /*479e0*/  IMAD.MOV.U32 R4, RZ, RZ, R192 ;  /* 0x000000ffff047224 */ /* 0x010fe200078e00c0 */
[----:B------:R-:W-:Y:S02]  /*479f0*/  MOV R5, R195 ;  /* 0x000000c300057202 */ /* 0x000fe40000000f00 */
[----:B------:R1:W-:Y:S01]  /*47a00*/  STL [R1+0x9bc], R192 ;  /* 0x0009bcc001007387 */ /* 0x0003e20000100800 */
[----:B------:R-:W-:-:S03]  /*47a10*/  IADD3 R2, P3, R2, UR4, RZ ;  /* 0x0000000402027c10 */ /* 0x000fc6000ff7e0ff */
[----:B------:R-:W-:Y:S01]  /*47a20*/  STL [R1+0x9b8], R195 ;  /* 0x0009b8c301007387 */ /* 0x000fe20000100800 */
[----:B------:R-:W-:-:S03]  /*47a30*/  IADD3.X R13, R13, UR6, RZ, P3, !PT ;  /* 0x000000060d0d7c10 */ /* 0x000fc60009ffe4ff */
[----:B------:R-:W-:Y:S04]  /*47a40*/  STL [R1+0xd44], R2 ;  /* 0x000d440201007387 */ /* 0x000fe80000100800 */
[----:B-1----:R-:W4:Y:S04]  /*47a50*/  LDL.LU R192, [R1+0xd60] ;  /* 0x000d600001c07983 */ /* 0x002f280000300800 */
[----:B------:R1:W-:Y:S04]  /*47a60*/  STL [R1+0xd40], R13 ;  /* 0x000d400d01007387 */ /* 0x0003e80000100800 */
[----:B------:R1:W-:Y:S04]  /*47a70*/  LDGSTS.E [R0+0xc00c], desc[UR8][R4.64], P0 ;  /* 0x0c00c00004007fae */ /* 0x0003e80008121848 */
[----:B------:R-:W4:Y:S01]  /*47a80*/  LDL.LU R196, [R1+0xd68] ;  /* 0x000d680001c47983 */ /* 0x000f220000300800 */
[----:B------:R-:W-:-:S02]  /*47a90*/  ISETP.NE.U32.AND P1, PT, RZ, UR12, PT ;  /* 0x0000000cff007c0c */ /* 0x000fc4000bf25070 */
[----:B-1----:R-:W-:Y:S02]  /*47aa0*/  MOV R5, R13 ;  /* 0x0000000d00057202 */ /* 0x002fe40000000f00 */
[----:B------:R-:W4:Y:S01]  /*47ab0*/  LDL.LU R13, [R1+0xd6c] ;  /* 0x000d6c00010d7983 */ /* 0x000f220000300800 */
[----:B------:R-:W-:-:S03]  /*47ac0*/  IMAD.MOV.U32 R4, RZ, RZ, R2 ;  /* 0x000000ffff047224 */ /* 0x000fc600078e0002 */
[----:B------:R-:W4:Y:S05]  /*47ad0*/  LDL.LU R2, [R1+0xd74] ;  /* 0x000d740001027983 */ /* 0x000f2a0000300800 */
[----:B------:R1:W-:Y:S01]  /*47ae0*/  LDGSTS.E [R0+0x10000], desc[UR8][R4.64], P1 ;  /* 0x1000000004007fae */ /* 0x0003e20008921848 */
[----:B--2---:R-:W-:-:S05]  /*47af0*/  IADD3 R10, P0, R10, UR4, RZ ;  /* 0x000000040a0a7c10 */ /* 0x004fca000ff1e0ff */
[----:B------:R2:W-:Y:S01]  /*47b00*/  STL [R1+0xd4c], R10 ;  /* 0x000d4c0a01007387 */ /* 0x0005e20000100800 */
[----:B-1----:R-:W-:Y:S01]  /*47b10*/  IMAD.MOV.U32 R4, RZ, RZ, R10 ;  /* 0x000000ffff047224 */ /* 0x002fe200078e000a */
[----:B------:R-:W-:-:S05]  /*47b20*/  IADD3.X R194, R194, UR6, RZ, P0, !PT ;  /* 0x00000006c2c27c10 */ /* 0x000fca00087fe4ff */
[----:B------:R-:W-:Y:S01]  /*47b30*/  STL [R1+0xd48], R194 ;  /* 0x000d48c201007387 */ /* 0x000fe20000100800 */
[----:B------:R-:W-:Y:S02]  /*47b40*/  IADD3 R8, P2, R8, UR4, RZ ;  /* 0x0000000408087c10 */ /* 0x000fe4000ff5e0ff */
[----:B------:R-:W-:-:S03]  /*47b50*/  MOV R5, R194 ;  /* 0x000000c200057202 */ /* 0x000fc60000000f00 */
[----:B------:R-:W-:Y:S01]  /*47b60*/  STL [R1+0xd54], R8 ;  /* 0x000d540801007387 */ /* 0x000fe20000100800 */
[----:B------:R-:W-:-:S03]  /*47b70*/  IADD3.X R12, R12, UR6, RZ, P2, !PT ;  /* 0x000000060c0c7c10 */ /* 0x000fc600097fe4ff */
[----:B--2---:R-:W2:Y:S04]  /*47b80*/  LDL.LU R10, [R1+0xd70] ;  /* 0x000d7000010a7983 */ /* 0x004ea80000300800 */
        /* <DEDUP_REMOVED lines=8> */
[----:B------:R-:W-:-:S03]  /*47c10*/  UISETP.GT.AND UP1, UPT, UR16, 0x21, UPT ;  /* 0x000000211000788c */ /* 0x000fc6000bf24270 */
[----:B------:R1:W-:Y:S01]  /*47c20*/  LDGSTS.E [R0+0x18000], desc[UR8][R4.64], P1 ;  /* 0x1800000004007fae */ /* 0x0003e20008921848 */
[----:B------:R-:W-:-:S04]  /*47c30*/  USEL UR12, URZ, 0x4, !UP1 ;  /* 0x000000043f0c7887 */ /* 0x000fc8000c800000 */
[----:B------:R-:W-:Y:S01]  /*47c40*/  USEL UR12, UR12, URZ, !UP0 ;  /* 0x0000003f0c0c7287 */ /* 0x000fe2000c000000 */
[----:B---3--:R-:W-:-:S04]  /*47c50*/  IADD3 R11, P0, R11, UR4, RZ ;  /* 0x000000040b0b7c10 */ /* 0x008fc8000ff1e0ff */
[----:B------:R-:W-:Y:S01]  /*47c60*/  IADD3.X R193, R193, UR6, RZ, P0, !PT ;  /* 0x00000006c1c17c10 */ /* 0x000fe200087fe4ff */
[----:B-1----:R-:W-:-:S03]  /*47c70*/  IMAD.MOV.U32 R4, RZ, RZ, R11 ;  /* 0x000000ffff047224 */ /* 0x002fc600078e000b */
[----:B------:R-:W-:-:S05]  /*47c80*/  MOV R5, R193 ;  /* 0x000000c100057202 */ /* 0x000fca0000000f00 */
[----:B------:R1:W-:Y:S01]  /*47c90*/  LDGSTS.E [R0+0x1c000], desc[UR8][R4.64], P1 ;  /* 0x1c00000004007fae */ /* 0x0003e20008921848 */
[----:B------:R-:W-:-:S03]  /*47ca0*/  IADD3 R9, P1, R9, UR4, RZ ;  /* 0x0000000409097c10 */ /* 0x000fc6000ff3e0ff */
[----:B------:R3:W-:Y:S01]  /*47cb0*/  STL [R1+0xd5c], R11 ;  /* 0x000d5c0b01007387 */ /* 0x0007e20000100800 */
[----:B------:R-:W-:-:S03]  /*47cc0*/  ISETP.NE.U32.AND P0, PT, RZ, UR12, PT ;  /* 0x0000000cff007c0c */ /* 0x000fc6000bf05070 */
[----:B------:R1:W-:Y:S01]  /*47cd0*/  STL [R1+0xd58], R193 ;  /* 0x000d58c101007387 */ /* 0x0003e20000100800 */
[----:B----4-:R-:W-:-:S03]  /*47ce0*/  IADD3.X R192, R192, UR6, RZ, P1, !PT ;  /* 0x00000006c0c07c10 */ /* 0x010fc60008ffe4ff */
[----:B---3--:R-:W3:Y:S04]  /*47cf0*/  LDL.LU R11, [R1+0xd8c] ;  /* 0x000d8c00010b7983 */ /* 0x008ee80000300800 */
[----:B------:R-:W-:Y:S01]  /*47d00*/  STL [R1+0xd64], R9 ;  /* 0x000d640901007387 */ /* 0x000fe20000100800 */
[----:B-1----:R-:W-:-:S03]  /*47d10*/  MOV R5, R192 ;  /* 0x000000c000057202 */ /* 0x002fc60000000f00 */
[----:B------:R1:W-:Y:S01]  /*47d20*/  STL [R1+0xd60], R192 ;  /* 0x000d60c001007387 */ /* 0x0003e20000100800 */
[----:B------:R-:W-:-:S05]  /*47d30*/  IMAD.MOV.U32 R4, RZ, RZ, R9 ;  /* 0x000000ffff047224 */ /* 0x000fca00078e0009 */
[----:B------:R4:W-:Y:S01]  /*47d40*/  LDGSTS.E [R0+0x10004], desc[UR8][R4.64], P0 ;  /* 0x1000400004007fae */ /* 0x0009e20008121848 */
[----:B------:R-:W-:-:S04]  /*47d50*/  IADD3 R13, P2, R13, UR4, RZ ;  /* 0x000000040d0d7c10 */ /* 0x000fc8000ff5e0ff */
[----:B------:R-:W-:Y:S01]  /*47d60*/  IADD3.X R196, R196, UR6, RZ, P2, !PT ;  /* 0x00000006c4c47c10 */ /* 0x000fe200097fe4ff */
[----:B------:R2:W-:Y:S04]  /*47d70*/  STL [R1+0xd6c], R13 ;  /* 0x000d6c0d01007387 */ /* 0x0005e80000100800 */
[----:B------:R-:W3:Y:S04]  /*47d80*/  LDL.LU R193, [R1+0xd88] ;  /* 0x000d880001c17983 */ /* 0x000ee80000300800 */
[----:B------:R-:W-:Y:S04]  /*47d90*/  STL [R1+0xd68], R196 ;  /* 0x000d68c401007387 */ /* 0x000fe80000100800 */
[----:B-1----:R-:W3:Y:S04]  /*47da0*/  LDL.LU R192, [R1+0xd90] ;  /* 0x000d900001c07983 */ /* 0x002ee80000300800 */
[----:B------:R-:W3:Y:S01]  /*47db0*/  LDL.LU R9, [R1+0xd94] ;  /* 0x000d940001097983 */ /* 0x000ee20000300800 */
[----:B------:R-:W-:Y:S01]  /*47dc0*/  IADD3 R2, P1, R2, UR4, RZ ;  /* 0x0000000402027c10 */ /* 0x000fe2000ff3e0ff */
[----:B----4-:R-:W-:Y:S01]  /*47dd0*/  IMAD.MOV.U32 R4, RZ, RZ, R13 ;  /* 0x000000ffff047224 */ /* 0x010fe200078e000d */
[----:B------:R-:W-:-:S03]  /*47de0*/  MOV R5, R196 ;  /* 0x000000c400057202 */ /* 0x000fc60000000f00 */
[----:B------:R-:W-:Y:S04]  /*47df0*/  STL [R1+0xd74], R2 ;  /* 0x000d740201007387 */ /* 0x000fe80000100800 */
        /* <DEDUP_REMOVED lines=12> */
[----:B----4-:R-:W-:Y:S01]  /*47ec0*/  IMAD.MOV.U32 R4, RZ, RZ, R12 ;  /* 0x000000ffff047224 */ /* 0x010fe200078e000c */
[----:B------:R-:W-:Y:S01]  /*47ed0*/  MOV R5, R195 ;  /* 0x000000c300057202 */ /* 0x000fe20000000f00 */
[----:B------:R1:W-:Y:S01]  /*47ee0*/  STL [R1+0xd7c], R12 ;  /* 0x000d7c0c01007387 */ /* 0x0003e20000100800 */
[----:B------:R-:W-:-:S03]  /*47ef0*/  IADD3.X R194, R194, UR6, RZ, P3, !PT ;  /* 0x00000006c2c27c10 */ /* 0x000fc60009ffe4ff */
[----:B------:R-:W-:Y:S04]  /*47f00*/  STL [R1+0xd78], R195 ;  /* 0x000d78c301007387 */ /* 0x000fe80000100800 */
[----:B------:R-:W-:Y:S04]  /*47f10*/  STL [R1+0xd84], R8 ;  /* 0x000d840801007387 */ /* 0x000fe80000100800 */
[----:B-1----:R-:W4:Y:S04]  /*47f20*/  LDL.LU R12, [R1+0xda0] ;  /* 0x000da000010c7983 */ /* 0x002f280000300800 */
[----:B------:R1:W-:Y:S04]  /*47f30*/  STL [R1+0xd80], R194 ;  /* 0x000d80c201007387 */ /* 0x0003e80000100800 */
[----:B------:R1:W-:Y:S04]  /*47f40*/  LDGSTS.E [R0+0x1c004], desc[UR8][R4.64], P0 ;  /* 0x1c00400004007fae */ /* 0x0003e80008121848 */
[----:B------:R-:W4:Y:S01]  /*47f50*/  LDL.LU R196, [R1+0xda8] ;  /* 0x000da80001c47983 */ /* 0x000f220000300800 */
[----:B-1----:R-:W-:-:S03]  /*47f60*/  MOV R5, R194 ;  /* 0x000000c200057202 */ /* 0x002fc60000000f00 */
[----:B------:R-:W4:Y:S01]  /*47f70*/  LDL.LU R194, [R1+0xdac] ;  /* 0x000dac0001c27983 */ /* 0x000f220000300800 */
[----:B------:R-:W-:-:S04]  /*47f80*/  UISETP.GT.AND UP1, UPT, UR16, 0x22, UPT ;  /* 0x000000221000788c */ /* 0x000fc8000bf24270 */
[----:B------:R-:W-:-:S04]  /*47f90*/  USEL UR12, URZ, 0x4, !UP1 ;  /* 0x000000043f0c7887 */ /* 0x000fc8000c800000 */
[----:B------:R-:W-:-:S06]  /*47fa0*/  USEL UR12, UR12, URZ, !UP0 ;  /* 0x0000003f0c0c7287 */ /* 0x000fcc000c000000 */
[----:B------:R-:W-:Y:S01]  /*47fb0*/  ISETP.NE.U32.AND P1, PT, RZ, UR12, PT ;  /* 0x0000000cff007c0c */ /* 0x000fe2000bf25070 */
[----:B------:R-:W-:Y:S02]  /*47fc0*/  IMAD.MOV.U32 R4, RZ, RZ, R8 ;  /* 0x000000ffff047224 */ /* 0x000fe400078e0008 */
[----:B------:R-:W4:Y:S10]  /*47fd0*/  LDL.LU R8, [R1+0xdb4] ;  /* 0x000db40001087983 */ /* 0x000f340000300800 */
[----:B------:R1:W-:Y:S01]  /*47fe0*/  LDGSTS.E [R0+0x10008], desc[UR8][R4.64], P1 ;  /* 0x1000800004007fae */ /* 0x0003e20008921848 */
[----:B---3--:R-:W-:-:S05]  /*47ff0*/  IADD3 R11, P0, R11, UR4, RZ ;  /* 0x000000040b0b7c10 */ /* 0x008fca000ff1e0ff */
[----:B------:R3:W-:Y:S01]  /*48000*/  STL [R1+0xd8c], R11 ;  /* 0x000d8c0b01007387 */ /* 0x0007e20000100800 */
[----:B-1----:R-:W-:Y:S01]  /*48010*/  IMAD.MOV.U32 R4, RZ, RZ, R11 ;  /* 0x000000ffff047224 */ /* 0x002fe200078e000b */
[----:B------:R-:W-:-:S05]  /*48020*/  IADD3.X R193, R193, UR6, RZ, P0, !PT ;  /* 0x00000006c1c17c10 */ /* 0x000fca00087fe4ff */
[----:B------:R1:W-:Y:S01]  /*48030*/  STL [R1+0xd88], R193 ;  /* 0x000d88c101007387 */ /* 0x0003e20000100800 */
[----:B------:R-:W-:Y:S02]  /*48040*/  IADD3 R9, P2, R9, UR4, RZ ;  /* 0x0000000409097c10 */ /* 0x000fe4000ff5e0ff */
[----:B------:R-:W-:-:S03]  /*48050*/  MOV R5, R193 ;  /* 0x000000c100057202 */ /* 0x000fc60000000f00 */
[----:B------:R-:W-:Y:S01]  /*48060*/  STL [R1+0xd94], R9 ;  /* 0x000d940901007387 */ /* 0x000fe20000100800 */
[----:B------:R-:W-:-:S03]  /*48070*/  IADD3.X R192, R192, UR6, RZ, P2, !PT ;  /* 0x00000006c0c07c10 */ /* 0x000fc600097fe4ff */
[----:B---3--:R-:W3:Y:S04]  /*48080*/  LDL.LU R11, [R1+0xdb0] ;  /* 0x000db000010b7983 */ /* 0x008ee80000300800 */
[----:B------:R1:W-:Y:S04]  /*48090*/  STL [R1+0xd90], R192 ;  /* 0x000d90c001007387 */ /* 0x0003e80000100800 */
[----:B------:R1:W-:Y:S04]  /*480a0*/  LDGSTS.E [R0+0x14008], desc[UR8][R4.64], P1 ;  /* 0x1400800004007fae */ /* 0x0003e80008921848 */
[----:B-1----:R-:W3:Y:S01]  /*480b0*/  LDL.LU R193, [R1+0xdb8] ;  /* 0x000db80001c17983 */ /* 0x002ee20000300800 */
[----:B------:R-:W-:-:S03]  /*480c0*/  MOV R5, R192 ;  /* 0x000000c000057202 */ /* 0x000fc60000000f00 */
[----:B------:R-:W3:Y:S01]  /*480d0*/  LDL.LU R192, [R1+0xdbc] ;  /* 0x000dbc0001c07983 */ /* 0x000ee20000300800 */
[----:B------:R-:W-:-:S03]  /*480e0*/  IMAD.MOV.U32 R4, RZ, RZ, R9 ;  /* 0x000000ffff047224 */ /* 0x000fc600078e0009 */
[----:B------:R-:W3:Y:S04]  /*480f0*/  LDL.LU R195, [R1+0x1140] ;  /* 0x0011400001c37983 */ /* 0x000ee80000300800 */
[----:B------:R-:W3:Y:S04]  /*48100*/  LDL.LU R9, [R1+0x1144] ;  /* 0x0011440001097983 */ /* 0x000ee80000300800 */
        /* <DEDUP_REMOVED lines=10> */
[----:B----4-:R-:W-:-:S03]  /*481b0*/  IADD3.X R12, R12, UR6, RZ, P1, !PT ;  /* 0x000000060c0c7c10 */ /* 0x010fc60008ffe4ff */
        /* <DEDUP_REMOVED lines=28> */
[----:B----4-:R-:W3:Y:S04]  /*48380*/  LDL.LU R194, [R1+0x1158] ;  /* 0x0011580001c27983 */ /* 0x010ee80000300800 */
[----:B------:R4:W-:Y:S04]  /*48390*/  LDGSTS.E [R0+0x1800c], desc[UR8][R4.64], P0 ;  /* 0x1800c00004007fae */ /* 0x0009e80008121848 */
[----:B-1----:R-:W3:Y:S04]  /*483a0*/  LDL.LU R11, [R1+0x115c] ;  /* 0x00115c00010b7983 */ /* 0x002ee80000300800 */
[----:B------:R-:W3:Y:S01]  /*483b0*/  LDL.LU R8, [R1+0x1164] ;  /* 0x0011640001087983 */ /* 0x000ee20000300800 */
[----:B------:R-:W-:-:S04]  /*483c0*/  IADD3 R192, P2, R192, UR4, RZ ;  /* 0x00000004c0c07c10 */ /* 0x000fc8000ff5e0ff */
[----:B------:R-:W-:Y:S02]  /*483d0*/  IADD3.X R193, R193, UR6, RZ, P2, !PT ;  /* 0x00000006c1c17c10 */ /* 0x000fe400097fe4ff */
[----:B------:R-:W-:Y:S01]  /*483e0*/  IADD3 R9, P3, R9, UR4, RZ ;  /* 0x0000000409097c10 */ /* 0x000fe2000ff7e0ff */
[----:B----4-:R-:W-:Y:S01]  /*483f0*/  IMAD.MOV.U32 R4, RZ, RZ, R192 ;  /* 0x000000ffff047224 */ /* 0x010fe200078e00c0 */
[----:B------:R-:W-:Y:S01]  /*48400*/  MOV R5, R193 ;  /* 0x000000c100057202 */ /* 0x000fe20000000f00 */
[----:B------:R-:W-:Y:S01]  /*48410*/  STL [R1+0xdbc], R192 ;  /* 0x000dbcc001007387 */ /* 0x000fe20000100800 */
[----:B------:R-:W-:-:S03]  /*48420*/  IADD3.X R195, R195, UR6, RZ, P3, !PT ;  /* 0x00000006c3c37c10 */ /* 0x000fc60009ffe4ff */
[----:B------:R1:W-:Y:S04]  /*48430*/  STL [R1+0xdb8], R193 ;  /* 0x000db8c101007387 */ /* 0x0003e80000100800 */
[----:B------:R4:W-:Y:S04]  /*48440*/  STL [R1+0x1144], R9 ;  /* 0x0011440901007387 */ /* 0x0009e80000100800 */
[----:B------:R4:W-:Y:S04]  /*48450*/  LDGSTS.E [R0+0x1c00c], desc[UR8][R4.64], P0 ;  /* 0x1c00c00004007fae */ /* 0x0009e80008121848 */
[----:B-1----:R-:W3:Y:S04]  /*48460*/  LDL.LU R193, [R1+0x1160] ;  /* 0x0011600001c17983 */ /* 0x002ee80000300800 */
[----:B------:R-:W-:Y:S04]  /*48470*/  STL [R1+0x1140], R195 ;  /* 0x001140c301007387 */ /* 0x000fe80000100800 */
[----:B------:R-:W3:Y:S01]  /*48480*/  LDL.LU R192, [R1+0x1168] ;  /* 0x0011680001c07983 */ /* 0x000ee20000300800 */
[----:B----4-:R-:W-:-:S03]  /*48490*/  IMAD.MOV.U32 R4, RZ, RZ, R9 ;  /* 0x000000ffff047224 */ /* 0x010fc600078e0009 */
[----:B------:R-:W4:Y:S01]  /*484a0*/  LDL.LU R9, [R1+0x116c] ;  /* 0x00116c0001097983 */ /* 0x000f220000300800 */
[----:B------:R-:W-:Y:S02]  /*484b0*/  ISETP.NE.U32.AND P1, PT, RZ, UR12, PT ;  /* 0x0000000cff007c0c */ /* 0x000fe4000bf25070 */
[----:B------:R-:W-:-:S11]  /*484c0*/  MOV R5, R195 ;  /* 0x000000c300057202 */ /* 0x000fd60000000f00 */
[----:B------:R1:W-:Y:S01]  /*484d0*/  LDGSTS.E [R0+0x20000], desc[UR8][R4.64], P1 ;  /* 0x2000000004007fae */ /* 0x0003e20008921848 */
[----:B--2---:R-:W-:-:S05]  /*484e0*/  IADD3 R10, P0, R10, UR4, RZ ;  /* 0x000000040a0a7c10 */ /* 0x004fca000ff1e0ff */
[----:B------:R2:W-:Y:S01]  /*484f0*/  STL [R1+0x114c], R10 ;  /* 0x00114c0a01007387 */ /* 0x0005e20000100800 */
[----:B-1----:R-:W-:Y:S01]  /*48500*/  IMAD.MOV.U32 R4, RZ, RZ, R10 ;  /* 0x000000ffff047224 */ /* 0x002fe200078e000a */
[----:B------:R-:W-:-:S04]  /*48510*/  IADD3.X R13, R13, UR6, RZ, P0, !PT ;  /* 0x000000060d0d7c10 */ /* 0x000fc800087fe4ff */
[----:B------:R-:W-:Y:S01]  /*48520*/  MOV R5, R13 ;  /* 0x0000000d00057202 */ /* 0x000fe20000000f00 */
[----:B------:R1:W-:Y:S04]  /*48530*/  STL [R1+0x1148], R13 ;  /* 0x0011480d01007387 */ /* 0x0003e80000100800 */
[----:B------:R1:W-:Y:S01]  /*48540*/  LDGSTS.E [R0+0x24000], desc[UR8][R4.64], P1 ;  /* 0x2400000004007fae */ /* 0x0003e20008921848 */
[----:B------:R-:W-:-:S04]  /*48550*/  IADD3 R2, P2, R2, UR4, RZ ;  /* 0x0000000402027c10 */ /* 0x000fc8000ff5e0ff */
[----:B------:R-:W-:Y:S01]  /*48560*/  IADD3.X R12, R12, UR6, RZ, P2, !PT ;  /* 0x000000060c0c7c10 */ /* 0x000fe200097fe4ff */
[----:B------:R-:W-:Y:S04]  /*48570*/  STL [R1+0x1154], R2 ;  /* 0x0011540201007387 */ /* 0x000fe80000100800 */
[----:B--2---:R-:W2:Y:S01]  /*48580*/  LDL.LU R10, [R1+0x1174] ;  /* 0x00117400010a7983 */ /* 0x004ea20000300800 */
[----:B-1----:R-:W-:-:S03]  /*48590*/  MOV R5, R12 ;  /* 0x0000000c00057202 */ /* 0x002fc60000000f00 */
[----:B------:R1:W-:Y:S04]  /*485a0*/  STL [R1+0x1150], R12 ;  /* 0x0011500c01007387 */ /* 0x0003e80000100800 */
[----:B------:R-:W2:Y:S04]  /*485b0*/  LDL.LU R196, [R1+0x1170] ;  /* 0x0011700001c47983 */ /* 0x000ea80000300800 */
[----:B------:R-:W2:Y:S01]  /*485c0*/  LDL.LU R13, [R1+0x1178] ;  /* 0x00117800010d7983 */ /* 0x000ea20000300800 */
[----:B------:R-:W-:-:S03]  /*485d0*/  IMAD.MOV.U32 R4, RZ, RZ, R2 ;  /* 0x000000ffff047224 */ /* 0x000fc600078e0002 */
[----:B-1----:R-:W2:Y:S04]  /*485e0*/  LDL.LU R12, [R1+0x117c] ;  /* 0x00117c00010c7983 */ /* 0x002ea80000300800 */
        /* <DEDUP_REMOVED lines=9> */
[----:B------:R-:W-:Y:S02]  /*48680*/  MOV R5, R194 ;  /* 0x000000c200057202 */ /* 0x000fe40000000f00 */
[----:B------:R-:W-:-:S03]  /*48690*/  ISETP.NE.U32.AND P0, PT, RZ, UR12, PT ;  /* 0x0000000cff007c0c */ /* 0x000fc6000bf05070 */
[----:B------:R1:W-:Y:S01]  /*486a0*/  LDGSTS.E [R0+0x2c000], desc[UR8][R4.64], P1 ;  /* 0x2c00000004007fae */ /* 0x0003e20008921848 */
[----:B------:R-:W-:-:S03]  /*486b0*/  IADD3 R8, P1, R8, UR4, RZ ;  /* 0x0000000408087c10 */ /* 0x000fc6000ff3e0ff */
[----:B------:R3:W-:Y:S04]  /*486c0*/  STL [R1+0x115c], R11 ;  /* 0x00115c0b01007387 */ /* 0x0007e80000100800 */
[----:B------:R4:W-:Y:S04]  /*486d0*/  STL [R1+0x1158], R194 ;  /* 0x001158c201007387 */ /* 0x0009e80000100800 */
[----:B---3--:R-:W3:Y:S01]  /*486e0*/  LDL.LU R11, [R1+0x118c] ;  /* 0x00118c00010b7983 */ /* 0x008ee20000300800 */
[----:B------:R-:W-:-:S03]  /*486f0*/  IADD3.X R193, R193, UR6, RZ, P1, !PT ;  /* 0x00000006c1c17c10 */ /* 0x000fc60008ffe4ff */
[----:B------:R-:W-:Y:S01]  /*48700*/  STL [R1+0x1164], R8 ;  /* 0x0011640801007387 */ /* 0x000fe20000100800 */
[----:B-1----:R-:W-:Y:S01]  /*48710*/  IMAD.MOV.U32 R4, RZ, RZ, R8 ;  /* 0x000000ffff047224 */ /* 0x002fe200078e0008 */
[----:B------:R-:W-:Y:S02]  /*48720*/  MOV R5, R193 ;  /* 0x000000c100057202 */ /* 0x000fe40000000f00 */
[----:B------:R1:W-:Y:S04]  /*48730*/  STL [R1+0x1160], R193 ;  /* 0x001160c101007387 */ /* 0x0003e80000100800 */
[----:B------:R1:W-:Y:S01]  /*48740*/  LDGSTS.E [R0+0x20004], desc[UR8][R4.64], P0 ;  /* 0x2000400004007fae */ /* 0x0003e20008121848 */
[----:B----4-:R-:W-:-:S04]  /*48750*/  IADD3 R9, P2, R9, UR4, RZ ;  /* 0x0000000409097c10 */ /* 0x010fc8000ff5e0ff */
[----:B------:R-:W-:Y:S01]  /*48760*/  IADD3.X R192, R192, UR6, RZ, P2, !PT ;  /* 0x00000006c0c07c10 */ /* 0x000fe200097fe4ff */
[----:B------:R-:W-:Y:S04]  /*48770*/  STL [R1+0x116c], R9 ;  /* 0x00116c0901007387 */ /* 0x000fe80000100800 */
[----:B------:R-:W4:Y:S04]  /*48780*/  LDL.LU R194, [R1+0x1188] ;  /* 0x0011880001c27983 */ /* 0x000f280000300800 */
[----:B------:R1:W-:Y:S02]  /*48790*/  STL [R1+0x1168], R192 ;  /* 0x001168c001007387 */ /* 0x0003e40000100800 */
[----:B-1----:R-:W-:-:S02]  /*487a0*/  MOV R5, R192 ;  /* 0x000000c000057202 */ /* 0x002fc40000000f00 */
[----:B------:R-:W4:Y:S01]  /*487b0*/  LDL.LU R193, [R1+0x1190] ;  /* 0x0011900001c17983 */ /* 0x000f220000300800 */
[----:B------:R-:W-:-:S03]  /*487c0*/  IMAD.MOV.U32 R4, RZ, RZ, R9 ;  /* 0x000000ffff047224 */ /* 0x000fc600078e0009 */
[----:B------:R-:W4:Y:S04]  /*487d0*/  LDL.LU R8, [R1+0x1194] ;  /* 0x0011940001087983 */ /* 0x000f280000300800 */
[----:B------:R-:W4:Y:S04]  /*487e0*/  LDL.LU R192, [R1+0x1198] ;  /* 0x0011980001c07983 */ /* 0x000f280000300800 */
[----:B------:R-:W4:Y:S04]  /*487f0*/  LDL.LU R9, [R1+0x119c] ;  /* 0x00119c0001097983 */ /* 0x000f280000300800 */
[----:B------:R1:W-:Y:S01]  /*48800*/  LDGSTS.E [R0+0x24004], desc[UR8][R4.64], P0 ;  /* 0x2400400004007fae */ /* 0x0003e20008121848 */
[----:B--2---:R-:W-:-:S04]  /*48810*/  IADD3 R10, P1, R10, UR4, RZ ;  /* 0x000000040a0a7c10 */ /* 0x004fc8000ff3e0ff */
[----:B------:R-:W-:Y:S01]  /*48820*/  IADD3.X R196, R196, UR6, RZ, P1, !PT ;  /* 0x00000006c4c47c10 */ /* 0x000fe20008ffe4ff */
[----:B-1----:R-:W-:-:S03]  /*48830*/  IMAD.MOV.U32 R4, RZ, RZ, R10 ;  /* 0x000000ffff047224 */ /* 0x002fc600078e000a */
[----:B------:R-:W-:Y:S02]  /*48840*/  MOV R5, R196 ;  /* 0x000000c400057202 */ /* 0x000fe40000000f00 */
[----:B------:R-:W-:Y:S01]  /*48850*/  IADD3 R12, P2, R12, UR4, RZ ;  /* 0x000000040c0c7c10 */ /* 0x000fe2000ff5e0ff */
[----:B------:R1:W-:Y:S03]  /*48860*/  STL [R1+0x1174], R10 ;  /* 0x0011740a01007387 */ /* 0x0003e60000100800 */
[----:B------:R-:W-:Y:S01]  /*48870*/  IADD3.X R13, R13, UR6, RZ, P2, !PT ;  /* 0x000000060d0d7c10 */ /* 0x000fe200097fe4ff */
[----:B------:R-:W-:Y:S01]  /*48880*/  STL [R1+0x1170], R196 ;  /* 0x001170c401007387 */ /* 0x000fe20000100800 */
[----:B------:R-:W-:-:S03]  /*48890*/  IADD3 R2, P3, R2, UR4, RZ ;  /* 0x0000000402027c10 */ /* 0x000fc6000ff7e0ff */
[----:B------:R2:W-:Y:S01]  /*488a0*/  LDGSTS.E [R0+0x28004], desc[UR8][R4.64], P0 ;  /* 0x2800400004007fae */ /* 0x0005e20008121848 */
[----:B------:R-:W-:-:S03]  /*488b0*/  IADD3.X R195, R195, UR6, RZ, P3, !PT ;  /* 0x00000006c3c37c10 */ /* 0x000fc60009ffe4ff */
[----:B-1----:R-:W4:Y:S04]  /*488c0*/  LDL.LU R10, [R1+0x11a4] ;  /* 0x0011a400010a7983 */ /* 0x002f280000300800 */
[----:B------:R-:W-:Y:S01]  /*488d0*/  STL [R1+0x117c], R12 ;  /* 0x00117c0c01007387 */ /* 0x000fe20000100800 */
[----:B--2---:R-:W-:Y:S01]  /*488e0*/  IMAD.MOV.U32 R4, RZ, RZ, R12 ;  /* 0x000000ffff047224 */ /* 0x004fe200078e000c */
[----:B------:R-:W-:Y:S02]  /*488f0*/  MOV R5, R13 ;  /* 0x0000000d00057202 */ /* 0x000fe40000000f00 */
[----:B------:R1:W-:Y:S04]  /*48900*/  STL [R1+0x1178], R13 ;  /* 0x0011780d01007387 */ /* 0x0003e80000100800 */
[----:B------:R2:W-:Y:S04]  /*48910*/  STL [R1+0x1184], R2 ;  /* 0x0011840201007387 */ /* 0x0005e80000100800 */
[----:B------:R2:W-:Y:S04]  /*48920*/  LDGSTS.E [R0+0x2c004], desc[UR8][R4.64], P0 ;  /* 0x2c00400004007fae */ /* 0x0005e80008121848 */
[----:B-1----:R-:W4:Y:S04]  /*48930*/  LDL.LU R13, [R1+0x11a0] ;  /* 0x0011a000010d7983 */ /* 0x002f280000300800 */
[----:B------:R-:W-:Y:S04]  /*48940*/  STL [R1+0x1180], R195 ;  /* 0x001180c301007387 */ /* 0x000fe80000100800 */
[----:B------:R-:W4:Y:S01]  /*48950*/  LDL.LU R12, [R1+0x11a8] ;  /* 0x0011a800010c7983 */ /* 0x000f220000300800 */
[----:B--2---:R-:W-:-:S03]  /*48960*/  IMAD.MOV.U32 R4, RZ, RZ, R2 ;  /* 0x000000ffff047224 */ /* 0x004fc600078e0002 */
[----:B------:R-:W2:Y:S01]  /*48970*/  LDL.LU R2, [R1+0x11ac] ;  /* 0x0011ac0001027983 */ /* 0x000ea20000300800 */
[----:B------:R-:W-:-:S04]  /*48980*/  UISETP.GT.AND UP1, UPT, UR16, 0x42, UPT ;  /* 0x000000421000788c */ /* 0x000fc8000bf24270 */
[----:B------:R-:W-:-:S04]  /*48990*/  USEL UR12, URZ, 0x4, !UP1 ;  /* 0x000000043f0c7887 */ /* 0x000fc8000c800000 */
[----:B------:R-:W-:-:S06]  /*489a0*/  USEL UR12, UR12, URZ, !UP0 ;  /* 0x0000003f0c0c7287 */ /* 0x000fcc000c000000 */
[----:B------:R-:W-:Y:S02]  /*489b0*/  ISETP.NE.U32.AND P1, PT, RZ, UR12, PT ;  /* 0x0000000cff007c0c */ /* 0x000fe4000bf25070 */
[----:B------:R-:W-:-:S11]  /*489c0*/  MOV R5, R195 ;  /* 0x000000c300057202 */ /* 0x000fd60000000f00 */
[----:B------:R1:W-:Y:S01]  /*489d0*/  LDGSTS.E [R0+0x20008], desc[UR8][R4.64], P1 ;  /* 0x2000800004007fae */ /* 0x0003e20008921848 */
[----:B------:R-:W-:-:S04]  /*489e0*/  UISETP.GT.AND UP1, UPT, UR16, 0x43, UPT ;  /* 0x000000431000788c */ /* 0x000fc8000bf24270 */
[----:B------:R-:W-:-:S04]  /*489f0*/  USEL UR12, URZ, 0x4, !UP1 ;  /* 0x000000043f0c7887 */ /* 0x000fc8000c800000 */
[----:B------:R-:W-:Y:S01]  /*48a00*/  USEL UR12, UR12, URZ, !UP0 ;  /* 0x0000003f0c0c7287 */ /* 0x000fe2000c000000 */
[----:B---3--:R-:W-:-:S05]  /*48a10*/  IADD3 R11, P0, R11, UR4, RZ ;  /* 0x000000040b0b7c10 */ /* 0x008fca000ff1e0ff */
[----:B-1----:R-:W-:Y:S01]  /*48a20*/  IMAD.MOV.U32 R4, RZ, RZ, R11 ;  /* 0x000000ffff047224 */ /* 0x002fe200078e000b */
[----:B------:R1:W-:Y:S01]  /*48a30*/  STL [R1+0x118c], R11 ;  /* 0x00118c0b01007387 */ /* 0x0003e20000100800 */
[----:B----4-:R-:W-:-:S04]  /*48a40*/  IADD3.X R194, R194, UR6, RZ, P0, !PT ;  /* 0x00000006c2c27c10 */ /* 0x010fc800087fe4ff */
[----:B------:R-:W-:Y:S01]  /*48a50*/  MOV R5, R194 ;  /* 0x000000c200057202 */ /* 0x000fe20000000f00 */
[----:B------:R-:W-:Y:S04]  /*48a60*/  STL [R1+0x1188], R194 ;  /* 0x001188c201007387 */ /* 0x000fe80000100800 */
[----:B------:R3:W-:Y:S01]  /*48a70*/  LDGSTS.E [R0+0x24008], desc[UR8][R4.64], P1 ;  /* 0x2400800004007fae */ /* 0x0007e20008921848 */
[----:B------:R-:W-:-:S04]  /*48a80*/  IADD3 R8, P2, R8, UR4, RZ ;  /* 0x0000000408087c10 */ /* 0x000fc8000ff5e0ff */
[----:B------:R-:W-:Y:S01]  /*48a90*/  IADD3.X R193, R193, UR6, RZ, P2, !PT ;  /* 0x00000006c1c17c10 */ /* 0x000fe200097fe4ff */
[----:B------:R4:W-:Y:S01]  /*48aa0*/  STL [R1+0x1194], R8 ;  /* 0x0011940801007387 */ /* 0x0009e20000100800 */
[----:B------:R-:W-:-:S03]  /*48ab0*/  IADD3 R9, P0, R9, UR4, RZ ;  /* 0x0000000409097c10 */ /* 0x000fc6000ff1e0ff */
[----:B-1----:R-:W2:Y:S01]  /*48ac0*/  LDL.LU R11, [R1+0x11b4] ;  /* 0x0011b400010b7983 */ /* 0x002ea20000300800 */
[----:B---3--:R-:W-:Y:S01]  /*48ad0*/  IMAD.MOV.U32 R4, RZ, RZ, R8 ;  /* 0x000000ffff047224 */ /* 0x008fe200078e0008 */
[----:B------:R-:W-:Y:S02]  /*48ae0*/  IADD3.X R192, R192, UR6, RZ, P0, !PT ;  /* 0x00000006c0c07c10 */ /* 0x000fe400087fe4ff */
[----:B------:R1:W-:Y:S04]  /*48af0*/  STL [R1+0x1190], R193 ;  /* 0x001190c101007387 */ /* 0x0003e80000100800 */
[----:B------:R-:W3:Y:S04]  /*48b00*/  LDL.LU R195, [R1+0x11b0] ;  /* 0x0011b00001c37983 */ /* 0x000ee80000300800 */
[----:B----4-:R-:W4:Y:S01]  /*48b10*/  LDL.LU R8, [R1+0x11bc] ;  /* 0x0011bc0001087983 */ /* 0x010f220000300800 */
[----:B------:R-:W-:-:S03]  /*48b20*/  MOV R5, R193 ;  /* 0x000000c100057202 */ /* 0x000fc60000000f00 */
[----:B------:R1:W-:Y:S04]  /*48b30*/  STL [R1+0x119c], R9 ;  /* 0x00119c0901007387 */ /* 0x0003e80000100800 */
[----:B------:R2:W-:Y:S04]  /*48b40*/  STL [R1+0x1198], R192 ;  /* 0x001198c001007387 */ /* 0x0005e80000100800 */
[----:B------:R-:W4:Y:S04]  /*48b50*/  LDL.LU R194, [R1+0x11b8] ;  /* 0x0011b80001c27983 */ /* 0x000f280000300800 */
[----:B------:R-:W4:Y:S04]  /*48b60*/  LDL.LU R196, [R1+0x1540] ;  /* 0x0015400001c47983 */ /* 0x000f280000300800 */
[----:B-1----:R-:W4:Y:S04]  /*48b70*/  LDL.LU R193, [R1+0x1544] ;  /* 0x0015440001c17983 */ /* 0x002f280000300800 */
[----:B------:R1:W-:Y:S01]  /*48b80*/  LDGSTS.E [R0+0x28008], desc[UR8][R4.64], P1 ;  /* 0x2800800004007fae */ /* 0x0003e20008921848 */
[----:B------:R-:W-:Y:S01]  /*48b90*/  ISETP.NE.U32.AND P0, PT, RZ, UR12, PT ;  /* 0x0000000cff007c0c */ /* 0x000fe2000bf05070 */
[----:B-1----:R-:W-:Y:S01]  /*48ba0*/  IMAD.MOV.U32 R4, RZ, RZ, R9 ;  /* 0x000000ffff047224 */ /* 0x002fe200078e0009 */
[----:B------:R-:W-:Y:S01]  /*48bb0*/  MOV R5, R192 ;  /* 0x000000c000057202 */ /* 0x000fe20000000f00 */
[----:B------:R-:W4:Y:S04]  /*48bc0*/  LDL.LU R9, [R1+0x154c] ;  /* 0x00154c0001097983 */ /* 0x000f280000300800 */
[----:B------:R1:W-:Y:S01]  /*48bd0*/  LDGSTS.E [R0+0x2c008], desc[UR8][R4.64], P1 ;  /* 0x2c00800004007fae */ /* 0x0003e20008921848 */
[----:B------:R-:W-:-:S05]  /*48be0*/  IADD3 R10, P1, R10, UR4, RZ ;  /* 0x000000040a0a7c10 */ /* 0x000fca000ff3e0ff */
[----:B------:R-:W-:Y:S01]  /*48bf0*/  STL [R1+0x11a4], R10 ;  /* 0x0011a40a01007387 */ /* 0x000fe20000100800 */
[----:B-1----:R-:W-:Y:S01]  /*48c00*/  IMAD.MOV.U32 R4, RZ, RZ, R10 ;  /* 0x000000ffff047224 */ /* 0x002fe200078e000a */
[----:B------:R-:W-:-:S05]  /*48c10*/  IADD3.X R13, R13, UR6, RZ, P1, !PT ;  /* 0x000000060d0d7c10 */ /* 0x000fca0008ffe4ff */
[----:B------:R1:W-:Y:S01]  /*48c20*/  STL [R1+0x11a0], R13 ;  /* 0x0011a00d01007387 */ /* 0x0003e20000100800 */
[----:B--2---:R-:W-:-:S04]  /*48c30*/  IADD3 R2, P2, R2, UR4, RZ ;  /* 0x0000000402027c10 */ /* 0x004fc8000ff5e0ff */
[----:B------:R-:W-:Y:S01]  /*48c40*/  IADD3.X R12, R12, UR6, RZ, P2, !PT ;  /* 0x000000060c0c7c10 */ /* 0x000fe200097fe4ff */
[----:B------:R-:W-:Y:S01]  /*48c50*/  STL [R1+0x11ac], R2 ;  /* 0x0011ac0201007387 */ /* 0x000fe20000100800 */
[----:B------:R-:W-:-:S03]  /*48c60*/  MOV R5, R13 ;  /* 0x0000000d00057202 */ /* 0x000fc60000000f00 */
[----:B------:R-:W2:Y:S04]  /*48c70*/  LDL.LU R192, [R1+0x1548] ;  /* 0x0015480001c07983 */ /* 0x000ea80000300800 */
[----:B------:R1:W-:Y:S04]  /*48c80*/  STL [R1+0x11a8], R12 ;  /* 0x0011a80c01007387 */ /* 0x0003e80000100800 */
[----:B-1----:R-:W2:Y:S04]  /*48c90*/  LDL.LU R13, [R1+0x1550] ;  /* 0x00155000010d7983 */ /* 0x002ea80000300800 */
[----:B------:R-:W2:Y:S04]  /*48ca0*/  LDL.LU R10, [R1+0x1554] ;  /* 0x00155400010a7983 */ /* 0x000ea80000300800 */
[----:B------:R1:W-:Y:S02]  /*48cb0*/  LDGSTS.E [R0+0x2000c], desc[UR8][R4.64], P0 ;  /* 0x2000c00004007fae */ /* 0x0003e40008121848 */
[----:B-1----:R-:W-:Y:S01]  /*48cc0*/  MOV R5, R12 ;  /* 0x0000000c00057202 */ /* 0x002fe20000000f00 */
[----:B------:R-:W-:Y:S01]  /*48cd0*/  IMAD.MOV.U32 R4, RZ, RZ, R2 ;  /* 0x000000ffff047224 */ /* 0x000fe200078e0002 */
[----:B------:R-:W2:Y:S04]  /*48ce0*/  LDL.LU R12, [R1+0x1558] ;  /* 0x00155800010c7983 */ /* 0x000ea80000300800 */
[----:B------:R-:W2:Y:S01]  /*48cf0*/  LDL.LU R2, [R1+0x155c] ;  /* 0x00155c0001027983 */ /* 0x000ea20000300800 */
[----:B------:R-:W-:-:S03]  /*48d00*/  UISETP.GT.AND UP1, UPT, UR16, 0x60, UPT ;  /* 0x000000601000788c */ /* 0x000fc6000bf24270 */
[----:B------:R1:W-:Y:S01]  /*48d10*/  LDGSTS.E [R0+0x2400c], desc[UR8][R4.64], P0 ;  /* 0x2400c00004007fae */ /* 0x0003e20008121848 */
[----:B------:R-:W-:-:S04]  /*48d20*/  USEL UR12, URZ, 0x4, !UP1 ;  /* 0x000000043f0c7887 */ /* 0x000fc8000c800000 */
[----:B------:R-:W-:Y:S01]  /*48d30*/  USEL UR12, UR12, URZ, !UP0 ;  /* 0x0000003f0c0c7287 */ /* 0x000fe2000c000000 */
[----:B------:R-:W-:-:S04]  /*48d40*/  IADD3 R11, P1, R11, UR4, RZ ;  /* 0x000000040b0b7c10 */ /* 0x000fc8000ff3e0ff */
[----:B---3--:R-:W-:Y:S02]  /*48d50*/  IADD3.X R195, R195, UR6, RZ, P1, !PT ;  /* 0x00000006c3c37c10 */ /* 0x008fe40008ffe4ff */
[----:B----4-:R-:W-:Y:S01]  /*48d60*/  IADD3 R8, P2, R8, UR4, RZ ;  /* 0x0000000408087c10 */ /* 0x010fe2000ff5e0ff */
[----:B------:R3:W-:Y:S01]  /*48d70*/  STL [R1+0x11b4], R11 ;  /* 0x0011b40b01007387 */ /* 0x0007e20000100800 */
[----:B-1----:R-:W-:Y:S01]  /*48d80*/  IMAD.MOV.U32 R4, RZ, RZ, R11 ;  /* 0x000000ffff047224 */ /* 0x002fe200078e000b */
[----:B------:R-:W-:Y:S02]  /*48d90*/  MOV R5, R195 ;  /* 0x000000c300057202 */ /* 0x000fe40000000f00 */
[----:B------:R1:W-:Y:S04]  /*48da0*/  STL [R1+0x11b0], R195 ;  /* 0x0011b0c301007387 */ /* 0x0003e80000100800 */
[----:B------:R4:W-:Y:S01]  /*48db0*/  LDGSTS.E [R0+0x2800c], desc[UR8][R4.64], P0 ;  /* 0x2800c00004007fae */ /* 0x0009e20008121848 */
[----:B------:R-:W-:-:S03]  /*48dc0*/  IADD3.X R194, R194, UR6, RZ, P2, !PT ;  /* 0x00000006c2c27c10 */ /* 0x000fc600097fe4ff */
[----:B---3--:R-:W3:Y:S01]  /*48dd0*/  LDL.LU R11, [R1+0x1564] ;  /* 0x00156400010b7983 */ /* 0x008ee20000300800 */
[----:B------:R-:W-:-:S03]  /*48de0*/  IADD3 R193, P3, R193, UR4, RZ ;  /* 0x00000004c1c17c10 */ /* 0x000fc6000ff7e0ff */
[----:B------:R-:W-:Y:S01]  /*48df0*/  STL [R1+0x11bc], R8 ;  /* 0x0011bc0801007387 */ /* 0x000fe20000100800 */
[----:B------:R-:W-:-:S03]  /*48e00*/  IADD3.X R196, R196, UR6, RZ, P3, !PT ;  /* 0x00000006c4c47c10 */ /* 0x000fc60009ffe4ff */
[----:B------:R1:W-:Y:S01]  /*48e10*/  STL [R1+0x11b8], R194 ;  /* 0x0011b8c201007387 */ /* 0x0003e20000100800 */
[----:B----4-:R-:W-:-:S03]  /*48e20*/  MOV R5, R194 ;  /* 0x000000c200057202 */ /* 0x010fc60000000f00 */
[----:B------:R-:W-:Y:S01]  /*48e30*/  STL [R1+0x1544], R193 ;  /* 0x001544c101007387 */ /* 0x000fe20000100800 */
[----:B------:R-:W-:-:S03]  /*48e40*/  IMAD.MOV.U32 R4, RZ, RZ, R8 ;  /* 0x000000ffff047224 */ /* 0x000fc600078e0008 */
[----:B-1----:R-:W4:Y:S04]  /*48e50*/  LDL.LU R195, [R1+0x1560] ;  /* 0x0015600001c37983 */ /* 0x002f280000300800 */
[----:B------:R-:W-:Y:S04]  /*48e60*/  STL [R1+0x1540], R196 ;  /* 0x001540c401007387 */ /* 0x000fe80000100800 */
[----:B------:R-:W4:Y:S04]  /*48e70*/  LDL.LU R194, [R1+0x1568] ;  /* 0x0015680001c27983 */ /* 0x000f280000300800 */
[----:B------:R-:W4:Y:S01]  /*48e80*/  LDL.LU R8, [R1+0x156c] ;  /* 0x00156c0001087983 */ /* 0x000f220000300800 */
[----:B------:R-:W-:-:S03]  /*48e90*/  ISETP.NE.U32.AND P1, PT, RZ, UR12, PT ;  /* 0x0000000cff007c0c */ /* 0x000fc6000bf25070 */
[----:B------:R1:W-:Y:S01]  /*48ea0*/  LDGSTS.E [R0+0x2c00c], desc[UR8][R4.64], P0 ;  /* 0x2c00c00004007fae */ /* 0x0003e20008121848 */
[----:B------:R-:W-:-:S05]  /*48eb0*/  IADD3 R9, P0, R9, UR4, RZ ;  /* 0x0000000409097c10 */ /* 0x000fca000ff1e0ff */
[----:B------:R2:W-:Y:S01]  /*48ec0*/  STL [R1+0x154c], R9 ;  /* 0x00154c0901007387 */ /* 0x0005e20000100800 */
[----:B-1----:R-:W-:Y:S01]  /*48ed0*/  IMAD.MOV.U32 R4, RZ, RZ, R193 ;  /* 0x000000ffff047224 */ /* 0x002fe200078e00c1 */
[----:B------:R-:W-:-:S05]  /*48ee0*/  MOV R5, R196 ;  /* 0x000000c400057202 */ /* 0x000fca0000000f00 */
[----:B------:R1:W-:Y:S02]  /*48ef0*/  LDGSTS.E [R0+0x30000], desc[UR8][R4.64], P1 ;  /* 0x3000000004007fae */ /* 0x0003e40008921848 */
[----:B-1----:R-:W-:Y:S01]  /*48f00*/  IMAD.MOV.U32 R4, RZ, RZ, R9 ;  /* 0x000000ffff047224 */ /* 0x002fe200078e0009 */
[----:B--2---:R-:W-:-:S04]  /*48f10*/  IADD3.X R192, R192, UR6, RZ, P0, !PT ;  /* 0x00000006c0c07c10 */ /* 0x004fc800087fe4ff */
[----:B------:R-:W-:Y:S01]  /*48f20*/  MOV R5, R192 ;  /* 0x000000c000057202 */ /* 0x000fe20000000f00 */
[----:B------:R-:W-:Y:S04]  /*48f30*/  STL [R1+0x1548], R192 ;  /* 0x001548c001007387 */ /* 0x000fe80000100800 */
[----:B------:R1:W-:Y:S01]  /*48f40*/  LDGSTS.E [R0+0x34000], desc[UR8][R4.64], P1 ;  /* 0x3400000004007fae */ /* 0x0003e20008921848 */
[----:B------:R-:W-:-:S04]  /*48f50*/  IADD3 R10, P2, R10, UR4, RZ ;  /* 0x000000040a0a7c10 */ /* 0x000fc8000ff5e0ff */
[----:B------:R-:W-:Y:S01]  /*48f60*/  IADD3.X R13, R13, UR6, RZ, P2, !PT ;  /* 0x000000060d0d7c10 */ /* 0x000fe200097fe4ff */
[----:B------:R2:W-:Y:S04]  /*48f70*/  STL [R1+0x1554], R10 ;  /* 0x0015540a01007387 */ /* 0x0005e80000100800 */
[----:B------:R-:W4:Y:S01]  /*48f80*/  LDL.LU R9, [R1+0x1574] ;  /* 0x0015740001097983 */ /* 0x000f220000300800 */
[----:B-1----:R-:W-:Y:S01]  /*48f90*/  IMAD.MOV.U32 R4, RZ, RZ, R10 ;  /* 0x000000ffff047224 */ /* 0x002fe200078e000a */
[----:B------:R-:W-:Y:S02]  /*48fa0*/  MOV R5, R13 ;  /* 0x0000000d00057202 */ /* 0x000fe40000000f00 */
[----:B------:R-:W-:Y:S04]  /*48fb0*/  STL [R1+0x1550], R13 ;  /* 0x0015500d01007387 */ /* 0x000fe80000100800 */
[----:B------:R-:W4:Y:S04]  /*48fc0*/  LDL.LU R193, [R1+0x1570] ;  /* 0x0015700001c17983 */ /* 0x000f280000300800 */
[----:B--2---:R-:W2:Y:S01]  /*48fd0*/  LDL.LU R10, [R1+0x157c] ;  /* 0x00157c00010a7983 */ /* 0x004ea20000300800 */
[----:B------:R-:W-:-:S03]  /*48fe0*/  IADD3 R2, P0, R2, UR4, RZ ;  /* 0x0000000402027c10 */ /* 0x000fc6000ff1e0ff */
[----:B------:R1:W-:Y:S01]  /*48ff0*/  LDGSTS.E [R0+0x38000], desc[UR8][R4.64], P1 ;  /* 0x3800000004007fae */ /* 0x0003e20008921848 */
[----:B------:R-:W-:-:S03]  /*49000*/  IADD3.X R12, R12, UR6, RZ, P0, !PT ;  /* 0x000000060c0c7c10 */ /* 0x000fc600087fe4ff */
[----:B------:R-:W-:Y:S04]  /*49010*/  STL [R1+0x155c], R2 ;  /* 0x00155c0201007387 */ /* 0x000fe80000100800 */
[----:B------:R1:W-:Y:S02]  /*49020*/  STL [R1+0x1558], R12 ;  /* 0x0015580c01007387 */ /* 0x0003e40000100800 */
[----:B-1----:R-:W-:Y:S02]  /*49030*/  MOV R5, R12 ;  /* 0x0000000c00057202 */ /* 0x002fe40000000f00 */
[----:B------:R-:W2:Y:S04]  /*49040*/  LDL.LU R12, [R1+0x1578] ;  /* 0x00157800010c7983 */ /* 0x000ea80000300800 */
[----:B------:R-:W2:Y:S04]  /*49050*/  LDL.LU R192, [R1+0x1580] ;  /* 0x0015800001c07983 */ /* 0x000ea80000300800 */
[----:B------:R-:W2:Y:S01]  /*49060*/  LDL.LU R13, [R1+0x1584] ;  /* 0x00158400010d7983 */ /* 0x000ea20000300800 */
[----:B------:R-:W-:Y:S01]  /*49070*/  IMAD.MOV.U32 R4, RZ, RZ, R2 ;  /* 0x000000ffff047224 */ /* 0x000fe200078e0002 */
[----:B------:R-:W-:-:S02]  /*49080*/  UISETP.GT.AND UP1, UPT, UR16, 0x61, UPT ;  /* 0x000000611000788c */ /* 0x000fc4000bf24270 */
[----:B------:R-:W2:Y:S04]  /*49090*/  LDL.LU R2, [R1+0x158c] ;  /* 0x00158c0001027983 */ /* 0x000ea80000300800 */
[----:B------:R1:W-:Y:S01]  /*490a0*/  LDGSTS.E [R0+0x3c000], desc[UR8][R4.64], P1 ;  /* 0x3c00000004007fae */ /* 0x0003e20008921848 */
[----:B------:R-:W-:-:S04]  /*490b0*/  USEL UR12, URZ, 0x4, !UP1 ;  /* 0x000000043f0c7887 */ /* 0x000fc8000c800000 */
[----:B------:R-:W-:-:S06]  /*490c0*/  USEL UR12, UR12, URZ, !UP0 ;  /* 0x0000003f0c0c7287 */ /* 0x000fcc000c000000 */
[----:B------:R-:W-:Y:S02]  /*490d0*/  ISETP.NE.U32.AND P0, PT, RZ, UR12, PT ;  /* 0x0000000cff007c0c */ /* 0x000fe4000bf05070 */
[----:B---3--:R-:W-:-:S05]  /*490e0*/  IADD3 R11, P1, R11, UR4, RZ ;  /* 0x000000040b0b7c10 */ /* 0x008fca000ff3e0ff */
[----:B------:R3:W-:Y:S01]  /*490f0*/  STL [R1+0x1564], R11 ;  /* 0x0015640b01007387 */ /* 0x0007e20000100800 */
[----:B-1----:R-:W-:Y:S01]  /*49100*/  IMAD.MOV.U32 R4, RZ, RZ, R11 ;  /* 0x000000ffff047224 */ /* 0x002fe200078e000b */
[----:B----4-:R-:W-:-:S05]  /*49110*/  IADD3.X R195, R195, UR6, RZ, P1, !PT ;  /* 0x00000006c3c37c10 */ /* 0x010fca0008ffe4ff */
[----:B------:R1:W-:Y:S01]  /*49120*/  STL [R1+0x1560], R195 ;  /* 0x001560c301007387 */ /* 0x0003e20000100800 */
[----:B------:R-:W-:-:S04]  /*49130*/  IADD3 R8, P2, R8, UR4, RZ ;  /* 0x0000000408087c10 */ /* 0x000fc8000ff5e0ff */
[----:B------:R-:W-:Y:S01]  /*49140*/  IADD3.X R194, R194, UR6, RZ, P2, !PT ;  /* 0x00000006c2c27c10 */ /* 0x000fe200097fe4ff */
[----:B------:R4:W-:Y:S01]  /*49150*/  STL [R1+0x156c], R8 ;  /* 0x00156c0801007387 */ /* 0x0009e20000100800 */
[----:B------:R-:W-:-:S03]  /*49160*/  MOV R5, R195 ;  /* 0x000000c300057202 */ /* 0x000fc60000000f00 */
[----:B---3--:R-:W3:Y:S04]  /*49170*/  LDL.LU R11, [R1+0x1588] ;  /* 0x00158800010b7983 */ /* 0x008ee80000300800 */
[----:B------:R2:W-:Y:S04]  /*49180*/  STL [R1+0x1568], R194 ;  /* 0x001568c201007387 */ /* 0x0005e80000100800 */
[----:B------:R-:W3:Y:S04]  /*49190*/  LDL.LU R196, [R1+0x1590] ;  /* 0x0015900001c47983 */ /* 0x000ee80000300800 */
[----:B-1----:R-:W3:Y:S04]  /*491a0*/  LDL.LU R195, [R1+0x1594] ;  /* 0x0015940001c37983 */ /* 0x002ee80000300800 */
[----:B------:R1:W-:Y:S02]  /*491b0*/  LDGSTS.E [R0+0x30004], desc[UR8][R4.64], P0 ;  /* 0x3000400004007fae */ /* 0x0003e40008121848 */
[----:B-1----:R-:W-:-:S02]  /*491c0*/  IMAD.MOV.U32 R4, RZ, RZ, R8 ;  /* 0x000000ffff047224 */ /* 0x002fc400078e0008 */
[----:B----4-:R-:W4:Y:S01]  /*491d0*/  LDL.LU R8, [R1+0x159c] ;  /* 0x00159c0001087983 */ /* 0x010f220000300800 */
[----:B------:R-:W-:-:S05]  /*491e0*/  MOV R5, R194 ;  /* 0x000000c200057202 */ /* 0x000fca0000000f00 */
[----:B------:R1:W-:Y:S01]  /*491f0*/  LDGSTS.E [R0+0x34004], desc[UR8][R4.64], P0 ;  /* 0x3400400004007fae */ /* 0x0003e20008121848 */
[----:B------:R-:W-:-:S04]  /*49200*/  IADD3 R9, P1, R9, UR4, RZ ;  /* 0x0000000409097c10 */ /* 0x000fc8000ff3e0ff */
[----:B------:R-:W-:Y:S01]  /*49210*/  IADD3.X R193, R193, UR6, RZ, P1, !PT ;  /* 0x00000006c1c17c10 */ /* 0x000fe20008ffe4ff */
[----:B------:R1:W-:Y:S01]  /*49220*/  STL [R1+0x1574], R9 ;  /* 0x0015740901007387 */ /* 0x0003e20000100800 */
[----:B--2---:R-:W-:-:S03]  /*49230*/  IADD3 R10, P2, R10, UR4, RZ ;  /* 0x000000040a0a7c10 */ /* 0x004fc6000ff5e0ff */
[----:B------:R-:W-:Y:S04]  /*49240*/  STL [R1+0x1570], R193 ;  /* 0x001570c101007387 */ /* 0x000fe80000100800 */
[----:B------:R-:W2:Y:S01]  /*49250*/  LDL.LU R194, [R1+0x1598] ;  /* 0x0015980001c27983 */ /* 0x000ea20000300800 */
[----:B-1----:R-:W-:Y:S01]  /*49260*/  IMAD.MOV.U32 R4, RZ, RZ, R9 ;  /* 0x000000ffff047224 */ /* 0x002fe200078e0009 */
[----:B------:R-:W-:Y:S02]  /*49270*/  MOV R5, R193 ;  /* 0x000000c100057202 */ /* 0x000fe40000000f00 */
[----:B------:R-:W2:Y:S04]  /*49280*/  LDL.LU R9, [R1+0x15a4] ;  /* 0x0015a40001097983 */ /* 0x000ea80000300800 */
[----:B------:R1:W-:Y:S04]  /*49290*/  STL [R1+0x157c], R10 ;  /* 0x00157c0a01007387 */ /* 0x0003e80000100800 */
[----:B------:R1:W-:Y:S01]  /*492a0*/  LDGSTS.E [R0+0x38004], desc[UR8][R4.64], P0 ;  /* 0x3800400004007fae */ /* 0x0003e20008121848 */
[----:B------:R-:W-:-:S02]  /*492b0*/  IADD3.X R12, R12, UR6, RZ, P2, !PT ;  /* 0x000000060c0c7c10 */ /* 0x000fc400097fe4ff */
[----:B------:R-:W-:-:S03]  /*492c0*/  IADD3 R13, P3, R13, UR4, RZ ;  /* 0x000000040d0d7c10 */ /* 0x000fc6000ff7e0ff */
[----:B------:R1:W-:Y:S01]  /*492d0*/  STL [R1+0x1578], R12 ;  /* 0x0015780c01007387 */ /* 0x0003e20000100800 */
[----:B------:R-:W-:Y:S01]  /*492e0*/  IADD3.X R192, R192, UR6, RZ, P3, !PT ;  /* 0x00000006c0c07c10 */ /* 0x000fe20009ffe4ff */
[----:B-1----:R-:W-:Y:S02]  /*492f0*/  IMAD.MOV.U32 R4, RZ, RZ, R10 ;  /* 0x000000ffff047224 */ /* 0x002fe400078e000a */
[----:B------:R1:W-:Y:S01]  /*49300*/  STL [R1+0x1584], R13 ;  /* 0x0015840d01007387 */ /* 0x0003e20000100800 */
[----:B------:R-:W-:-:S03]  /*49310*/  MOV R5, R12 ;  /* 0x0000000c00057202 */ /* 0x000fc60000000f00 */
[----:B------:R-:W2:Y:S04]  /*49320*/  LDL.LU R10, [R1+0x15a0] ;  /* 0x0015a000010a7983 */ /* 0x000ea80000300800 */
[----:B------:R3:W-:Y:S04]  /*49330*/  STL [R1+0x1580], R192 ;  /* 0x001580c001007387 */ /* 0x0007e80000100800 */
[----:B------:R-:W2:Y:S04]  /*49340*/  LDL.LU R193, [R1+0x15a8] ;  /* 0x0015a80001c17983 */ /* 0x000ea80000300800 */
[----:B------:R-:W2:Y:S01]  /*49350*/  LDL.LU R12, [R1+0x15ac] ;  /* 0x0015ac00010c7983 */ /* 0x000ea20000300800 */
[----:B------:R-:W-:-:S03]  /*49360*/  UISETP.GT.AND UP1, UPT, UR16, 0x62, UPT ;  /* 0x000000621000788c */ /* 0x000fc6000bf24270 */
[----:B------:R1:W-:Y:S01]  /*49370*/  LDGSTS.E [R0+0x3c004], desc[UR8][R4.64], P0 ;  /* 0x3c00400004007fae */ /* 0x0003e20008121848 */
[----:B------:R-:W-:-:S04]  /*49380*/  USEL UR12, URZ, 0x4, !UP1 ;  /* 0x000000043f0c7887 */ /* 0x000fc8000c800000 */
[----:B------:R-:W-:Y:S01]  /*49390*/  USEL UR12, UR12, URZ, !UP0 ;  /* 0x0000003f0c0c7287 */ /* 0x000fe2000c000000 */
[----:B------:R-:W-:-:S05]  /*493a0*/  IADD3 R2, P0, R2, UR4, RZ ;  /* 0x0000000402027c10 */ /* 0x000fca000ff1e0ff */
[----:B------:R-:W-:Y:S01]  /*493b0*/  ISETP.NE.U32.AND P1, PT, RZ, UR12, PT ;  /* 0x0000000cff007c0c */ /* 0x000fe2000bf25070 */
[----:B-1----:R-:W-:Y:S01]  /*493c0*/  IMAD.MOV.U32 R4, RZ, RZ, R13 ;  /* 0x000000ffff047224 */ /* 0x002fe200078e000d */
[----:B------:R-:W-:Y:S01]  /*493d0*/  MOV R5, R192 ;  /* 0x000000c000057202 */ /* 0x000fe20000000f00 */
[----:B------:R-:W2:Y:S04]  /*493e0*/  LDL.LU R13, [R1+0x15b4] ;  /* 0x0015b400010d7983 */ /* 0x000ea80000300800 */
[----:B------:R-:W-:Y:S06]  /*493f0*/  STL [R1+0x158c], R2 ;  /* 0x00158c0201007387 */ /* 0x000fec0000100800 */
[----:B------:R1:W-:Y:S01]  /*49400*/  LDGSTS.E [R0+0x30008], desc[UR8][R4.64], P1 ;  /* 0x3000800004007fae */ /* 0x0003e20008921848 */
[----:B------:R-:W-:Y:S01]  /*49410*/  UISETP.GT.AND UP1, UPT, UR16, 0x63, UPT ;  /* 0x000000631000788c */ /* 0x000fe2000bf24270 */
[----:B-1----:R-:W-:-:S03]  /*49420*/  IMAD.MOV.U32 R4, RZ, RZ, R2 ;  /* 0x000000ffff047224 */ /* 0x002fc600078e0002 */
[----:B------:R-:W-:-:S04]  /*49430*/  USEL UR12, URZ, 0x4, !UP1 ;  /* 0x000000043f0c7887 */ /* 0x000fc8000c800000 */
[----:B------:R-:W-:Y:S01]  /*49440*/  USEL UR12, UR12, URZ, !UP0 ;  /* 0x0000003f0c0c7287 */ /* 0x000fe2000c000000 */
[----:B---3--:R-:W-:-:S05]  /*49450*/  IADD3.X R11, R11, UR6, RZ, P0, !PT ;  /* 0x000000060b0b7c10 */ /* 0x008fca00087fe4ff */
[----:B------:R1:W-:Y:S01]  /*49460*/  STL [R1+0x1588], R11 ;  /* 0x0015880b01007387 */ /* 0x0003e20000100800 */
[----:B------:R-:W-:-:S04]  /*49470*/  IADD3 R195, P2, R195, UR4, RZ ;  /* 0x00000004c3c37c10 */ /* 0x000fc8000ff5e0ff */
[----:B------:R-:W-:Y:S01]  /*49480*/  IADD3.X R196, R196, UR6, RZ, P2, !PT ;  /* 0x00000006c4c47c10 */ /* 0x000fe200097fe4ff */
[----:B------:R-:W-:Y:S01]  /*49490*/  STL [R1+0x1594], R195 ;  /* 0x001594c301007387 */ /* 0x000fe20000100800 */
[----:B------:R-:W-:-:S03]  /*494a0*/  MOV R5, R11 ;  /* 0x0000000b00057202 */ /* 0x000fc60000000f00 */
[----:B------:R-:W3:Y:S04]  /*494b0*/  LDL.LU R192, [R1+0x15b0] ;  /* 0x0015b00001c07983 */ /* 0x000ee80000300800 */
[----:B------:R-:W-:Y:S04]  /*494c0*/  STL [R1+0x1590], R196 ;  /* 0x001590c401007387 */ /* 0x000fe80000100800 */
[----:B-1----:R-:W3:Y:S04]  /*494d0*/  LDL.LU R11, [R1+0x15b8] ;  /* 0x0015b800010b7983 */ /* 0x002ee80000300800 */
[----:B------:R-:W3:Y:S01]  /*494e0*/  LDL.LU R2, [R1+0x15bc] ;  /* 0x0015bc0001027983 */ /* 0x000ee20000300800 */
[----:B----4-:R-:W-:-:S03]  /*494f0*/  IADD3 R8, P0, R8, UR4, RZ ;  /* 0x0000000408087c10 */ /* 0x010fc6000ff1e0ff */
        /* <DEDUP_REMOVED lines=8> */
[----:B------:R1:W-:Y:S01]  /*49580*/  STL [R1+0x1598], R194 ;  /* 0x001598c201007387 */ /* 0x0003e20000100800 */
[----:B------:R-:W-:-:S03]  /*49590*/  ISETP.NE.U32.AND P0, PT, RZ, UR12, PT ;  /* 0x0000000cff007c0c */ /* 0x000fc6000bf05070 */
[----:B------:R2:W-:Y:S01]  /*495a0*/  LDGSTS.E [R0+0x3c008], desc[UR8][R4.64], P1 ;  /* 0x3c00800004007fae */ /* 0x0005e20008921848 */
[----:B------:R-:W-:-:S03]  /*495b0*/  IADD3 R9, P1, R9, UR4, RZ ;  /* 0x0000000409097c10 */ /* 0x000fc6000ff3e0ff */
[----:B-1----:R-:W4:Y:S04]  /*495c0*/  LDL.LU R194, [R1+0x9c0] ;  /* 0x0009c00001c27983 */ /* 0x002f280000300800 */
[----:B------:R-:W4:Y:S01]  /*495d0*/  LDL.LU R8, [R1+0x9c4] ;  /* 0x0009c40001087983 */ /* 0x000f220000300800 */
[----:B--2---:R-:W-:-:S03]  /*495e0*/  IMAD.MOV.U32 R4, RZ, RZ, R9 ;  /* 0x000000ffff047224 */ /* 0x004fc600078e0009 */
[----:B------:R-:W-:Y:S01]  /*495f0*/  STL [R1+0x15a4], R9 ;  /* 0x0015a40901007387 */ /* 0x000fe20000100800 */
[----:B------:R-:W-:-:S04]  /*49600*/  IADD3.X R10, R10, UR6, RZ, P1, !PT ;  /* 0x000000060a0a7c10 */ /* 0x000fc80008ffe4ff */
[----:B------:R-:W-:Y:S01]  /*49610*/  MOV R5, R10 ;  /* 0x0000000a00057202 */ /* 0x000fe20000000f00 */
[----:B------:R1:W-:Y:S04]  /*49620*/  STL [R1+0x15a0], R10 ;  /* 0x0015a00a01007387 */ /* 0x0003e80000100800 */
[----:B------:R2:W-:Y:S01]  /*49630*/  LDGSTS.E [R0+0x3000c], desc[UR8][R4.64], P0 ;  /* 0x3000c00004007fae */ /* 0x0005e20008121848 */
[----:B------:R-:W-:-:S04]  /*49640*/  IADD3 R12, P2, R12, UR4, RZ ;  /* 0x000000040c0c7c10 */ /* 0x000fc8000ff5e0ff */
[----:B------:R-:W-:Y:S01]  /*49650*/  IADD3.X R193, R193, UR6, RZ, P2, !PT ;  /* 0x00000006c1c17c10 */ /* 0x000fe200097fe4ff */
[----:B------:R-:W-:Y:S04]  /*49660*/  STL [R1+0x15ac], R12 ;  /* 0x0015ac0c01007387 */ /* 0x000fe80000100800 */
[----:B-1----:R-:W4:Y:S01]  /*49670*/  LDL.LU R10, [R1+0x9cc] ;  /* 0x0009cc00010a7983 */ /* 0x002f220000300800 */
[----:B--2---:R-:W-:-:S03]  /*49680*/  MOV R5, R193 ;  /* 0x000000c100057202 */ /* 0x004fc60000000f00 */
[----:B------:R1:W-:Y:S04]  /*49690*/  STL [R1+0x15a8], R193 ;  /* 0x0015a8c101007387 */ /* 0x0003e80000100800 */
[----:B------:R-:W2:Y:S04]  /*496a0*/  LDL.LU R9, [R1+0x9d4] ;  /* 0x0009d40001097983 */ /* 0x000ea80000300800 */
[----:B-1----:R-:W2:Y:S01]  /*496b0*/  LDL.LU R193, [R1+0x9c8] ;  /* 0x0009c80001c17983 */ /* 0x002ea20000300800 */
[----:B------:R-:W-:-:S03]  /*496c0*/  IMAD.MOV.U32 R4, RZ, RZ, R12 ;  /* 0x000000ffff047224 */ /* 0x000fc600078e000c */
[----:B------:R-:W2:Y:S01]  /*496d0*/  LDL.LU R12, [R1+0x9d0] ;  /* 0x0009d000010c7983 */ /* 0x000ea20000300800 */
[----:B------:R-:W-:-:S03]  /*496e0*/  IADD3 R13, P1, R13, UR4, RZ ;  /* 0x000000040d0d7c10 */ /* 0x000fc6000ff3e0ff */
[----:B------:R1:W-:Y:S04]  /*496f0*/  LDGSTS.E [R0+0x3400c], desc[UR8][R4.64], P0 ;  /* 0x3400c00004007fae */ /* 0x0003e80008121848 */
[----:B------:R-:W-:Y:S01]  /*49700*/  STL [R1+0x15b4], R13 ;  /* 0x0015b40d01007387 */ /* 0x000fe20000100800 */
[----:B------:R-:W-:Y:S01]  /*49710*/  UISETP.GT.AND UP1, UPT, UR16, 0x4, UPT ;  /* 0x000000041000788c */ /* 0x000fe2000bf24270 */
[----:B-1----:R-:W-:-:S03]  /*49720*/  IMAD.MOV.U32 R4, RZ, RZ, R13 ;  /* 0x000000ffff047224 */ /* 0x002fc600078e000d */
[----:B------:R-:W-:-:S04]  /*49730*/  USEL UR12, URZ, 0x4, !UP1 ;  /* 0x000000043f0c7887 */ /* 0x000fc8000c800000 */
[----:B------:R-:W-:Y:S01]  /*49740*/  USEL UR12, UR12, URZ, !UP0 ;  /* 0x0000003f0c0c7287 */ /* 0x000fe2000c000000 */
[----:B---3--:R-:W-:-:S04]  /*49750*/  IADD3.X R192, R192, UR6, RZ, P1, !PT ;  /* 0x00000006c0c07c10 */ /* 0x008fc80008ffe4ff */
[----:B------:R-:W-:Y:S01]  /*49760*/  MOV R5, R192 ;  /* 0x000000c000057202 */ /* 0x000fe20000000f00 */
[----:B------:R1:W-:Y:S04]  /*49770*/  STL [R1+0x15b0], R192 ;  /* 0x0015b0c001007387 */ /* 0x0003e80000100800 */
[----:B------:R3:W-:Y:S01]  /*49780*/  LDGSTS.E [R0+0x3800c], desc[UR8][R4.64], P0 ;  /* 0x3800c00004007fae */ /* 0x0007e20008121848 */
[----:B------:R-:W-:-:S04]  /*49790*/  IADD3 R2, P2, R2, UR4, RZ ;  /* 0x0000000402027c10 */ /* 0x000fc8000ff5e0ff */
[----:B------:R-:W-:Y:S01]  /*497a0*/  IADD3.X R11, R11, UR6, RZ, P2, !PT ;  /* 0x000000060b0b7c10 */ /* 0x000fe200097fe4ff */
[----:B------:R-:W-:Y:S04]  /*497b0*/  STL [R1+0x15bc], R2 ;  /* 0x0015bc0201007387 */ /* 0x000fe80000100800 */
[----:B------:R1:W-:Y:S01]  /*497c0*/  STL [R1+0x15b8], R11 ;  /* 0x0015b80b01007387 */ /* 0x0003e20000100800 */
[----:B---3--:R-:W-:-:S03]  /*497d0*/  MOV R5, R11 ;  /* 0x0000000b00057202 */ /* 0x008fc60000000f00 */
[----:B-1----:R-:W3:Y:S04]  /*497e0*/  LDL.LU R192, [R1+0x9d8] ;  /* 0x0009d80001c07983 */ /* 0x002ee80000300800 */
[----:B------:R-:W3:Y:S01]  /*497f0*/  LDL.LU R11, [R1+0x9dc] ;  /* 0x0009dc00010b7983 */ /* 0x000ee20000300800 */
[----:B------:R-:W-:-:S03]  /*49800*/  IMAD.MOV.U32 R4, RZ, RZ, R2 ;  /* 0x000000ffff047224 */ /* 0x000fc600078e0002 */
[----:B------:R-:W3:Y:S04]  /*49810*/  LDL.LU R13, [R1+0x9e0] ;  /* 0x0009e000010d7983 */ /* 0x000ee80000300800 */
[----:B------:R-:W3:Y:S04]  /*49820*/  LDL.LU R2, [R1+0x9e4] ;  /* 0x0009e40001027983 */ /* 0x000ee80000300800 */
[----:B------:R-:W3:Y:S04]  /*49830*/  LDL.LU R196, [R1+0x9e8] ;  /* 0x0009e80001c47983 */ /* 0x000ee80000300800 */
[----:B------:R1:W-:Y:S01]  /*49840*/  LDGSTS.E [R0+0x3c00c], desc[UR8][R4.64], P0 ;  /* 0x3c00c00004007fae */ /* 0x0003e20008121848 */
[----:B------:R-:W-:-:S02]  /*49850*/  ISETP.NE.U32.AND P0, PT, RZ, UR12, PT ;  /* 0x0000000cff007c0c */ /* 0x000fc4000bf05070 */
[----:B-1----:R-:W-:-:S05]  /*49860*/  LOP3.LUT R0, R6, 0x10, RZ, 0x3c, !PT ;  /* 0x0000001006007812 */ /* 0x002fca00078e3cff */
[----:B------:R-:W-:Y:S01]  /*49870*/  VIADD R0, R0, UR17 ;  /* 0x0000001100007c36 */ /* 0x000fe20008000000 */
[----:B----4-:R-:W-:-:S04]  /*49880*/  IADD3 R8, P1, R8, UR4, RZ ;  /* 0x0000000408087c10 */ /* 0x010fc8000ff3e0ff */
[----:B------:R-:W-:Y:S01]  /*49890*/  IADD3.X R194, R194, UR6, RZ, P1, !PT ;  /* 0x00000006c2c27c10 */ /* 0x000fe20008ffe4ff */
[----:B------:R-:W-:Y:S04]  /*498a0*/  STL [R1+0x9c4], R8 ;  /* 0x0009c40801007387 */ /* 0x000fe80000100800 */
[----:B------:R1:W-:Y:S01]  /*498b0*/  STL [R1+0x9c0], R194 ;  /* 0x0009c0c201007387 */ /* 0x0003e20000100800 */
[----:B------:R-:W-:Y:S01]  /*498c0*/  IMAD.MOV.U32 R5, RZ, RZ, R194 ;  /* 0x000000ffff057224 */ /* 0x000fe200078e00c2 */
[----:B------:R-:W-:-:S05]  /*498d0*/  MOV R4, R8 ;  /* 0x0000000800047202 */ /* 0x000fca0000000f00 */
[----:B------:R4:W-:Y:S04]  /*498e0*/  LDGSTS.E [R0], desc[UR8][R4.64], P0 ;  /* 0x0000000004007fae */ /* 0x0009e80008121848 */
[----:B-1----:R-:W3:Y:S04]  /*498f0*/  LDL.LU R194, [R1+0x9ec] ;  /* 0x0009ec0001c27983 */ /* 0x002ee80000300800 */
[----:B------:R-:W3:Y:S01]  /*49900*/  LDL.LU R8, [R1+0x9f4] ;  /* 0x0009f40001087983 */ /* 0x000ee20000300800 */
[----:B------:R-:W-:-:S05]  /*49910*/  IADD3 R10, P1, R10, UR4, RZ ;  /* 0x000000040a0a7c10 */ /* 0x000fca000ff3e0ff */
[----:B------:R1:W-:Y:S01]  /*49920*/  STL [R1+0x9cc], R10 ;  /* 0x0009cc0a01007387 */ /* 0x0003e20000100800 */
[----:B--2---:R-:W-:Y:S02]  /*49930*/  IADD3 R9, P2, R9, UR4, RZ ;  /* 0x0000000409097c10 */ /* 0x004fe4000ff5e0ff */
[----:B------:R-:W-:Y:S02]  /*49940*/  IADD3.X R193, R193, UR6, RZ, P1, !PT ;  /* 0x00000006c1c17c10 */ /* 0x000fe40008ffe4ff */
[----:B----4-:R-:W-:-:S03]  /*49950*/  MOV R4, R10 ;  /* 0x0000000a00047202 */ /* 0x010fc60000000f00 */
[----:B------:R-:W-:Y:S01]  /*49960*/  STL [R1+0x9c8], R193 ;  /* 0x0009c8c101007387 */ /* 0x000fe20000100800 */
[----:B------:R-:W-:-:S03]  /*49970*/  IADD3.X R12, R12, UR6, RZ, P2, !PT ;  /* 0x000000060c0c7c10 */ /* 0x000fc600097fe4ff */
[----:B------:R-:W-:Y:S01]  /*49980*/  STL [R1+0x9d4], R9 ;  /* 0x0009d40901007387 */ /* 0x000fe20000100800 */
[----:B------:R-:W-:-:S03]  /*49990*/  IMAD.MOV.U32 R5, RZ, RZ, R193 ;  /* 0x000000ffff057224 */ /* 0x000fc600078e00c1 */
[----:B-1----:R-:W2:Y:S04]  /*499a0*/  LDL.LU R10, [R1+0x9f0] ;  /* 0x0009f000010a7983 */ /* 0x002ea80000300800 */
[----:B------:R1:W-:Y:S04]  /*499b0*/  STL [R1+0x9d0], R12 ;  /* 0x0009d00c01007387 */ /* 0x0003e80000100800 */
[----:B------:R4:W-:Y:S04]  /*499c0*/  LDGSTS.E [R0+0x4000], desc[UR8][R4.64], P0 ;  /* 0x0400000004007fae */ /* 0x0009e80008121848 */
[----:B------:R-:W2:Y:S01]  /*499d0*/  LDL.LU R195, [R1+0x9f8] ;  /* 0x0009f80001c37983 */ /* 0x000ea20000300800 */
[----:B----4-:R-:W-:-:S03]  /*499e0*/  IMAD.MOV.U32 R5, RZ, RZ, R12 ;  /* 0x000000ffff057224 */ /* 0x010fc600078e000c */
[----:B-1----:R-:W4:Y:S01]  /*499f0*/  LDL.LU R12, [R1+0x9fc] ;  /* 0x0009fc00010c7983 */ /* 0x002f220000300800 */
[----:B------:R-:W-:-:S03]  /*49a00*/  MOV R4, R9 ;  /* 0x0000000900047202 */ /* 0x000fc60000000f00 */
[----:B------:R-:W4:Y:S04]  /*49a10*/  LDL.LU R193, [R1+0xa00] ;  /* 0x000a000001c17983 */ /* 0x000f280000300800 */
[----:B------:R-:W4:Y:S01]  /*49a20*/  LDL.LU R9, [R1+0xa04] ;  /* 0x000a040001097983 */ /* 0x000f220000300800 */
[----:B------:R-:W-:-:S03]  /*49a30*/  UISETP.GT.AND UP1, UPT, UR16, 0x5, UPT ;  /* 0x000000051000788c */ /* 0x000fc6000bf24270 */
[----:B------:R1:W-:Y:S01]  /*49a40*/  LDGSTS.E [R0+0x8000], desc[UR8][R4.64], P0 ;  /* 0x0800000004007fae */ /* 0x0003e20008121848 */
[----:B------:R-:W-:-:S04]  /*49a50*/  USEL UR12, URZ, 0x4, !UP1 ;  /* 0x000000043f0c7887 */ /* 0x000fc8000c800000 */
[----:B------:R-:W-:Y:S01]  /*49a60*/  USEL UR12, UR12, URZ, !UP0 ;  /* 0x0000003f0c0c7287 */ /* 0x000fe2000c000000 */
[----:B---3--:R-:W-:-:S04]  /*49a70*/  IADD3 R11, P1, R11, UR4, RZ ;  /* 0x000000040b0b7c10 */ /* 0x008fc8000ff3e0ff */
[----:B------:R-:W-:Y:S02]  /*49a80*/  IADD3.X R192, R192, UR6, RZ, P1, !PT ;  /* 0x00000006c0c07c10 */ /* 0x000fe40008ffe4ff */
[----:B-1----:R-:W-:-:S03]  /*49a90*/  MOV R4, R11 ;  /* 0x0000000b00047202 */ /* 0x002fc60000000f00 */
[----:B------:R-:W-:Y:S01]  /*49aa0*/  IMAD.MOV.U32 R5, RZ, RZ, R192 ;  /* 0x000000ffff057224 */ /* 0x000fe200078e00c0 */
[----:B------:R-:W-:-:S04]  /*49ab0*/  IADD3 R2, P1, R2, UR4, RZ ;  /* 0x0000000402027c10 */ /* 0x000fc8000ff3e0ff */
[----:B------:R1:W-:Y:S01]  /*49ac0*/  LDGSTS.E [R0+0xc000], desc[UR8][R4.64], P0 ;  /* 0x0c00000004007fae */ /* 0x0003e20008121848 */
[----:B------:R-:W-:Y:S02]  /*49ad0*/  ISETP.NE.U32.AND P0, PT, RZ, UR12, PT ;  /* 0x0000000cff007c0c */ /* 0x000fe4000bf05070 */
[----:B------:R-:W-:Y:S01]  /*49ae0*/  IADD3.X R13, R13, UR6, RZ, P1, !PT ;  /* 0x000000060d0d7c10 */ /* 0x000fe20008ffe4ff */
[----:B------:R3:W-:Y:S04]  /*49af0*/  STL [R1+0x9dc], R11 ;  /* 0x0009dc0b01007387 */ /* 0x0007e80000100800 */
[----:B------:R1:W-:Y:S04]  /*49b00*/  STL [R1+0x9d8], R192 ;  /* 0x0009d8c001007387 */ /* 0x0003e80000100800 */
[----:B---3--:R-:W3:Y:S01]  /*49b10*/  LDL.LU R11, [R1+0xa0c] ;  /* 0x000a0c00010b7983 */ /* 0x008ee20000300800 */
[----:B-1----:R-:W-:Y:S01]  /*49b20*/  MOV R4, R2 ;  /* 0x0000000200047202 */ /* 0x002fe20000000f00 */
[----:B------:R-:W-:-:S02]  /*49b30*/  IMAD.MOV.U32 R5, RZ, RZ, R13 ;  /* 0x000000ffff057224 */ /* 0x000fc400078e000d */
[----:B------:R-:W-:Y:S04]  /*49b40*/  STL [R1+0x9e4], R2 ;  /* 0x0009e40201007387 */ /* 0x000fe80000100800 */
[----:B------:R1:W-:Y:S04]  /*49b50*/  STL [R1+0x9e0], R13 ;  /* 0x0009e00d01007387 */ /* 0x0003e80000100800 */
[----:B------:R1:W-:Y:S01]  /*49b60*/  LDGSTS.E [R0+0x4], desc[UR8][R4.64], P0 ;  /* 0x0000400004007fae */ /* 0x0003e20008121848 */
[----:B------:R-:W-:-:S04]  /*49b70*/  IADD3 R194, P2, R194, UR4, RZ ;  /* 0x00000004c2c27c10 */ /* 0x000fc8000ff5e0ff */
[----:B------:R-:W-:Y:S01]  /*49b80*/  IADD3.X R196, R196, UR6, RZ, P2, !PT ;  /* 0x00000006c4c47c10 */ /* 0x000fe200097fe4ff */
[----:B------:R2:W-:Y:S01]  /*49b90*/  STL [R1+0x9ec], R194 ;  /* 0x0009ecc201007387 */ /* 0x0005e20000100800 */
[----:B------:R-:W-:-:S03]  /*49ba0*/  IADD3 R8, P1, R8, UR4, RZ ;  /* 0x0000000408087c10 */ /* 0x000fc6000ff3e0ff */
[----:B------:R-:W3:Y:S04]  /*49bb0*/  LDL.LU R192, [R1+0xa08] ;  /* 0x000a080001c07983 */ /* 0x000ee80000300800 */
[----:B------:R-:W-:Y:S01]  /*49bc0*/  STL [R1+0x9e8], R196 ;  /* 0x0009e8c401007387 */ /* 0x000fe20000100800 */
[----:B-1----:R-:W-:-:S03]  /*49bd0*/  MOV R4, R194 ;  /* 0x000000c200047202 */ /* 0x002fc60000000f00 */
[----:B------:R-:W3:Y:S01]  /*49be0*/  LDL.LU R13, [R1+0xa10] ;  /* 0x000a1000010d7983 */ /* 0x000ee20000300800 */
[----:B------:R-:W-:-:S03]  /*49bf0*/  IMAD.MOV.U32 R5, RZ, RZ, R196 ;  /* 0x000000ffff057224 */ /* 0x000fc600078e00c4 */
[----:B------:R-:W3:Y:S04]  /*49c00*/  LDL.LU R2, [R1+0xa14] ;  /* 0x000a140001027983 */ /* 0x000ee80000300800 */
[----:B------:R-:W-:Y:S04]  /*49c10*/  STL [R1+0x9f4], R8 ;  /* 0x0009f40801007387 */ /* 0x000fe80000100800 */
[----:B------:R1:W-:Y:S01]  /*49c20*/  LDGSTS.E [R0+0x4004], desc[UR8][R4.64], P0 ;  /* 0x0400400004007fae */ /* 0x0003e20008121848 */
[----:B--2---:R-:W-:-:S05]  /*49c30*/  IADD3.X R10, R10, UR6, RZ, P1, !PT ;  /* 0x000000060a0a7c10 */ /* 0x004fca0008ffe4ff */
[----:B------:R2:W-:Y:S01]  /*49c40*/  STL [R1+0x9f0], R10 ;  /* 0x0009f00a01007387 */ /* 0x0005e20000100800 */
[----:B-1----:R-:W-:-:S03]  /*49c50*/  IMAD.MOV.U32 R5, RZ, RZ, R10 ;  /* 0x000000ffff057224 */ /* 0x002fc600078e000a */
[----:B------:R-:W3:Y:S01]  /*49c60*/  LDL.LU R194, [R1+0xa18] ;  /* 0x000a180001c27983 */ /* 0x000ee20000300800 */
[----:B------:R-:W-:-:S03]  /*49c70*/  MOV R4, R8 ;  /* 0x0000000800047202 */ /* 0x000fc60000000f00 */
[----:B--2---:R-:W2:Y:S04]  /*49c80*/  LDL.LU R10, [R1+0xa1c] ;  /* 0x000a1c00010a7983 */ /* 0x004ea80000300800 */
[----:B------:R1:W-:Y:S01]  /*49c90*/  LDGSTS.E [R0+0x8004], desc[UR8][R4.64], P0 ;  /* 0x0800400004007fae */ /* 0x0003e20008121848 */
[----:B----4-:R-:W-:-:S03]  /*49ca0*/  IADD3 R12, P2, R12, UR4, RZ ;  /* 0x000000040c0c7c10 */ /* 0x010fc6000ff5e0ff */
[----:B------:R-:W4:Y:S01]  /*49cb0*/  LDL.LU R8, [R1+0xa24] ;  /* 0x000a240001087983 */ /* 0x000f220000300800 */
[----:B------:R-:W-:Y:S02]  /*49cc0*/  IADD3.X R195, R195, UR6, RZ, P2, !PT ;  /* 0x00000006c3c37c10 */ /* 0x000fe400097fe4ff */
[----:B------:R-:W-:-:S03]  /*49cd0*/  IADD3 R9, P3, R9, UR4, RZ ;  /* 0x0000000409097c10 */ /* 0x000fc6000ff7e0ff */
[----:B-1----:R-:W-:Y:S01]  /*49ce0*/  IMAD.MOV.U32 R5, RZ, RZ, R195 ;  /* 0x000000ffff057224 */ /* 0x002fe200078e00c3 */
        /* <DEDUP_REMOVED lines=9> */
[----:B-1----:R-:W-:-:S03]  /*49d80*/  IMAD.MOV.U32 R5, RZ, RZ, R193 ;  /* 0x000000ffff057224 */ /* 0x002fc600078e00c1 */
[----:B------:R-:W4:Y:S01]  /*49d90*/  LDL.LU R193, [R1+0xa2c] ;  /* 0x000a2c0001c17983 */ /* 0x000f220000300800 */
[----:B------:R-:W-:-:S04]  /*49da0*/  UISETP.GT.AND UP1, UPT, UR16, 0x6, UPT ;  /* 0x000000061000788c */ /* 0x000fc8000bf24270 */
[----:B------:R-:W-:-:S04]  /*49db0*/  USEL UR12, URZ, 0x4, !UP1 ;  /* 0x000000043f0c7887 */ /* 0x000fc8000c800000 */
[----:B------:R-:W-:-:S06]  /*49dc0*/  USEL UR12, UR12, URZ, !UP0 ;  /* 0x0000003f0c0c7287 */ /* 0x000fcc000c000000 */
[----:B------:R-:W-:Y:S02]  /*49dd0*/  ISETP.NE.U32.AND P1, PT, RZ, UR12, PT ;  /* 0x0000000cff007c0c */ /* 0x000fe4000bf25070 */
[----:B------:R-:W-:Y:S02]  /*49de0*/  MOV R4, R9 ;  /* 0x0000000900047202 */ /* 0x000fe40000000f00 */
[----:B------:R-:W4:Y:S09]  /*49df0*/  LDL.LU R9, [R1+0xa34] ;  /* 0x000a340001097983 */ /* 0x000f320000300800 */
[----:B------:R1:W-:Y:S01]  /*49e00*/  LDGSTS.E [R0+0x8], desc[UR8][R4.64], P1 ;  /* 0x0000800004007fae */ /* 0x0003e20008921848 */
[----:B---3--:R-:W-:-:S05]  /*49e10*/  IADD3 R11, P0, R11, UR4, RZ ;  /* 0x000000040b0b7c10 */ /* 0x008fca000ff1e0ff */
[----:B------:R3:W-:Y:S01]  /*49e20*/  STL [R1+0xa0c], R11 ;  /* 0x000a0c0b01007387 */ /* 0x0007e20000100800 */
[----:B-1----:R-:W-:Y:S02]  /*49e30*/  MOV R4, R11 ;  /* 0x0000000b00047202 */ /* 0x002fe40000000f00 */
[----:B------:R-:W-:-:S05]  /*49e40*/  IADD3.X R192, R192, UR6, RZ, P0, !PT ;  /* 0x00000006c0c07c10 */ /* 0x000fca00087fe4ff */
[----:B------:R1:W-:Y:S01]  /*49e50*/  STL [R1+0xa08], R192 ;  /* 0x000a08c001007387 */ /* 0x0003e20000100800 */
[----:B------:R-:W-:-:S05]  /*49e60*/  IMAD.MOV.U32 R5, RZ, RZ, R192 ;  /* 0x000000ffff057224 */ /* 0x000fca00078e00c0 */
[----:B------:R1:W-:Y:S01]  /*49e70*/  LDGSTS.E [R0+0x4008], desc[UR8][R4.64], P1 ;  /* 0x0400800004007fae */ /* 0x0003e20008921848 */
[----:B------:R-:W-:-:S05]  /*49e80*/  IADD3 R2, P2, R2, UR4, RZ ;  /* 0x0000000402027c10 */ /* 0x000fca000ff5e0ff */
[----:B------:R-:W-:Y:S01]  /*49e90*/  STL [R1+0xa14], R2 ;  /* 0x000a140201007387 */ /* 0x000fe20000100800 */
[----:B------:R-:W-:-:S03]  /*49ea0*/  IADD3.X R13, R13, UR6, RZ, P2, !PT ;  /* 0x000000060d0d7c10 */ /* 0x000fc600097fe4ff */
[----:B---3--:R-:W3:Y:S01]  /*49eb0*/  LDL.LU R11, [R1+0xa30] ;  /* 0x000a3000010b7983 */ /* 0x008ee20000300800 */
[----:B-1----:R-:W-:Y:S01]  /*49ec0*/  MOV R4, R2 ;  /* 0x0000000200047202 */ /* 0x002fe20000000f00 */
[----:B------:R-:W-:Y:S02]  /*49ed0*/  IMAD.MOV.U32 R5, RZ, RZ, R13 ;  /* 0x000000ffff057224 */ /* 0x000fe400078e000d */
[----:B------:R1:W-:Y:S04]  /*49ee0*/  STL [R1+0xa10], R13 ;  /* 0x000a100d01007387 */ /* 0x0003e80000100800 */
[----:B------:R-:W3:Y:S04]  /*49ef0*/  LDL.LU R195, [R1+0xa38] ;  /* 0x000a380001c37983 */ /* 0x000ee80000300800 */
[----:B------:R-:W3:Y:S04]  /*49f00*/  LDL.LU R192, [R1+0xa3c] ;  /* 0x000a3c0001c07983 */ /* 0x000ee80000300800 */
[----:B------:R2:W-:Y:S04]  /*49f10*/  LDGSTS.E [R0+0x8008], desc[UR8][R4.64], P1 ;  /* 0x0800800004007fae */ /* 0x0005e80008921848 */
[----:B-1----:R-:W3:Y:S04]  /*49f20*/  LDL.LU R13, [R1+0xdc0] ;  /* 0x000dc000010d7983 */ /* 0x002ee80000300800 */
[----:B------:R-:W3:Y:S01]  /*49f30*/  LDL.LU R2, [R1+0xdc4] ;  /* 0x000dc40001027983 */ /* 0x000ee20000300800 */
[----:B--2---:R-:W-:-:S04]  /*49f40*/  IADD3 R10, P0, R10, UR4, RZ ;  /* 0x000000040a0a7c10 */ /* 0x004fc8000ff1e0ff */
[----:B------:R-:W-:Y:S02]  /*49f50*/  IADD3.X R194, R194, UR6, RZ, P0, !PT ;  /* 0x00000006c2c27c10 */ /* 0x000fe400087fe4ff */
[----:B------:R-:W-:-:S03]  /*49f60*/  MOV R4, R10 ;  /* 0x0000000a00047202 */ /* 0x000fc60000000f00 */
[----:B------:R-:W-:-:S05]  /*49f70*/  IMAD.MOV.U32 R5, RZ, RZ, R194 ;  /* 0x000000ffff057224 */ /* 0x000fca00078e00c2 */
[----:B------:R1:W-:Y:S01]  /*49f80*/  LDGSTS.E [R0+0xc008], desc[UR8][R4.64], P1 ;  /* 0x0c00800004007fae */ /* 0x0003e20008921848 */
[----:B----4-:R-:W-:-:S03]  /*49f90*/  IADD3 R8, P1, R8, UR4, RZ ;  /* 0x0000000408087c10 */ /* 0x010fc6000ff3e0ff */
[----:B------:R2:W-:Y:S04]  /*49fa0*/  STL [R1+0xa1c], R10 ;  /* 0x000a1c0a01007387 */ /* 0x0005e80000100800 */
[----:B------:R4:W-:Y:S04]  /*49fb0*/  STL [R1+0xa18], R194 ;  /* 0x000a18c201007387 */ /* 0x0009e80000100800 */
[----:B--2---:R-:W2:Y:S01]  /*49fc0*/  LDL.LU R10, [R1+0xdcc] ;  /* 0x000dcc00010a7983 */ /* 0x004ea20000300800 */
[----:B------:R-:W-:-:S03]  /*49fd0*/  IADD3.X R12, R12, UR6, RZ, P1, !PT ;  /* 0x000000060c0c7c10 */ /* 0x000fc60008ffe4ff */
[----:B------:R-:W-:Y:S04]  /*49fe0*/  STL [R1+0xa24], R8 ;  /* 0x000a240801007387 */ /* 0x000fe80000100800 */
[----:B------:R4:W-:Y:S01]  /*49ff0*/  STL [R1+0xa20], R12 ;  /* 0x000a200c01007387 */ /* 0x0009e20000100800 */
[----:B-1----:R-:W-:Y:S01]  /*4a000*/  IMAD.MOV.U32 R5, RZ, RZ, R12 ;  /* 0x000000ffff057224 */ /* 0x002fe200078e000c */
[----:B------:R-:W-:Y:S02]  /*4a010*/  MOV R4, R8 ;  /* 0x0000000800047202 */ /* 0x000fe40000000f00 */
[----:B------:R-:W-:-:S04]  /*4a020*/  IADD3 R193, P2, R193, UR4, RZ ;  /* 0x00000004c1c17c10 */ /* 0x000fc8000ff5e0ff */
[----:B------:R-:W-:Y:S01]  /*4a030*/  IADD3.X R196, R196, UR6, RZ, P2, !PT ;  /* 0x00000006c4c47c10 */ /* 0x000fe200097fe4ff */
[----:B------:R1:W-:Y:S04]  /*4a040*/  STL [R1+0xa2c], R193 ;  /* 0x000a2cc101007387 */ /* 0x0003e80000100800 */
[----:B----4-:R-:W4:Y:S04]  /*4a050*/  LDL.LU R194, [R1+0xdc8] ;  /* 0x000dc80001c27983 */ /* 0x010f280000300800 */
[----:B------:R-:W-:Y:S04]  /*4a060*/  STL [R1+0xa28], R196 ;  /* 0x000a28c401007387 */ /* 0x000fe80000100800 */
[----:B------:R-:W4:Y:S04]  /*4a070*/  LDL.LU R12, [R1+0xdd0] ;  /* 0x000dd000010c7983 */ /* 0x000f280000300800 */
[----:B------:R-:W4:Y:S01]  /*4a080*/  LDL.LU R8, [R1+0xdd4] ;  /* 0x000dd40001087983 */ /* 0x000f220000300800 */
[----:B------:R-:W-:-:S04]  /*4a090*/  UISETP.GT.AND UP1, UPT, UR16, 0x7, UPT ;  /* 0x000000071000788c */ /* 0x000fc8000bf24270 */
[----:B------:R-:W-:-:S04]  /*4a0a0*/  USEL UR12, URZ, 0x4, !UP1 ;  /* 0x000000043f0c7887 */ /* 0x000fc8000c800000 */
[----:B------:R-:W-:-:S06]  /*4a0b0*/  USEL UR12, UR12, URZ, !UP0 ;  /* 0x0000003f0c0c7287 */ /* 0x000fcc000c000000 */
[----:B------:R-:W-:Y:S02]  /*4a0c0*/  ISETP.NE.U32.AND P0, PT, RZ, UR12, PT ;  /* 0x0000000cff007c0c */ /* 0x000fe4000bf05070 */
[----:B------:R-:W-:-:S05]  /*4a0d0*/  IADD3 R9, P1, R9, UR4, RZ ;  /* 0x0000000409097c10 */ /* 0x000fca000ff3e0ff */
[----:B------:R-:W-:Y:S06]  /*4a0e0*/  STL [R1+0xa34], R9 ;  /* 0x000a340901007387 */ /* 0x000fec0000100800 */
[----:B------:R1:W-:Y:S01]  /*4a0f0*/  LDGSTS.E [R0+0xc], desc[UR8][R4.64], P0 ;  /* 0x0000c00004007fae */ /* 0x0003e20008121848 */
[----:B------:R-:W-:Y:S01]  /*4a100*/  UISETP.GT.AND UP1, UPT, UR16, 0x24, UPT ;  /* 0x000000241000788c */ /* 0x000fe2000bf24270 */
[----:B-1----:R-:W-:Y:S01]  /*4a110*/  MOV R4, R193 ;  /* 0x000000c100047202 */ /* 0x002fe20000000f00 */
[----:B------:R-:W-:-:S05]  /*4a120*/  IMAD.MOV.U32 R5, RZ, RZ, R196 ;  /* 0x000000ffff057224 */ /* 0x000fca00078e00c4 */
[----:B------:R1:W-:Y:S01]  /*4a130*/  LDGSTS.E [R0+0x400c], desc[UR8][R4.64], P0 ;  /* 0x0400c00004007fae */ /* 0x0003e20008121848 */
[----:B------:R-:W-:-:S04]  /*4a140*/  USEL UR12, URZ, 0x4, !UP1 ;  /* 0x000000043f0c7887 */ /* 0x000fc8000c800000 */
[----:B------:R-:W-:Y:S01]  /*4a150*/  USEL UR12, UR12, URZ, !UP0 ;  /* 0x0000003f0c0c7287 */ /* 0x000fe2000c000000 */
[----:B-1----:R-:W-:Y:S02]  /*4a160*/  MOV R4, R9 ;  /* 0x0000000900047202 */ /* 0x002fe40000000f00 */
[----:B---3--:R-:W-:-:S05]  /*4a170*/  IADD3.X R11, R11, UR6, RZ, P1, !PT ;  /* 0x000000060b0b7c10 */ /* 0x008fca0008ffe4ff */
[----:B------:R1:W-:Y:S01]  /*4a180*/  STL [R1+0xa30], R11 ;  /* 0x000a300b01007387 */ /* 0x0003e20000100800 */
[----:B------:R-:W-:-:S03]  /*4a190*/  IMAD.MOV.U32 R5, RZ, RZ, R11 ;  /* 0x000000ffff057224 */ /* 0x000fc600078e000b */
[----:B------:R-:W3:Y:S01]  /*4a1a0*/  LDL.LU R193, [R1+0xdd8] ;  /* 0x000dd80001c17983 */ /* 0x000ee20000300800 */
[----:B------:R-:W-:-:S03]  /*4a1b0*/  IADD3 R192, P2, R192, UR4, RZ ;  /* 0x00000004c0c07c10 */ /* 0x000fc6000ff5e0ff */
[----:B------:R1:W-:Y:S04]  /*4a1c0*/  LDGSTS.E [R0+0x800c], desc[UR8][R4.64], P0 ;  /* 0x0800c00004007fae */ /* 0x0003e80008121848 */
[----:B-1----:R-:W3:Y:S01]  /*4a1d0*/  LDL.LU R11, [R1+0xddc] ;  /* 0x000ddc00010b7983 */ /* 0x002ee20000300800 */
[----:B------:R-:W-:-:S03]  /*4a1e0*/  IADD3.X R195, R195, UR6, RZ, P2, !PT ;  /* 0x00000006c3c37c10 */ /* 0x000fc600097fe4ff */
[----:B------:R-:W3:Y:S01]  /*4a1f0*/  LDL.LU R9, [R1+0xde4] ;  /* 0x000de40001097983 */ /* 0x000ee20000300800 */
[----:B------:R-:W-:Y:S01]  /*4a200*/  IADD3 R2, P3, R2, UR4, RZ ;  /* 0x0000000402027c10 */ /* 0x000fe2000ff7e0ff */
[----:B------:R-:W-:Y:S01]  /*4a210*/  IMAD.MOV.U32 R5, RZ, RZ, R195 ;  /* 0x000000ffff057224 */ /* 0x000fe200078e00c3 */
[----:B------:R-:W-:Y:S01]  /*4a220*/  MOV R4, R192 ;  /* 0x000000c000047202 */ /* 0x000fe20000000f00 */
[----:B------:R1:W-:Y:S01]  /*4a230*/  STL [R1+0xa3c], R192 ;  /* 0x000a3cc001007387 */ /* 0x0003e20000100800 */
[----:B------:R-:W-:-:S03]  /*4a240*/  IADD3.X R13, R13, UR6, RZ, P3, !PT ;  /* 0x000000060d0d7c10 */ /* 0x000fc60009ffe4ff */
[----:B------:R-:W-:Y:S01]  /*4a250*/  STL [R1+0xa38], R195 ;  /* 0x000a38c301007387 */ /* 0x000fe20000100800 */
[----:B------:R-:W-:-:S03]  /*4a260*/  ISETP.NE.U32.AND P1, PT, RZ, UR12, PT ;  /* 0x0000000cff007c0c */ /* 0x000fc6000bf25070 */
[----:B------:R-:W-:Y:S04]  /*4a270*/  STL [R1+0xdc4], R2 ;  /* 0x000dc40201007387 */ /* 0x000fe80000100800 */
[----:B-1----:R-:W3:Y:S04]  /*4a280*/  LDL.LU R192, [R1+0xde0] ;  /* 0x000de00001c07983 */ /* 0x002ee80000300800 */
[----:B------:R1:W-:Y:S04]  /*4a290*/  STL [R1+0xdc0], R13 ;  /* 0x000dc00d01007387 */ /* 0x0003e80000100800 */
[----:B------:R2:W-:Y:S04]  /*4a2a0*/  LDGSTS.E [R0+0xc00c], desc[UR8][R4.64], P0 ;  /* 0x0c00c00004007fae */ /* 0x0005e80008121848 */
[----:B------:R-:W3:Y:S01]  /*4a2b0*/  LDL.LU R196, [R1+0xde8] ;  /* 0x000de80001c47983 */ /* 0x000ee20000300800 */
[----:B--2---:R-:W-:-:S03]  /*4a2c0*/  IMAD.MOV.U32 R5, RZ, RZ, R13 ;  /* 0x000000ffff057224 */ /* 0x004fc600078e000d */
[----:B-1----:R-:W2:Y:S01]  /*4a2d0*/  LDL.LU R13, [R1+0xdec] ;  /* 0x000dec00010d7983 */ /* 0x002ea20000300800 */
[----:B------:R-:W-:Y:S02]  /*4a2e0*/  IADD3 R10, P0, R10, UR4, RZ ;  /* 0x000000040a0a7c10 */ /* 0x000fe4000ff1e0ff */
[----:B------:R-:W-:Y:S02]  /*4a2f0*/  MOV R4, R2 ;  /* 0x0000000200047202 */ /* 0x000fe40000000f00 */
[----:B------:R-:W2:Y:S04]  /*4a300*/  LDL.LU R2, [R1+0xdf4] ;  /* 0x000df40001027983 */ /* 0x000ea80000300800 */
[----:B------:R1:W-:Y:S04]  /*4a310*/  STL [R1+0xdcc], R10 ;  /* 0x000dcc0a01007387 */ /* 0x0003e80000100800 */
[----:B------:R1:W-:Y:S01]  /*4a320*/  LDGSTS.E [R0+0x10000], desc[UR8][R4.64], P1 ;  /* 0x1000000004007fae */ /* 0x0003e20008921848 */
[----:B----4-:R-:W-:-:S02]  /*4a330*/  IADD3.X R194, R194, UR6, RZ, P0, !PT ;  /* 0x00000006c2c27c10 */ /* 0x010fc400087fe4ff */
[----:B-1----:R-:W-:-:S03]  /*4a340*/  MOV R4, R10 ;  /* 0x0000000a00047202 */ /* 0x002fc60000000f00 */
[----:B------:R-:W-:Y:S01]  /*4a350*/  STL [R1+0xdc8], R194 ;  /* 0x000dc8c201007387 */ /* 0x000fe20000100800 */
[----:B------:R-:W-:Y:S01]  /*4a360*/  IADD3 R8, P2, R8, UR4, RZ ;  /* 0x0000000408087c10 */ /* 0x000fe2000ff5e0ff */
[----:B------:R-:W-:-:S04]  /*4a370*/  IMAD.MOV.U32 R5, RZ, RZ, R194 ;  /* 0x000000ffff057224 */ /* 0x000fc800078e00c2 */
[----:B------:R-:W-:Y:S01]  /*4a380*/  STL [R1+0xdd4], R8 ;  /* 0x000dd40801007387 */ /* 0x000fe20000100800 */
[----:B------:R-:W-:-:S03]  /*4a390*/  IADD3.X R12, R12, UR6, RZ, P2, !PT ;  /* 0x000000060c0c7c10 */ /* 0x000fc600097fe4ff */
[----:B------:R-:W4:Y:S04]  /*4a3a0*/  LDL.LU R10, [R1+0xdf0] ;  /* 0x000df000010a7983 */ /* 0x000f280000300800 */
[----:B------:R1:W-:Y:S04]  /*4a3b0*/  STL [R1+0xdd0], R12 ;  /* 0x000dd00c01007387 */ /* 0x0003e80000100800 */
[----:B------:R1:W-:Y:S04]  /*4a3c0*/  LDGSTS.E [R0+0x14000], desc[UR8][R4.64], P1 ;  /* 0x1400000004007fae */ /* 0x0003e80008921848 */
[----:B------:R-:W4:Y:S01]  /*4a3d0*/  LDL.LU R195, [R1+0xdf8] ;  /* 0x000df80001c37983 */ /* 0x000f220000300800 */
[----:B-1----:R-:W-:-:S03]  /*4a3e0*/  IMAD.MOV.U32 R5, RZ, RZ, R12 ;  /* 0x000000ffff057224 */ /* 0x002fc600078e000c */
[----:B------:R-:W4:Y:S01]  /*4a3f0*/  LDL.LU R12, [R1+0xdfc] ;  /* 0x000dfc00010c7983 */ /* 0x000f220000300800 */
        /* <DEDUP_REMOVED lines=11> */
[----:B------:R-:W-:-:S04]  /*4a4b0*/  ISETP.NE.U32.AND P0, PT, RZ, UR12, PT ;  /* 0x0000000cff007c0c */ /* 0x000fc8000bf05070 */
[----:B------:R1:W-:Y:S01]  /*4a4c0*/  LDGSTS.E [R0+0x1c000], desc[UR8][R4.64], P1 ;  /* 0x1c00000004007fae */ /* 0x0003e20008921848 */
[----:B------:R-:W-:-:S03]  /*4a4d0*/  IADD3 R9, P1, R9, UR4, RZ ;  /* 0x0000000409097c10 */ /* 0x000fc6000ff3e0ff */
[----:B------:R3:W-:Y:S01]  /*4a4e0*/  STL [R1+0xddc], R11 ;  /* 0x000ddc0b01007387 */ /* 0x0007e20000100800 */
[----:B------:R-:W-:-:S03]  /*4a4f0*/  IADD3.X R192, R192, UR6, RZ, P1, !PT ;  /* 0x00000006c0c07c10 */ /* 0x000fc60008ffe4ff */
[----:B------:R2:W-:Y:S04]  /*4a500*/  STL [R1+0xdd8], R193 ;  /* 0x000dd8c101007387 */ /* 0x0005e80000100800 */
[----:B---3--:R-:W3:Y:S01]  /*4a510*/  LDL.LU R11, [R1+0xe0c] ;  /* 0x000e0c00010b7983 */ /* 0x008ee20000300800 */
[----:B-1----:R-:W-:Y:S01]  /*4a520*/  MOV R4, R9 ;  /* 0x0000000900047202 */ /* 0x002fe20000000f00 */
[----:B------:R-:W-:Y:S02]  /*4a530*/  IMAD.MOV.U32 R5, RZ, RZ, R192 ;  /* 0x000000ffff057224 */ /* 0x000fe400078e00c0 */
[----:B------:R-:W-:Y:S04]  /*4a540*/  STL [R1+0xde4], R9 ;  /* 0x000de40901007387 */ /* 0x000fe80000100800 */
[----:B------:R1:W-:Y:S04]  /*4a550*/  STL [R1+0xde0], R192 ;  /* 0x000de0c001007387 */ /* 0x0003e80000100800 */
[----:B------:R1:W-:Y:S01]  /*4a560*/  LDGSTS.E [R0+0x10004], desc[UR8][R4.64], P0 ;  /* 0x1000400004007fae */ /* 0x0003e20008121848 */
[----:B--2---:R-:W-:-:S04]  /*4a570*/  IADD3 R13, P2, R13, UR4, RZ ;  /* 0x000000040d0d7c10 */ /* 0x004fc8000ff5e0ff */
        /* <DEDUP_REMOVED lines=11> */
[----:B----4-:R-:W-:-:S05]  /*4a630*/  IADD3.X R10, R10, UR6, RZ, P1, !PT ;  /* 0x000000060a0a7c10 */ /* 0x010fca0008ffe4ff */
[----:B------:R4:W-:Y:S01]  /*4a640*/  STL [R1+0xdf0], R10 ;  /* 0x000df00a01007387 */ /* 0x0009e20000100800 */
[----:B-1----:R-:W-:-:S03]  /*4a650*/  IMAD.MOV.U32 R5, RZ, RZ, R10 ;  /* 0x000000ffff057224 */ /* 0x002fc600078e000a */
[----:B--2---:R-:W2:Y:S01]  /*4a660*/  LDL.LU R13, [R1+0xe18] ;  /* 0x000e1800010d7983 */ /* 0x004ea20000300800 */
[----:B------:R-:W-:-:S03]  /*4a670*/  MOV R4, R2 ;  /* 0x0000000200047202 */ /* 0x000fc60000000f00 */
[----:B----4-:R-:W4:Y:S04]  /*4a680*/  LDL.LU R10, [R1+0xe1c] ;  /* 0x000e1c00010a7983 */ /* 0x010f280000300800 */
[----:B------:R1:W-:Y:S01]  /*4a690*/  LDGSTS.E [R0+0x18004], desc[UR8][R4.64], P0 ;  /* 0x1800400004007fae */ /* 0x0003e20008121848 */
[----:B------:R-:W-:-:S03]  /*4a6a0*/  IADD3 R12, P2, R12, UR4, RZ ;  /* 0x000000040c0c7c10 */ /* 0x000fc6000ff5e0ff */
[----:B------:R-:W2:Y:S01]  /*4a6b0*/  LDL.LU R2, [R1+0xe24] ;  /* 0x000e240001027983 */ /* 0x000ea20000300800 */
        /* <DEDUP_REMOVED lines=12> */
[----:B-1----:R-:W-:-:S03]  /*4a780*/  IMAD.MOV.U32 R5, RZ, RZ, R194 ;  /* 0x000000ffff057224 */ /* 0x002fc600078e00c2 */
[----:B------:R-:W2:Y:S01]  /*4a790*/  LDL.LU R194, [R1+0xe2c] ;  /* 0x000e2c0001c27983 */ /* 0x000ea20000300800 */
[----:B------:R-:W-:-:S04]  /*4a7a0*/  UISETP.GT.AND UP1, UPT, UR16, 0x26, UPT ;  /* 0x000000261000788c */ /* 0x000fc8000bf24270 */
[----:B------:R-:W-:-:S04]  /*4a7b0*/  USEL UR12, URZ, 0x4, !UP1 ;  /* 0x000000043f0c7887 */ /* 0x000fc8000c800000 */
[----:B------:R-:W-:-:S06]  /*4a7c0*/  USEL UR12, UR12, URZ, !UP0 ;  /* 0x0000003f0c0c7287 */ /* 0x000fcc000c000000 */
[----:B------:R-:W-:Y:S02]  /*4a7d0*/  ISETP.NE.U32.AND P1, PT, RZ, UR12, PT ;  /* 0x0000000cff007c0c */ /* 0x000fe4000bf25070 */
[----:B------:R-:W-:Y:S02]  /*4a7e0*/  MOV R4, R8 ;  /* 0x0000000800047202 */ /* 0x000fe40000000f00 */
[----:B------:R-:W2:Y:S09]  /*4a7f0*/  LDL.LU R8, [R1+0xe34] ;  /* 0x000e340001087983 */ /* 0x000eb20000300800 */
        /* <DEDUP_REMOVED lines=16> */
[----:B------:R2:W-:Y:S04]  /*4a900*/  LDGSTS.E [R0+0x18008], desc[UR8][R4.64], P1 ;  /* 0x1800800004007fae */ /* 0x0005e80008921848 */
[----:B-1----:R-:W3:Y:S04]  /*4a910*/  LDL.LU R192, [R1+0xe3c] ;  /* 0x000e3c0001c07983 */ /* 0x002ee80000300800 */
[----:B------:R-:W3:Y:S04]  /*4a920*/  LDL.LU R195, [R1+0x11c0] ;  /* 0x0011c00001c37983 */ /* 0x000ee80000300800 */
[----:B------:R-:W3:Y:S01]  /*4a930*/  LDL.LU R9, [R1+0x11c4] ;  /* 0x0011c40001097983 */ /* 0x000ee20000300800 */
[----:B----4-:R-:W-:-:S04]  /*4a940*/  IADD3 R10, P0, R10, UR4, RZ ;  /* 0x000000040a0a7c10 */ /* 0x010fc8000ff1e0ff */
[----:B--2---:R-:W-:Y:S02]  /*4a950*/  IADD3.X R13, R13, UR6, RZ, P0, !PT ;  /* 0x000000060d0d7c10 */ /* 0x004fe400087fe4ff */
[----:B------:R-:W-:-:S03]  /*4a960*/  MOV R4, R10 ;  /* 0x0000000a00047202 */ /* 0x000fc60000000f00 */
[----:B------:R-:W-:-:S05]  /*4a970*/  IMAD.MOV.U32 R5, RZ, RZ, R13 ;  /* 0x000000ffff057224 */ /* 0x000fca00078e000d */
[----:B------:R1:W-:Y:S01]  /*4a980*/  LDGSTS.E [R0+0x1c008], desc[UR8][R4.64], P1 ;  /* 0x1c00800004007fae */ /* 0x0003e20008921848 */
[----:B------:R-:W-:-:S03]  /*4a990*/  IADD3 R2, P1, R2, UR4, RZ ;  /* 0x0000000402027c10 */ /* 0x000fc6000ff3e0ff */
        /* <DEDUP_REMOVED lines=32> */
[----:B------:R-:W3:Y:S04]  /*4aba0*/  LDL.LU R194, [R1+0x11d8] ;  /* 0x0011d80001c27983 */ /* 0x000ee80000300800 */
[----:B------:R1:W-:Y:S04]  /*4abb0*/  LDGSTS.E [R0+0x1800c], desc[UR8][R4.64], P0 ;  /* 0x1800c00004007fae */ /* 0x0003e80008121848 */
[----:B-1----:R-:W3:Y:S01]  /*4abc0*/  LDL.LU R11, [R1+0x11dc] ;  /* 0x0011dc00010b7983 */ /* 0x002ee20000300800 */
[----:B------:R-:W-:-:S03]  /*4abd0*/  IADD3 R192, P2, R192, UR4, RZ ;  /* 0x00000004c0c07c10 */ /* 0x000fc6000ff5e0ff */
[----:B------:R-:W3:Y:S01]  /*4abe0*/  LDL.LU R8, [R1+0x11e4] ;  /* 0x0011e40001087983 */ /* 0x000ee20000300800 */
[----:B------:R-:W-:Y:S02]  /*4abf0*/  IADD3.X R193, R193, UR6, RZ, P2, !PT ;  /* 0x00000006c1c17c10 */ /* 0x000fe400097fe4ff */
[----:B------:R-:W-:Y:S01]  /*4ac00*/  IADD3 R9, P3, R9, UR4, RZ ;  /* 0x0000000409097c10 */ /* 0x000fe2000ff7e0ff */
[----:B------:R-:W-:Y:S01]  /*4ac10*/  STL [R1+0xe3c], R192 ;  /* 0x000e3cc001007387 */ /* 0x000fe20000100800 */
[----:B------:R-:W-:Y:S01]  /*4ac20*/  MOV R4, R192 ;  /* 0x000000c000047202 */ /* 0x000fe20000000f00 */
[----:B------:R-:W-:Y:S01]  /*4ac30*/  IMAD.MOV.U32 R5, RZ, RZ, R193 ;  /* 0x000000ffff057224 */ /* 0x000fe200078e00c1 */
[----:B------:R-:W-:Y:S01]  /*4ac40*/  IADD3.X R195, R195, UR6, RZ, P3, !PT ;  /* 0x00000006c3c37c10 */ /* 0x000fe20009ffe4ff */
[----:B------:R1:W-:Y:S01]  /*4ac50*/  STL [R1+0xe38], R193 ;  /* 0x000e38c101007387 */ /* 0x0003e20000100800 */
[----:B------:R-:W-:-:S03]  /*4ac60*/  ISETP.NE.U32.AND P1, PT, RZ, UR12, PT ;  /* 0x0000000cff007c0c */ /* 0x000fc6000bf25070 */
[----:B------:R2:W-:Y:S04]  /*4ac70*/  STL [R1+0x11c4], R9 ;  /* 0x0011c40901007387 */ /* 0x0005e80000100800 */
[----:B------:R2:W-:Y:S04]  /*4ac80*/  LDGSTS.E [R0+0x1c00c], desc[UR8][R4.64], P0 ;  /* 0x1c00c00004007fae */ /* 0x0005e80008121848 */
[----:B-1----:R-:W3:Y:S04]  /*4ac90*/  LDL.LU R193, [R1+0x11e0] ;  /* 0x0011e00001c17983 */ /* 0x002ee80000300800 */
[----:B------:R-:W-:Y:S04]  /*4aca0*/  STL [R1+0x11c0], R195 ;  /* 0x0011c0c301007387 */ /* 0x000fe80000100800 */
[----:B------:R-:W3:Y:S01]  /*4acb0*/  LDL.LU R192, [R1+0x11e8] ;  /* 0x0011e80001c07983 */ /* 0x000ee20000300800 */
[----:B--2---:R-:W-:-:S03]  /*4acc0*/  MOV R4, R9 ;  /* 0x0000000900047202 */ /* 0x004fc60000000f00 */
[----:B------:R-:W2:Y:S01]  /*4acd0*/  LDL.LU R9, [R1+0x11ec] ;  /* 0x0011ec0001097983 */ /* 0x000ea20000300800 */
[----:B------:R-:W-:-:S05]  /*4ace0*/  IMAD.MOV.U32 R5, RZ, RZ, R195 ;  /* 0x000000ffff057224 */ /* 0x000fca00078e00c3 */
[----:B------:R1:W-:Y:S01]  /*4acf0*/  LDGSTS.E [R0+0x20000], desc[UR8][R4.64], P1 ;  /* 0x2000000004007fae */ /* 0x0003e20008921848 */
[----:B------:R-:W-:-:S05]  /*4ad00*/  IADD3 R10, P0, R10, UR4, RZ ;  /* 0x000000040a0a7c10 */ /* 0x000fca000ff1e0ff */
[----:B------:R4:W-:Y:S01]  /*4ad10*/  STL [R1+0x11cc], R10 ;  /* 0x0011cc0a01007387 */ /* 0x0009e20000100800 */
[----:B-1----:R-:W-:Y:S02]  /*4ad20*/  MOV R4, R10 ;  /* 0x0000000a00047202 */ /* 0x002fe40000000f00 */
[----:B----4-:R-:W-:-:S05]  /*4ad30*/  IADD3.X R13, R13, UR6, RZ, P0, !PT ;  /* 0x000000060d0d7c10 */ /* 0x010fca00087fe4ff */
[----:B------:R1:W-:Y:S01]  /*4ad40*/  STL [R1+0x11c8], R13 ;  /* 0x0011c80d01007387 */ /* 0x0003e20000100800 */
[----:B------:R-:W-:-:S05]  /*4ad50*/  IMAD.MOV.U32 R5, RZ, RZ, R13 ;  /* 0x000000ffff057224 */ /* 0x000fca00078e000d */
[----:B------:R4:W-:Y:S01]  /*4ad60*/  LDGSTS.E [R0+0x24000], desc[UR8][R4.64], P1 ;  /* 0x2400000004007fae */ /* 0x0009e20008921848 */
[----:B------:R-:W-:-:S04]  /*4ad70*/  IADD3 R2, P2, R2, UR4, RZ ;  /* 0x0000000402027c10 */ /* 0x000fc8000ff5e0ff */
[----:B------:R-:W-:Y:S01]  /*4ad80*/  IADD3.X R12, R12, UR6, RZ, P2, !PT ;  /* 0x000000060c0c7c10 */ /* 0x000fe200097fe4ff */
[----:B------:R-:W-:Y:S04]  /*4ad90*/  STL [R1+0x11d4], R2 ;  /* 0x0011d40201007387 */ /* 0x000fe80000100800 */
[----:B------:R-:W2:Y:S01]  /*4ada0*/  LDL.LU R10, [R1+0x11f4] ;  /* 0x0011f400010a7983 */ /* 0x000ea20000300800 */
[----:B----4-:R-:W-:-:S03]  /*4adb0*/  IMAD.MOV.U32 R5, RZ, RZ, R12 ;  /* 0x000000ffff057224 */ /* 0x010fc600078e000c */
[----:B------:R4:W-:Y:S04]  /*4adc0*/  STL [R1+0x11d0], R12 ;  /* 0x0011d00c01007387 */ /* 0x0009e80000100800 */
[----:B------:R-:W2:Y:S04]  /*4add0*/  LDL.LU R196, [R1+0x11f0] ;  /* 0x0011f00001c47983 */ /* 0x000ea80000300800 */
[----:B-1----:R-:W2:Y:S04]  /*4ade0*/  LDL.LU R13, [R1+0x11f8] ;  /* 0x0011f800010d7983 */ /* 0x002ea80000300800 */
[----:B----4-:R-:W4:Y:S01]  /*4adf0*/  LDL.LU R12, [R1+0x11fc] ;  /* 0x0011fc00010c7983 */ /* 0x010f220000300800 */
        /* <DEDUP_REMOVED lines=14> */
[----:B------:R3:W-:Y:S04]  /*4aee0*/  STL [R1+0x11dc], R11 ;  /* 0x0011dc0b01007387 */ /* 0x0007e80000100800 */
[----:B------:R2:W-:Y:S01]  /*4aef0*/  STL [R1+0x11d8], R194 ;  /* 0x0011d8c201007387 */ /* 0x0005e20000100800 */
[----:B------:R-:W-:-:S03]  /*4af00*/  IADD3.X R193, R193, UR6, RZ, P1, !PT ;  /* 0x00000006c1c17c10 */ /* 0x000fc60008ffe4ff */
[----:B---3--:R-:W3:Y:S01]  /*4af10*/  LDL.LU R11, [R1+0x120c] ;  /* 0x00120c00010b7983 */ /* 0x008ee20000300800 */
[----:B-1----:R-:W-:Y:S02]  /*4af20*/  MOV R4, R8 ;  /* 0x0000000800047202 */ /* 0x002fe40000000f00 */
[----:B--2---:R-:W-:Y:S01]  /*4af30*/  IADD3 R9, P2, R9, UR4, RZ ;  /* 0x0000000409097c10 */ /* 0x004fe2000ff5e0ff */
[----:B------:R-:W-:Y:S03]  /*4af40*/  STL [R1+0x11e4], R8 ;  /* 0x0011e40801007387 */ /* 0x000fe60000100800 */
[----:B------:R-:W-:Y:S01]  /*4af50*/  IADD3.X R192, R192, UR6, RZ, P2, !PT ;  /* 0x00000006c0c07c10 */ /* 0x000fe200097fe4ff */
[----:B------:R1:W-:Y:S01]  /*4af60*/  STL [R1+0x11e0], R193 ;  /* 0x0011e0c101007387 */ /* 0x0003e20000100800 */
[----:B------:R-:W-:-:S03]  /*4af70*/  IMAD.MOV.U32 R5, RZ, RZ, R193 ;  /* 0x000000ffff057224 */ /* 0x000fc600078e00c1 */
[----:B------:R-:W-:Y:S04]  /*4af80*/  STL [R1+0x11ec], R9 ;  /* 0x0011ec0901007387 */ /* 0x000fe80000100800 */
[----:B------:R-:W2:Y:S04]  /*4af90*/  LDL.LU R194, [R1+0x1208] ;  /* 0x0012080001c27983 */ /* 0x000ea80000300800 */
[----:B------:R1:W-:Y:S04]  /*4afa0*/  STL [R1+0x11e8], R192 ;  /* 0x0011e8c001007387 */ /* 0x0003e80000100800 */
[----:B-1----:R-:W2:Y:S04]  /*4afb0*/  LDL.LU R193, [R1+0x1210] ;  /* 0x0012100001c17983 */ /* 0x002ea80000300800 */
[----:B------:R-:W2:Y:S04]  /*4afc0*/  LDL.LU R8, [R1+0x1214] ;  /* 0x0012140001087983 */ /* 0x000ea80000300800 */
[----:B------:R1:W-:Y:S02]  /*4afd0*/  LDGSTS.E [R0+0x20004], desc[UR8][R4.64], P0 ;  /* 0x2000400004007fae */ /* 0x0003e40008121848 */
[----:B-1----:R-:W-:Y:S01]  /*4afe0*/  IMAD.MOV.U32 R5, RZ, RZ, R192 ;  /* 0x000000ffff057224 */ /* 0x002fe200078e00c0 */
[----:B------:R-:W-:Y:S01]  /*4aff0*/  MOV R4, R9 ;  /* 0x0000000900047202 */ /* 0x000fe20000000f00 */
[----:B------:R-:W2:Y:S04]  /*4b000*/  LDL.LU R192, [R1+0x1218] ;  /* 0x0012180001c07983 */ /* 0x000ea80000300800 */
[----:B------:R-:W2:Y:S04]  /*4b010*/  LDL.LU R9, [R1+0x121c] ;  /* 0x00121c0001097983 */ /* 0x000ea80000300800 */
[----:B------:R1:W-:Y:S01]  /*4b020*/  LDGSTS.E [R0+0x24004], desc[UR8][R4.64], P0 ;  /* 0x2400400004007fae */ /* 0x0003e20008121848 */
[----:B------:R-:W-:-:S04]  /*4b030*/  IADD3 R10, P1, R10, UR4, RZ ;  /* 0x000000040a0a7c10 */ /* 0x000fc8000ff3e0ff */
[----:B------:R-:W-:Y:S02]  /*4b040*/  IADD3.X R196, R196, UR6, RZ, P1, !PT ;  /* 0x00000006c4c47c10 */ /* 0x000fe40008ffe4ff */
[----:B-1----:R-:W-:-:S03]  /*4b050*/  MOV R4, R10 ;  /* 0x0000000a00047202 */ /* 0x002fc60000000f00 */
[----:B------:R-:W-:Y:S01]  /*4b060*/  IMAD.MOV.U32 R5, RZ, RZ, R196 ;  /* 0x000000ffff057224 */ /* 0x000fe200078e00c4 */
[----:B----4-:R-:W-:Y:S01]  /*4b070*/  IADD3 R12, P2, R12, UR4, RZ ;  /* 0x000000040c0c7c10 */ /* 0x010fe2000ff5e0ff */
[----:B------:R1:W-:Y:S03]  /*4b080*/  STL [R1+0x11f4], R10 ;  /* 0x0011f40a01007387 */ /* 0x0003e60000100800 */
[----:B------:R-:W-:Y:S01]  /*4b090*/  IADD3.X R13, R13, UR6, RZ, P2, !PT ;  /* 0x000000060d0d7c10 */ /* 0x000fe200097fe4ff */
[----:B------:R-:W-:Y:S01]  /*4b0a0*/  STL [R1+0x11f0], R196 ;  /* 0x0011f0c401007387 */ /* 0x000fe20000100800 */
[----:B------:R-:W-:-:S03]  /*4b0b0*/  IADD3 R2, P3, R2, UR4, RZ ;  /* 0x0000000402027c10 */ /* 0x000fc6000ff7e0ff */
[----:B------:R4:W-:Y:S01]  /*4b0c0*/  LDGSTS.E [R0+0x28004], desc[UR8][R4.64], P0 ;  /* 0x2800400004007fae */ /* 0x0009e20008121848 */
[----:B------:R-:W-:-:S03]  /*4b0d0*/  IADD3.X R195, R195, UR6, RZ, P3, !PT ;  /* 0x00000006c3c37c10 */ /* 0x000fc60009ffe4ff */
[----:B-1----:R-:W2:Y:S04]  /*4b0e0*/  LDL.LU R10, [R1+0x1224] ;  /* 0x00122400010a7983 */ /* 0x002ea80000300800 */
[----:B------:R-:W-:Y:S01]  /*4b0f0*/  STL [R1+0x11fc], R12 ;  /* 0x0011fc0c01007387 */ /* 0x000fe20000100800 */
[----:B----4-:R-:W-:Y:S01]  /*4b100*/  MOV R4, R12 ;  /* 0x0000000c00047202 */ /* 0x010fe20000000f00 */
[----:B------:R-:W-:Y:S02]  /*4b110*/  IMAD.MOV.U32 R5, RZ, RZ, R13 ;  /* 0x000000ffff057224 */ /* 0x000fe400078e000d */
[----:B------:R1:W-:Y:S04]  /*4b120*/  STL [R1+0x11f8], R13 ;  /* 0x0011f80d01007387 */ /* 0x0003e80000100800 */
[----:B------:R4:W-:Y:S04]  /*4b130*/  STL [R1+0x1204], R2 ;  /* 0x0012040201007387 */ /* 0x0009e80000100800 */
[----:B------:R4:W-:Y:S04]  /*4b140*/  LDGSTS.E [R0+0x2c004], desc[UR8][R4.64], P0 ;  /* 0x2c00400004007fae */ /* 0x0009e80008121848 */
[----:B-1----:R-:W2:Y:S04]  /*4b150*/  LDL.LU R13, [R1+0x1220] ;  /* 0x00122000010d7983 */ /* 0x002ea80000300800 */
[----:B------:R-:W-:Y:S04]  /*4b160*/  STL [R1+0x1200], R195 ;  /* 0x001200c301007387 */ /* 0x000fe80000100800 */
[----:B------:R-:W2:Y:S01]  /*4b170*/  LDL.LU R12, [R1+0x1228] ;  /* 0x00122800010c7983 */ /* 0x000ea20000300800 */
[----:B----4-:R-:W-:-:S03]  /*4b180*/  MOV R4, R2 ;  /* 0x0000000200047202 */ /* 0x010fc60000000f00 */
[----:B------:R-:W4:Y:S01]  /*4b190*/  LDL.LU R2, [R1+0x122c] ;  /* 0x00122c0001027983 */ /* 0x000f220000300800 */
[----:B------:R-:W-:-:S04]  /*4b1a0*/  UISETP.GT.AND UP1, UPT, UR16, 0x46, UPT ;  /* 0x000000461000788c */ /* 0x000fc8000bf24270 */
[----:B------:R-:W-:-:S04]  /*4b1b0*/  USEL UR12, URZ, 0x4, !UP1 ;  /* 0x000000043f0c7887 */ /* 0x000fc8000c800000 */
[----:B------:R-:W-:-:S06]  /*4b1c0*/  USEL UR12, UR12, URZ, !UP0 ;  /* 0x0000003f0c0c7287 */ /* 0x000fcc000c000000 */
[----:B------:R-:W-:Y:S01]  /*4b1d0*/  ISETP.NE.U32.AND P1, PT, RZ, UR12, PT ;  /* 0x0000000cff007c0c */ /* 0x000fe2000bf25070 */
[----:B------:R-:W-:-:S12]  /*4b1e0*/  IMAD.MOV.U32 R5, RZ, RZ, R195 ;  /* 0x000000ffff057224 */ /* 0x000fd800078e00c3 */
[----:B------:R1:W-:Y:S01]  /*4b1f0*/  LDGSTS.E [R0+0x20008], desc[UR8][R4.64], P1 ;  /* 0x2000800004007fae */ /* 0x0003e20008921848 */
[----:B------:R-:W-:-:S04]  /*4b200*/  UISETP.GT.AND UP1, UPT, UR16, 0x47, UPT ;  /* 0x000000471000788c */ /* 0x000fc8000bf24270 */
[----:B------:R-:W-:-:S04]  /*4b210*/  USEL UR12, URZ, 0x4, !UP1 ;  /* 0x000000043f0c7887 */ /* 0x000fc8000c800000 */
[----:B------:R-:W-:Y:S01]  /*4b220*/  USEL UR12, UR12, URZ, !UP0 ;  /* 0x0000003f0c0c7287 */ /* 0x000fe2000c000000 */
[----:B---3--:R-:W-:-:S04]  /*4b230*/  IADD3 R11, P0, R11, UR4, RZ ;  /* 0x000000040b0b7c10 */ /* 0x008fc8000ff1e0ff */
[----:B-1----:R-:W-:Y:S01]  /*4b240*/  MOV R4, R11 ;  /* 0x0000000b00047202 */ /* 0x002fe20000000f00 */
[----:B------:R1:W-:Y:S01]  /*4b250*/  STL [R1+0x120c], R11 ;  /* 0x00120c0b01007387 */ /* 0x0003e20000100800 */
[----:B--2---:R-:W-:-:S05]  /*4b260*/  IADD3.X R194, R194, UR6, RZ, P0, !PT ;  /* 0x00000006c2c27c10 */ /* 0x004fca00087fe4ff */
[----:B------:R-:W-:Y:S01]  /*4b270*/  IMAD.MOV.U32 R5, RZ, RZ, R194 ;  /* 0x000000ffff057224 */ /* 0x000fe200078e00c2 */
[----:B------:R-:W-:Y:S04]  /*4b280*/  STL [R1+0x1208], R194 ;  /* 0x001208c201007387 */ /* 0x000fe80000100800 */
[----:B------:R2:W-:Y:S01]  /*4b290*/  LDGSTS.E [R0+0x24008], desc[UR8][R4.64], P1 ;  /* 0x2400800004007fae */ /* 0x0005e20008921848 */
[----:B------:R-:W-:-:S04]  /*4b2a0*/  IADD3 R8, P2, R8, UR4, RZ ;  /* 0x0000000408087c10 */ /* 0x000fc8000ff5e0ff */
[----:B------:R-:W-:Y:S01]  /*4b2b0*/  IADD3.X R193, R193, UR6, RZ, P2, !PT ;  /* 0x00000006c1c17c10 */ /* 0x000fe200097fe4ff */
[----:B------:R3:W-:Y:S04]  /*4b2c0*/  STL [R1+0x1214], R8 ;  /* 0x0012140801007387 */ /* 0x0007e80000100800 */
[----:B-1----:R-:W4:Y:S01]  /*4b2d0*/  LDL.LU R11, [R1+0x1234] ;  /* 0x00123400010b7983 */ /* 0x002f220000300800 */
[----:B--2---:R-:W-:Y:S01]  /*4b2e0*/  MOV R4, R8 ;  /* 0x0000000800047202 */ /* 0x004fe20000000f00 */
[----:B------:R-:W-:Y:S02]  /*4b2f0*/  IMAD.MOV.U32 R5, RZ, RZ, R193 ;  /* 0x000000ffff057224 */ /* 0x000fe400078e00c1 */
[----:B------:R1:W-:Y:S04]  /*4b300*/  STL [R1+0x1210], R193 ;  /* 0x001210c101007387 */ /* 0x0003e80000100800 */
[----:B------:R-:W2:Y:S04]  /*4b310*/  LDL.LU R195, [R1+0x1230] ;  /* 0x0012300001c37983 */ /* 0x000ea80000300800 */
[----:B---3--:R-:W3:Y:S01]  /*4b320*/  LDL.LU R8, [R1+0x123c] ;  /* 0x00123c0001087983 */ /* 0x008ee20000300800 */
[----:B------:R-:W-:-:S03]  /*4b330*/  IADD3 R9, P0, R9, UR4, RZ ;  /* 0x0000000409097c10 */ /* 0x000fc6000ff1e0ff */
[----:B------:R1:W-:Y:S01]  /*4b340*/  LDGSTS.E [R0+0x28008], desc[UR8][R4.64], P1 ;  /* 0x2800800004007fae */ /* 0x0003e20008921848 */
[----:B------:R-:W-:-:S03]  /*4b350*/  IADD3.X R192, R192, UR6, RZ, P0, !PT ;  /* 0x00000006c0c07c10 */ /* 0x000fc600087fe4ff */
[----:B------:R1:W-:Y:S04]  /*4b360*/  STL [R1+0x121c], R9 ;  /* 0x00121c0901007387 */ /* 0x0003e80000100800 */
[----:B------:R4:W-:Y:S04]  /*4b370*/  STL [R1+0x1218], R192 ;  /* 0x001218c001007387 */ /* 0x0009e80000100800 */
[----:B------:R-:W3:Y:S01]  /*4b380*/  LDL.LU R194, [R1+0x1238] ;  /* 0x0012380001c27983 */ /* 0x000ee20000300800 */
[----:B-1----:R-:W-:Y:S01]  /*4b390*/  MOV R4, R9 ;  /* 0x0000000900047202 */ /* 0x002fe20000000f00 */
[----:B------:R-:W-:-:S02]  /*4b3a0*/  IMAD.MOV.U32 R5, RZ, RZ, R192 ;  /* 0x000000ffff057224 */ /* 0x000fc400078e00c0 */
[----:B------:R-:W3:Y:S04]  /*4b3b0*/  LDL.LU R196, [R1+0x15c0] ;  /* 0x0015c00001c47983 */ /* 0x000ee80000300800 */
[----:B------:R-:W3:Y:S04]  /*4b3c0*/  LDL.LU R193, [R1+0x15c4] ;  /* 0x0015c40001c17983 */ /* 0x000ee80000300800 */
[----:B------:R1:W-:Y:S01]  /*4b3d0*/  LDGSTS.E [R0+0x2c008], desc[UR8][R4.64], P1 ;  /* 0x2c00800004007fae */ /* 0x0003e20008921848 */
[----:B------:R-:W-:-:S03]  /*4b3e0*/  ISETP.NE.U32.AND P0, PT, RZ, UR12, PT ;  /* 0x0000000cff007c0c */ /* 0x000fc6000bf05070 */
[----:B------:R-:W3:Y:S01]  /*4b3f0*/  LDL.LU R9, [R1+0x15cc] ;  /* 0x0015cc0001097983 */ /* 0x000ee20000300800 */
[----:B------:R-:W-:-:S05]  /*4b400*/  IADD3 R10, P1, R10, UR4, RZ ;  /* 0x000000040a0a7c10 */ /* 0x000fca000ff3e0ff */
[----:B------:R-:W-:Y:S01]  /*4b410*/  STL [R1+0x1224], R10 ;  /* 0x0012240a01007387 */ /* 0x000fe20000100800 */
[----:B-1----:R-:W-:Y:S02]  /*4b420*/  MOV R4, R10 ;  /* 0x0000000a00047202 */ /* 0x002fe40000000f00 */
[----:B------:R-:W-:-:S05]  /*4b430*/  IADD3.X R13, R13, UR6, RZ, P1, !PT ;  /* 0x000000060d0d7c10 */ /* 0x000fca0008ffe4ff */
[----:B------:R1:W-:Y:S01]  /*4b440*/  STL [R1+0x1220], R13 ;  /* 0x0012200d01007387 */ /* 0x0003e20000100800 */
[----:B----4-:R-:W-:-:S04]  /*4b450*/  IADD3 R2, P2, R2, UR4, RZ ;  /* 0x0000000402027c10 */ /* 0x010fc8000ff5e0ff */
[----:B------:R-:W-:Y:S01]  /*4b460*/  IADD3.X R12, R12, UR6, RZ, P2, !PT ;  /* 0x000000060c0c7c10 */ /* 0x000fe200097fe4ff */
[----:B------:R-:W-:Y:S01]  /*4b470*/  STL [R1+0x122c], R2 ;  /* 0x00122c0201007387 */ /* 0x000fe20000100800 */
[----:B------:R-:W-:-:S03]  /*4b480*/  IMAD.MOV.U32 R5, RZ, RZ, R13 ;  /* 0x000000ffff057224 */ /* 0x000fc600078e000d */
[----:B------:R-:W4:Y:S04]  /*4b490*/  LDL.LU R192, [R1+0x15c8] ;  /* 0x0015c80001c07983 */ /* 0x000f280000300800 */
[----:B------:R1:W-:Y:S04]  /*4b4a0*/  STL [R1+0x1228], R12 ;  /* 0x0012280c01007387 */ /* 0x0003e80000100800 */
[----:B-1----:R-:W4:Y:S04]  /*4b4b0*/  LDL.LU R13, [R1+0x15d0] ;  /* 0x0015d000010d7983 */ /* 0x002f280000300800 */
[----:B------:R-:W4:Y:S04]  /*4b4c0*/  LDL.LU R10, [R1+0x15d4] ;  /* 0x0015d400010a7983 */ /* 0x000f280000300800 */
[----:B------:R1:W-:Y:S02]  /*4b4d0*/  LDGSTS.E [R0+0x2000c], desc[UR8][R4.64], P0 ;  /* 0x2000c00004007fae */ /* 0x0003e40008121848 */
[----:B-1----:R-:W-:Y:S01]  /*4b4e0*/  IMAD.MOV.U32 R5, RZ, RZ, R12 ;  /* 0x000000ffff057224 */ /* 0x002fe200078e000c */
[----:B------:R-:W-:Y:S01]  /*4b4f0*/  MOV R4, R2 ;  /* 0x0000000200047202 */ /* 0x000fe20000000f00 */
[----:B------:R-:W4:Y:S04]  /*4b500*/  LDL.LU R12, [R1+0x15d8] ;  /* 0x0015d800010c7983 */ /* 0x000f280000300800 */
[----:B------:R-:W4:Y:S01]  /*4b510*/  LDL.LU R2, [R1+0x15dc] ;  /* 0x0015dc0001027983 */ /* 0x000f220000300800 */
[----:B------:R-:W-:-:S03]  /*4b520*/  UISETP.GT.AND UP1, UPT, UR16, 0x64, UPT ;  /* 0x000000641000788c */ /* 0x000fc6000bf24270 */
[----:B------:R1:W-:Y:S01]  /*4b530*/  LDGSTS.E [R0+0x2400c], desc[UR8][R4.64], P0 ;  /* 0x2400c00004007fae */ /* 0x0003e20008121848 */
[----:B------:R-:W-:-:S04]  /*4b540*/  USEL UR12, URZ, 0x4, !UP1 ;  /* 0x000000043f0c7887 */ /* 0x000fc8000c800000 */
[----:B------:R-:W-:Y:S01]  /*4b550*/  USEL UR12, UR12, URZ, !UP0 ;  /* 0x0000003f0c0c7287 */ /* 0x000fe2000c000000 */
[----:B------:R-:W-:-:S04]  /*4b560*/  IADD3 R11, P1, R11, UR4, RZ ;  /* 0x000000040b0b7c10 */ /* 0x000fc8000ff3e0ff */
[----:B--2---:R-:W-:Y:S02]  /*4b570*/  IADD3.X R195, R195, UR6, RZ, P1, !PT ;  /* 0x00000006c3c37c10 */ /* 0x004fe40008ffe4ff */
[----:B---3--:R-:W-:Y:S01]  /*4b580*/  IADD3 R8, P2, R8, UR4, RZ ;  /* 0x0000000408087c10 */ /* 0x008fe2000ff5e0ff */
[----:B------:R2:W-:Y:S01]  /*4b590*/  STL [R1+0x1234], R11 ;  /* 0x0012340b01007387 */ /* 0x0005e20000100800 */
[----:B-1----:R-:W-:Y:S01]  /*4b5a0*/  MOV R4, R11 ;  /* 0x0000000b00047202 */ /* 0x002fe20000000f00 */
[----:B------:R-:W-:Y:S02]  /*4b5b0*/  IMAD.MOV.U32 R5, RZ, RZ, R195 ;  /* 0x000000ffff057224 */ /* 0x000fe400078e00c3 */
[----:B------:R1:W-:Y:S01]  /*4b5c0*/  STL [R1+0x1230], R195 ;  /* 0x001230c301007387 */ /* 0x0003e20000100800 */
[----:B------:R-:W-:-:S03]  /*4b5d0*/  ISETP.NE.U32.AND P1, PT, RZ, UR12, PT ;  /* 0x0000000cff007c0c */ /* 0x000fc6000bf25070 */
[----:B------:R3:W-:Y:S04]  /*4b5e0*/  LDGSTS.E [R0+0x2800c], desc[UR8][R4.64], P0 ;  /* 0x2800c00004007fae */ /* 0x0007e80008121848 */
[----:B--2---:R-:W2:Y:S01]  /*4b5f0*/  LDL.LU R11, [R1+0x15e4] ;  /* 0x0015e400010b7983 */ /* 0x004ea20000300800 */
[----:B------:R-:W-:-:S03]  /*4b600*/  IADD3.X R194, R194, UR6, RZ, P2, !PT ;  /* 0x00000006c2c27c10 */ /* 0x000fc600097fe4ff */
[----:B------:R-:W-:Y:S01]  /*4b610*/  STL [R1+0x123c], R8 ;  /* 0x00123c0801007387 */ /* 0x000fe20000100800 */
[----:B------:R-:W-:-:S03]  /*4b620*/  IADD3 R193, P3, R193, UR4, RZ ;  /* 0x00000004c1c17c10 */ /* 0x000fc6000ff7e0ff */
[----:B------:R1:W-:Y:S01]  /*4b630*/  STL [R1+0x1238], R194 ;  /* 0x001238c201007387 */ /* 0x0003e20000100800 */
[----:B------:R-:W-:-:S03]  /*4b640*/  IADD3.X R196, R196, UR6, RZ, P3, !PT ;  /* 0x00000006c4c47c10 */ /* 0x000fc60009ffe4ff */
[----:B------:R-:W-:Y:S01]  /*4b650*/  STL [R1+0x15c4], R193 ;  /* 0x0015c4c101007387 */ /* 0x000fe20000100800 */
[----:B---3--:R-:W-:Y:S01]  /*4b660*/  MOV R4, R8 ;  /* 0x0000000800047202 */ /* 0x008fe20000000f00 */
[----:B------:R-:W-:Y:S02]  /*4b670*/  IMAD.MOV.U32 R5, RZ, RZ, R194 ;  /* 0x000000ffff057224 */ /* 0x000fe400078e00c2 */
[----:B-1----:R-:W3:Y:S04]  /*4b680*/  LDL.LU R195, [R1+0x15e0] ;  /* 0x0015e00001c37983 */ /* 0x002ee80000300800 */
[----:B------:R-:W-:Y:S04]  /*4b690*/  STL [R1+0x15c0], R196 ;  /* 0x0015c0c401007387 */ /* 0x000fe80000100800 */
[----:B------:R-:W3:Y:S04]  /*4b6a0*/  LDL.LU R194, [R1+0x15e8] ;  /* 0x0015e80001c27983 */ /* 0x000ee80000300800 */
[----:B------:R-:W3:Y:S04]  /*4b6b0*/  LDL.LU R8, [R1+0x15ec] ;  /* 0x0015ec0001087983 */ /* 0x000ee80000300800 */
[----:B------:R1:W-:Y:S01]  /*4b6c0*/  LDGSTS.E [R0+0x2c00c], desc[UR8][R4.64], P0 ;  /* 0x2c00c00004007fae */ /* 0x0003e20008121848 */
[----:B------:R-:W-:-:S05]  /*4b6d0*/  IADD3 R9, P0, R9, UR4, RZ ;  /* 0x0000000409097c10 */ /* 0x000fca000ff1e0ff */
[----:B------:R4:W-:Y:S01]  /*4b6e0*/  STL [R1+0x15cc], R9 ;  /* 0x0015cc0901007387 */ /* 0x0009e20000100800 */
[----:B-1----:R-:W-:Y:S01]  /*4b6f0*/  MOV R4, R193 ;  /* 0x000000c100047202 */ /* 0x002fe20000000f00 */
[----:B------:R-:W-:-:S05]  /*4b700*/  IMAD.MOV.U32 R5, RZ, RZ, R196 ;  /* 0x000000ffff057224 */ /* 0x000fca00078e00c4 */
[----:B------:R1:W-:Y:S02]  /*4b710*/  LDGSTS.E [R0+0x30000], desc[UR8][R4.64], P1 ;  /* 0x3000000004007fae */ /* 0x0003e40008921848 */
[----:B-1----:R-:W-:Y:S02]  /*4b720*/  MOV R4, R9 ;  /* 0x0000000900047202 */ /* 0x002fe40000000f00 */
[----:B----4-:R-:W-:-:S05]  /*4b730*/  IADD3.X R192, R192, UR6, RZ, P0, !PT ;  /* 0x00000006c0c07c10 */ /* 0x010fca00087fe4ff */
[----:B------:R-:W-:Y:S01]  /*4b740*/  STL [R1+0x15c8], R192 ;  /* 0x0015c8c001007387 */ /* 0x000fe20000100800 */
[----:B------:R-:W-:-:S04]  /*4b750*/  IADD3 R10, P2, R10, UR4, RZ ;  /* 0x000000040a0a7c10 */ /* 0x000fc8000ff5e0ff */
[----:B------:R-:W-:Y:S01]  /*4b760*/  IADD3.X R13, R13, UR6, RZ, P2, !PT ;  /* 0x000000060d0d7c10 */ /* 0x000fe200097fe4ff */
[----:B------:R1:W-:Y:S01]  /*4b770*/  STL [R1+0x15d4], R10 ;  /* 0x0015d40a01007387 */ /* 0x0003e20000100800 */
[----:B------:R-:W-:-:S03]  /*4b780*/  IMAD.MOV.U32 R5, RZ, RZ, R192 ;  /* 0x000000ffff057224 */ /* 0x000fc600078e00c0 */
[----:B------:R-:W4:Y:S04]  /*4b790*/  LDL.LU R9, [R1+0x15f4] ;  /* 0x0015f40001097983 */ /* 0x000f280000300800 */
[----:B------:R-:W-:Y:S04]  /*4b7a0*/  STL [R1+0x15d0], R13 ;  /* 0x0015d00d01007387 */ /* 0x000fe80000100800 */
[----:B------:R-:W4:Y:S04]  /*4b7b0*/  LDL.LU R193, [R1+0x15f0] ;  /* 0x0015f00001c17983 */ /* 0x000f280000300800 */
[----:B------:R1:W-:Y:S01]  /*4b7c0*/  LDGSTS.E [R0+0x34000], desc[UR8][R4.64], P1 ;  /* 0x3400000004007fae */ /* 0x0003e20008921848 */
[----:B------:R-:W-:-:S04]  /*4b7d0*/  IADD3 R2, P0, R2, UR4, RZ ;  /* 0x0000000402027c10 */ /* 0x000fc8000ff1e0ff */
[----:B------:R-:W-:Y:S02]  /*4b7e0*/  IADD3.X R12, R12, UR6, RZ, P0, !PT ;  /* 0x000000060c0c7c10 */ /* 0x000fe400087fe4ff */
[----:B-1----:R-:W-:Y:S01]  /*4b7f0*/  MOV R4, R10 ;  /* 0x0000000a00047202 */ /* 0x002fe20000000f00 */
[----:B------:R-:W-:Y:S01]  /*4b800*/  IMAD.MOV.U32 R5, RZ, RZ, R13 ;  /* 0x000000ffff057224 */ /* 0x000fe200078e000d */
[----:B------:R-:W4:Y:S04]  /*4b810*/  LDL.LU R10, [R1+0x15fc] ;  /* 0x0015fc00010a7983 */ /* 0x000f280000300800 */
[----:B------:R1:W-:Y:S04]  /*4b820*/  LDGSTS.E [R0+0x38000], desc[UR8][R4.64], P1 ;  /* 0x3800000004007fae */ /* 0x0003e80008921848 */
[----:B------:R-:W-:Y:S04]  /*4b830*/  STL [R1+0x15dc], R2 ;  /* 0x0015dc0201007387 */ /* 0x000fe80000100800 */
[----:B------:R1:W-:Y:S02]  /*4b840*/  STL [R1+0x15d8], R12 ;  /* 0x0015d80c01007387 */ /* 0x0003e40000100800 */
[----:B-1----:R-:W-:-:S02]  /*4b850*/  IMAD.MOV.U32 R5, RZ, RZ, R12 ;  /* 0x000000ffff057224 */ /* 0x002fc400078e000c */
[----:B------:R-:W4:Y:S04]  /*4b860*/  LDL.LU R12, [R1+0x15f8] ;  /* 0x0015f800010c7983 */ /* 0x000f280000300800 */
[----:B------:R-:W4:Y:S04]  /*4b870*/  LDL.LU R192, [R1+0x1600] ;  /* 0x0016000001c07983 */ /* 0x000f280000300800 */
[----:B------:R-:W4:Y:S01]  /*4b880*/  LDL.LU R13, [R1+0x1604] ;  /* 0x00160400010d7983 */ /* 0x000f220000300800 */
[----:B------:R-:W-:Y:S01]  /*4b890*/  UISETP.GT.AND UP1, UPT, UR16, 0x65, UPT ;  /* 0x000000651000788c */ /* 0x000fe2000bf24270 */
[----:B------:R-:W-:-:S02]  /*4b8a0*/  MOV R4, R2 ;  /* 0x0000000200047202 */ /* 0x000fc40000000f00 */
[----:B------:R-:W4:Y:S01]  /*4b8b0*/  LDL.LU R2, [R1+0x160c] ;  /* 0x00160c0001027983 */ /* 0x000f220000300800 */
[----:B------:R-:W-:-:S03]  /*4b8c0*/  USEL UR12, URZ, 0x4, !UP1 ;  /* 0x000000043f0c7887 */ /* 0x000fc6000c800000 */
[----:B------:R1:W-:Y:S01]  /*4b8d0*/  LDGSTS.E [R0+0x3c000], desc[UR8][R4.64], P1 ;  /* 0x3c00000004007fae */ /* 0x0003e20008921848 */
[----:B------:R-:W-:-:S06]  /*4b8e0*/  USEL UR12, UR12, URZ, !UP0 ;  /* 0x0000003f0c0c7287 */ /* 0x000fcc000c000000 */
[----:B------:R-:W-:Y:S02]  /*4b8f0*/  ISETP.NE.U32.AND P0, PT, RZ, UR12, PT ;  /* 0x0000000cff007c0c */ /* 0x000fe4000bf05070 */
[----:B--2---:R-:W-:-:S05]  /*4b900*/  IADD3 R11, P1, R11, UR4, RZ ;  /* 0x000000040b0b7c10 */ /* 0x004fca000ff3e0ff */
[----:B------:R2:W-:Y:S01]  /*4b910*/  STL [R1+0x15e4], R11 ;  /* 0x0015e40b01007387 */ /* 0x0005e20000100800 */
[----:B-1----:R-:W-:Y:S02]  /*4b920*/  MOV R4, R11 ;  /* 0x0000000b00047202 */ /* 0x002fe40000000f00 */
[----:B---3--:R-:W-:-:S05]  /*4b930*/  IADD3.X R195, R195, UR6, RZ, P1, !PT ;  /* 0x00000006c3c37c10 */ /* 0x008fca0008ffe4ff */
[----:B------:R1:W-:Y:S01]  /*4b940*/  STL [R1+0x15e0], R195 ;  /* 0x0015e0c301007387 */ /* 0x0003e20000100800 */
[----:B------:R-:W-:-:S04]  /*4b950*/  IADD3 R8, P2, R8, UR4, RZ ;  /* 0x0000000408087c10 */ /* 0x000fc8000ff5e0ff */
[----:B------:R-:W-:Y:S01]  /*4b960*/  IADD3.X R194, R194, UR6, RZ, P2, !PT ;  /* 0x00000006c2c27c10 */ /* 0x000fe200097fe4ff */
[----:B------:R3:W-:Y:S01]  /*4b970*/  STL [R1+0x15ec], R8 ;  /* 0x0015ec0801007387 */ /* 0x0007e20000100800 */
[----:B------:R-:W-:-:S03]  /*4b980*/  IMAD.MOV.U32 R5, RZ, RZ, R195 ;  /* 0x000000ffff057224 */ /* 0x000fc600078e00c3 */
[----:B--2---:R-:W2:Y:S04]  /*4b990*/  LDL.LU R11, [R1+0x1608] ;  /* 0x00160800010b7983 */ /* 0x004ea80000300800 */
[----:B------:R4:W-:Y:S04]  /*4b9a0*/  STL [R1+0x15e8], R194 ;  /* 0x0015e8c201007387 */ /* 0x0009e80000100800 */
[----:B------:R-:W2:Y:S04]  /*4b9b0*/  LDL.LU R196, [R1+0x1610] ;  /* 0x0016100001c47983 */ /* 0x000ea80000300800 */
[----:B-1----:R-:W2:Y:S04]  /*4b9c0*/  LDL.LU R195, [R1+0x1614] ;  /* 0x0016140001c37983 */ /* 0x002ea80000300800 */
[----:B------:R1:W-:Y:S02]  /*4b9d0*/  LDGSTS.E [R0+0x30004], desc[UR8][R4.64], P0 ;  /* 0x3000400004007fae */ /* 0x0003e40008121848 */
[----:B-1----:R-:W-:-:S02]  /*4b9e0*/  MOV R4, R8 ;  /* 0x0000000800047202 */ /* 0x002fc40000000f00 */
[----:B---3--:R-:W3:Y:S01]  /*4b9f0*/  LDL.LU R8, [R1+0x161c] ;  /* 0x00161c0001087983 */ /* 0x008ee20000300800 */
[----:B------:R-:W-:-:S05]  /*4ba00*/  IMAD.MOV.U32 R5, RZ, RZ, R194 ;  /* 0x000000ffff057224 */ /* 0x000fca00078e00c2 */
[----:B------:R1:W-:Y:S01]  /*4ba10*/  LDGSTS.E [R0+0x34004], desc[UR8][R4.64], P0 ;  /* 0x3400400004007fae */ /* 0x0003e20008121848 */
[----:B----4-:R-:W-:-:S04]  /*4ba20*/  IADD3 R9, P1, R9, UR4, RZ ;  /* 0x0000000409097c10 */ /* 0x010fc8000ff3e0ff */
[----:B------:R-:W-:Y:S01]  /*4ba30*/  IADD3.X R193, R193, UR6, RZ, P1, !PT ;  /* 0x00000006c1c17c10 */ /* 0x000fe20008ffe4ff */
[----:B------:R4:W-:Y:S04]  /*4ba40*/  STL [R1+0x15f4], R9 ;  /* 0x0015f40901007387 */ /* 0x0009e80000100800 */
[----:B------:R-:W-:Y:S04]  /*4ba50*/  STL [R1+0x15f0], R193 ;  /* 0x0015f0c101007387 */ /* 0x000fe80000100800 */
[----:B------:R-:W3:Y:S01]  /*4ba60*/  LDL.LU R194, [R1+0x1618] ;  /* 0x0016180001c27983 */ /* 0x000ee20000300800 */
[----:B-1----:R-:W-:Y:S01]  /*4ba70*/  MOV R4, R9 ;  /* 0x0000000900047202 */ /* 0x002fe20000000f00 */
[----:B------:R-:W-:-:S02]  /*4ba80*/  IMAD.MOV.U32 R5, RZ, RZ, R193 ;  /* 0x000000ffff057224 */ /* 0x000fc400078e00c1 */
[----:B----4-:R-:W4:Y:S04]  /*4ba90*/  LDL.LU R9, [R1+0x1624] ;  /* 0x0016240001097983 */ /* 0x010f280000300800 */
[----:B------:R1:W-:Y:S01]  /*4baa0*/  LDGSTS.E [R0+0x38004], desc[UR8][R4.64], P0 ;  /* 0x3800400004007fae */ /* 0x0003e20008121848 */
[----:B------:R-:W-:-:S05]  /*4bab0*/  IADD3 R10, P2, R10, UR4, RZ ;  /* 0x000000040a0a7c10 */ /* 0x000fca000ff5e0ff */
[----:B------:R1:W-:Y:S02]  /*4bac0*/  STL [R1+0x15fc], R10 ;  /* 0x0015fc0a01007387 */ /* 0x0003e40000100800 */
[----:B-1----:R-:W-:Y:S02]  /*4bad0*/  MOV R4, R10 ;  /* 0x0000000a00047202 */ /* 0x002fe40000000f00 */
[----:B------:R-:W-:Y:S02]  /*4bae0*/  IADD3.X R12, R12, UR6, RZ, P2, !PT ;  /* 0x000000060c0c7c10 */ /* 0x000fe400097fe4ff */
[----:B------:R-:W-:-:S03]  /*4baf0*/  IADD3 R13, P3, R13, UR4, RZ ;  /* 0x000000040d0d7c10 */ /* 0x000fc6000ff7e0ff */
[----:B------:R1:W-:Y:S01]  /*4bb00*/  STL [R1+0x15f8], R12 ;  /* 0x0015f80c01007387 */ /* 0x0003e20000100800 */
[----:B------:R-:W-:-:S03]  /*4bb10*/  IADD3.X R192, R192, UR6, RZ, P3, !PT ;  /* 0x00000006c0c07c10 */ /* 0x000fc60009ffe4ff */
[----:B------:R1:W-:Y:S01]  /*4bb20*/  STL [R1+0x1604], R13 ;  /* 0x0016040d01007387 */ /* 0x0003e20000100800 */
[----:B------:R-:W-:-:S03]  /*4bb30*/  IMAD.MOV.U32 R5, RZ, RZ, R12 ;  /* 0x000000ffff057224 */ /* 0x000fc600078e000c */
[----:B------:R-:W4:Y:S04]  /*4bb40*/  LDL.LU R10, [R1+0x1620] ;  /* 0x00162000010a7983 */ /* 0x000f280000300800 */
[----:B------:R2:W-:Y:S04]  /*4bb50*/  STL [R1+0x1600], R192 ;  /* 0x001600c001007387 */ /* 0x0005e80000100800 */
[----:B------:R-:W4:Y:S04]  /*4bb60*/  LDL.LU R193, [R1+0x1628] ;  /* 0x0016280001c17983 */ /* 0x000f280000300800 */
[----:B-1----:R-:W4:Y:S01]  /*4bb70*/  LDL.LU R12, [R1+0x162c] ;  /* 0x00162c00010c7983 */ /* 0x002f220000300800 */
[----:B------:R-:W-:-:S03]  /*4bb80*/  UISETP.GT.AND UP1, UPT, UR16, 0x66, UPT ;  /* 0x000000661000788c */ /* 0x000fc6000bf24270 */
[----:B------:R1:W-:Y:S01]  /*4bb90*/  LDGSTS.E [R0+0x3c004], desc[UR8][R4.64], P0 ;  /* 0x3c00400004007fae */ /* 0x0003e20008121848 */
[----:B------:R-:W-:-:S04]  /*4bba0*/  USEL UR12, URZ, 0x4, !UP1 ;  /* 0x000000043f0c7887 */ /* 0x000fc8000c800000 */
[----:B------:R-:W-:Y:S01]  /*4bbb0*/  USEL UR12, UR12, URZ, !UP0 ;  /* 0x0000003f0c0c7287 */ /* 0x000fe2000c000000 */
[----:B------:R-:W-:-:S05]  /*4bbc0*/  IADD3 R2, P0, R2, UR4, RZ ;  /* 0x0000000402027c10 */ /* 0x000fca000ff1e0ff */
[----:B------:R-:W-:Y:S01]  /*4bbd0*/  ISETP.NE.U32.AND P1, PT, RZ, UR12, PT ;  /* 0x0000000cff007c0c */ /* 0x000fe2000bf25070 */
[----:B-1----:R-:W-:Y:S01]  /*4bbe0*/  IMAD.MOV.U32 R5, RZ, RZ, R192 ;  /* 0x000000ffff057224 */ /* 0x002fe200078e00c0 */
[----:B------:R-:W-:Y:S02]  /*4bbf0*/  MOV R4, R13 ;  /* 0x0000000d00047202 */ /* 0x000fe40000000f00 */
[----:B------:R-:W4:Y:S04]  /*4bc00*/  LDL.LU R13, [R1+0x1634] ;  /* 0x00163400010d7983 */ /* 0x000f280000300800 */
[----:B------:R-:W-:Y:S05]  /*4bc10*/  STL [R1+0x160c], R2 ;  /* 0x00160c0201007387 */ /* 0x000fea0000100800 */
[----:B------:R1:W-:Y:S01]  /*4bc20*/  LDGSTS.E [R0+0x30008], desc[UR8][R4.64], P1 ;  /* 0x3000800004007fae */ /* 0x0003e20008921848 */
[----:B------:R-:W-:Y:S01]  /*4bc30*/  UISETP.GT.AND UP1, UPT, UR16, 0x67, UPT ;  /* 0x000000671000788c */ /* 0x000fe2000bf24270 */
[----:B-1----:R-:W-:-:S03]  /*4bc40*/  MOV R4, R2 ;  /* 0x0000000200047202 */ /* 0x002fc60000000f00 */
[----:B------:R-:W-:-:S04]  /*4bc50*/  USEL UR12, URZ, 0x4, !UP1 ;  /* 0x000000043f0c7887 */ /* 0x000fc8000c800000 */
[----:B------:R-:W-:Y:S01]  /*4bc60*/  USEL UR12, UR12, URZ, !UP0 ;  /* 0x0000003f0c0c7287 */ /* 0x000fe2000c000000 */
[----:B--2---:R-:W-:-:S05]  /*4bc70*/  IADD3.X R11, R11, UR6, RZ, P0, !PT ;  /* 0x000000060b0b7c10 */ /* 0x004fca00087fe4ff */
[----:B------:R1:W-:Y:S01]  /*4bc80*/  STL [R1+0x1608], R11 ;  /* 0x0016080b01007387 */ /* 0x0003e20000100800 */
[----:B------:R-:W-:-:S05]  /*4bc90*/  IMAD.MOV.U32 R5, RZ, RZ, R11 ;  /* 0x000000ffff057224 */ /* 0x000fca00078e000b */
[----:B------:R2:W-:Y:S01]  /*4bca0*/  LDGSTS.E [R0+0x34008], desc[UR8][R4.64], P1 ;  /* 0x3400800004007fae */ /* 0x0005e20008921848 */
[----:B------:R-:W-:-:S04]  /*4bcb0*/  IADD3 R195, P2, R195, UR4, RZ ;  /* 0x00000004c3c37c10 */ /* 0x000fc8000ff5e0ff */
[----:B------:R-:W-:Y:S01]  /*4bcc0*/  IADD3.X R196, R196, UR6, RZ, P2, !PT ;  /* 0x00000006c4c47c10 */ /* 0x000fe200097fe4ff */
[----:B------:R-:W-:Y:S04]  /*4bcd0*/  STL [R1+0x1614], R195 ;  /* 0x001614c301007387 */ /* 0x000fe80000100800 */
[----:B------:R-:W4:Y:S04]  /*4bce0*/  LDL.LU R192, [R1+0x1630] ;  /* 0x0016300001c07983 */ /* 0x000f280000300800 */
[----:B------:R-:W-:Y:S01]  /*4bcf0*/  STL [R1+0x1610], R196 ;  /* 0x001610c401007387 */ /* 0x000fe20000100800 */
[----:B--2---:R-:W-:Y:S01]  /*4bd00*/  MOV R4, R195 ;  /* 0x000000c300047202 */ /* 0x004fe20000000f00 */
[----:B------:R-:W-:-:S02]  /*4bd10*/  IMAD.MOV.U32 R5, RZ, RZ, R196 ;  /* 0x000000ffff057224 */ /* 0x000fc400078e00c4 */
[----:B-1----:R-:W2:Y:S01]  /*4bd20*/  LDL.LU R11, [R1+0x1638] ;  /* 0x00163800010b7983 */ /* 0x002ea20000300800 */
[----:B---3--:R-:W-:-:S03]  /*4bd30*/  IADD3 R8, P0, R8, UR4, RZ ;  /* 0x0000000408087c10 */ /* 0x008fc6000ff1e0ff */
[----:B------:R-:W3:Y:S04]  /*4bd40*/  LDL.LU R2, [R1+0x163c] ;  /* 0x00163c0001027983 */ /* 0x000ee80000300800 */
[----:B------:R1:W-:Y:S04]  /*4bd50*/  LDGSTS.E [R0+0x38008], desc[UR8][R4.64], P1 ;  /* 0x3800800004007fae */ /* 0x0003e80008921848 */
[----:B------:R-:W-:Y:S01]  /*4bd60*/  STL [R1+0x161c], R8 ;  /* 0x00161c0801007387 */ /* 0x000fe20000100800 */
[----:B-1----:R-:W-:Y:S02]  /*4bd70*/  MOV R4, R8 ;  /* 0x0000000800047202 */ /* 0x002fe40000000f00 */
[----:B------:R-:W-:-:S05]  /*4bd80*/  IADD3.X R194, R194, UR6, RZ, P0, !PT ;  /* 0x00000006c2c27c10 */ /* 0x000fca00087fe4ff */
[----:B------:R1:W-:Y:S01]  /*4bd90*/  STL [R1+0x1618], R194 ;  /* 0x001618c201007387 */ /* 0x0003e20000100800 */
[----:B------:R-:W-:Y:S01]  /*4bda0*/  IMAD.MOV.U32 R5, RZ, RZ, R194 ;  /* 0x000000ffff057224 */ /* 0x000fe200078e00c2 */
[----:B------:R-:W-:-:S04]  /*4bdb0*/  ISETP.NE.U32.AND P0, PT, RZ, UR12, PT ;  /* 0x0000000cff007c0c */ /* 0x000fc8000bf05070 */
[----:B------:R4:W-:Y:S04]  /*4bdc0*/  LDGSTS.E [R0+0x3c008], desc[UR8][R4.64], P1 ;  /* 0x3c00800004007fae */ /* 0x0009e80008921848 */
[----:B-1----:R-:W2:Y:S04]  /*4bdd0*/  LDL.LU R194, [R1+0xa40] ;  /* 0x000a400001c27983 */ /* 0x002ea80000300800 */
[----:B------:R-:W2:Y:S01]  /*4bde0*/  LDL.LU R8, [R1+0xa44] ;  /* 0x000a440001087983 */ /* 0x000ea20000300800 */
[----:B----4-:R-:W-:-:S04]  /*4bdf0*/  IADD3 R9, P1, R9, UR4, RZ ;  /* 0x0000000409097c10 */ /* 0x010fc8000ff3e0ff */
[----:B------:R-:W-:Y:S01]  /*4be00*/  MOV R4, R9 ;  /* 0x0000000900047202 */ /* 0x000fe20000000f00 */
[----:B------:R-:W-:Y:S01]  /*4be10*/  STL [R1+0x1624], R9 ;  /* 0x0016240901007387 */ /* 0x000fe20000100800 */
[----:B------:R-:W-:-:S05]  /*4be20*/  IADD3.X R10, R10, UR6, RZ, P1, !PT ;  /* 0x000000060a0a7c10 */ /* 0x000fca0008ffe4ff */
[----:B------:R-:W-:Y:S01]  /*4be30*/  IMAD.MOV.U32 R5, RZ, RZ, R10 ;  /* 0x000000ffff057224 */ /* 0x000fe200078e000a */
[----:B------:R1:W-:Y:S04]  /*4be40*/  STL [R1+0x1620], R10 ;  /* 0x0016200a01007387 */ /* 0x0003e80000100800 */
[----:B------:R4:W-:Y:S01]  /*4be50*/  LDGSTS.E [R0+0x3000c], desc[UR8][R4.64], P0 ;  /* 0x3000c00004007fae */ /* 0x0009e20008121848 */
[----:B------:R-:W-:-:S04]  /*4be60*/  IADD3 R12, P2, R12, UR4, RZ ;  /* 0x000000040c0c7c10 */ /* 0x000fc8000ff5e0ff */
[----:B------:R-:W-:Y:S01]  /*4be70*/  IADD3.X R193, R193, UR6, RZ, P2, !PT ;  /* 0x00000006c1c17c10 */ /* 0x000fe200097fe4ff */
[----:B------:R-:W-:Y:S04]  /*4be80*/  STL [R1+0x162c], R12 ;  /* 0x00162c0c01007387 */ /* 0x000fe80000100800 */
[----:B-1----:R-:W2:Y:S01]  /*4be90*/  LDL.LU R10, [R1+0xa4c] ;  /* 0x000a4c00010a7983 */ /* 0x002ea20000300800 */
[----:B----4-:R-:W-:-:S03]  /*4bea0*/  IMAD.MOV.U32 R5, RZ, RZ, R193 ;  /* 0x000000ffff057224 */ /* 0x010fc600078e00c1 */
[----:B------:R1:W-:Y:S04]  /*4beb0*/  STL [R1+0x1628], R193 ;  /* 0x001628c101007387 */ /* 0x0003e80000100800 */
[----:B------:R-:W4:Y:S04]  /*4bec0*/  LDL.LU R9, [R1+0xa54] ;  /* 0x000a540001097983 */ /* 0x000f280000300800 */
[----:B-1----:R-:W4:Y:S01]  /*4bed0*/  LDL.LU R193, [R1+0xa48] ;  /* 0x000a480001c17983 */ /* 0x002f220000300800 */
[----:B------:R-:W-:-:S03]  /*4bee0*/  MOV R4, R12 ;  /* 0x0000000c00047202 */ /* 0x000fc60000000f00 */
[----:B------:R-:W4:Y:S01]  /*4bef0*/  LDL.LU R12, [R1+0xa50] ;  /* 0x000a5000010c7983 */ /* 0x000f220000300800 */
[----:B------:R-:W-:-:S03]  /*4bf00*/  IADD3 R13, P1, R13, UR4, RZ ;  /* 0x000000040d0d7c10 */ /* 0x000fc6000ff3e0ff */
[----:B------:R1:W-:Y:S04]  /*4bf10*/  LDGSTS.E [R0+0x3400c], desc[UR8][R4.64], P0 ;  /* 0x3400c00004007fae */ /* 0x0003e80008121848 */
[----:B------:R-:W-:Y:S01]  /*4bf20*/  STL [R1+0x1634], R13 ;  /* 0x0016340d01007387 */ /* 0x000fe20000100800 */
[----:B------:R-:W-:Y:S01]  /*4bf30*/  UISETP.GT.AND UP1, UPT, UR16, 0x8, UPT ;  /* 0x000000081000788c */ /* 0x000fe2000bf24270 */
[----:B-1----:R-:W-:-:S03]  /*4bf40*/  MOV R4, R13 ;  /* 0x0000000d00047202 */ /* 0x002fc60000000f00 */
[----:B------:R-:W-:-:S04]  /*4bf50*/  USEL UR12, URZ, 0x4, !UP1 ;  /* 0x000000043f0c7887 */ /* 0x000fc8000c800000 */
[----:B------:R-:W-:Y:S01]  /*4bf60*/  USEL UR12, UR12, URZ, !UP0 ;  /* 0x0000003f0c0c7287 */ /* 0x000fe2000c000000 */
[----:B------:R-:W-:-:S05]  /*4bf70*/  IADD3.X R192, R192, UR6, RZ, P1, !PT ;  /* 0x00000006c0c07c10 */ /* 0x000fca0008ffe4ff */
[----:B------:R-:W-:Y:S01]  /*4bf80*/  IMAD.MOV.U32 R5, RZ, RZ, R192 ;  /* 0x000000ffff057224 */ /* 0x000fe200078e00c0 */
[----:B---3--:R-:W-:Y:S01]  /*4bf90*/  IADD3 R2, P2, R2, UR4, RZ ;  /* 0x0000000402027c10 */ /* 0x008fe2000ff5e0ff */
[----:B------:R1:W-:Y:S03]  /*4bfa0*/  STL [R1+0x1630], R192 ;  /* 0x001630c001007387 */ /* 0x0003e60000100800 */
[----:B--2---:R-:W-:Y:S01]  /*4bfb0*/  IADD3.X R11, R11, UR6, RZ, P2, !PT ;  /* 0x000000060b0b7c10 */ /* 0x004fe200097fe4ff */
[----:B------:R-:W-:Y:S04]  /*4bfc0*/  STL [R1+0x163c], R2 ;  /* 0x00163c0201007387 */ /* 0x000fe80000100800 */
[----:B------:R2:W-:Y:S04]  /*4bfd0*/  LDGSTS.E [R0+0x3800c], desc[UR8][R4.64], P0 ;  /* 0x3800c00004007fae */ /* 0x0005e80008121848 */
[----:B------:R3:W-:Y:S04]  /*4bfe0*/  STL [R1+0x1638], R11 ;  /* 0x0016380b01007387 */ /* 0x0007e80000100800 */
[----:B-1----:R-:W4:Y:S01]  /*4bff0*/  LDL.LU R192, [R1+0xa58] ;  /* 0x000a580001c07983 */ /* 0x002f220000300800 */
[----:B--2---:R-:W-:Y:S01]  /*4c000*/  IMAD.MOV.U32 R5, RZ, RZ, R11 ;  /* 0x000000ffff057224 */ /* 0x004fe200078e000b */
[----:B------:R-:W-:-:S02]  /*4c010*/  MOV R4, R2 ;  /* 0x0000000200047202 */ /* 0x000fc40000000f00 */
[----:B---3--:R-:W2:Y:S04]  /*4c020*/  LDL.LU R11, [R1+0xa5c] ;  /* 0x000a5c00010b7983 */ /* 0x008ea80000300800 */
[----:B------:R-:W3:Y:S04]  /*4c030*/  LDL.LU R13, [R1+0xa60] ;  /* 0x000a6000010d7983 */ /* 0x000ee80000300800 */
[----:B------:R-:W3:Y:S04]  /*4c040*/  LDL.LU R2, [R1+0xa64] ;  /* 0x000a640001027983 */ /* 0x000ee80000300800 */
[----:B------:R-:W3:Y:S04]  /*4c050*/  LDL.LU R196, [R1+0xa68] ;  /* 0x000a680001c47983 */ /* 0x000ee80000300800 */
[----:B------:R1:W-:Y:S01]  /*4c060*/  LDGSTS.E [R0+0x3c00c], desc[UR8][R4.64], P0 ;  /* 0x3c00c00004007fae */ /* 0x0003e20008121848 */
[----:B------:R-:W-:-:S02]  /*4c070*/  ISETP.NE.U32.AND P0, PT, RZ, UR12, PT ;  /* 0x0000000cff007c0c */ /* 0x000fc4000bf05070 */
[----:B------:R-:W-:-:S04]  /*4c080*/  IADD3 R8, P1, R8, UR4, RZ ;  /* 0x0000000408087c10 */ /* 0x000fc8000ff3e0ff */
[----:B------:R-:W-:Y:S01]  /*4c090*/  IADD3.X R194, R194, UR6, RZ, P1, !PT ;  /* 0x00000006c2c27c10 */ /* 0x000fe20008ffe4ff */
[----:B------:R-:W-:Y:S03]  /*4c0a0*/  STL [R1+0xa44], R8 ;  /* 0x000a440801007387 */ /* 0x000fe60000100800 */
[----:B-1----:R-:W-:Y:S01]  /*4c0b0*/  MOV R5, R194 ;  /* 0x000000c200057202 */ /* 0x002fe20000000f00 */
[----:B------:R1:W-:Y:S01]  /*4c0c0*/  STL [R1+0xa40], R194 ;  /* 0x000a40c201007387 */ /* 0x0003e20000100800 */
[----:B------:R-:W-:-:S03]  /*4c0d0*/  LOP3.LUT R0, R6, 0x20, RZ, 0x3c, !PT ;  /* 0x0000002006007812 */ /* 0x000fc600078e3cff */
[----:B-1----:R-:W3:Y:S01]  /*4c0e0*/  LDL.LU R194, [R1+0xa6c] ;  /* 0x000a6c0001c27983 */ /* 0x002ee20000300800 */
[----:B------:R-:W-:Y:S01]  /*4c0f0*/  IADD3 R0, R0, UR17, RZ ;  /* 0x0000001100007c10 */ /* 0x000fe2000fffe0ff */
[----:B------:R-:W-:Y:S02]  /*4c100*/  IMAD.MOV.U32 R4, RZ, RZ, R8 ;  /* 0x000000ffff047224 */ /* 0x000fe400078e0008 */
[----:B------:R-:W3:Y:S04]  /*4c110*/  LDL.LU R8, [R1+0xa74] ;  /* 0x000a740001087983 */ /* 0x000ee80000300800 */
[----:B------:R1:W-:Y:S01]  /*4c120*/  LDGSTS.E [R0], desc[UR8][R4.64], P0 ;  /* 0x0000000004007fae */ /* 0x0003e20008121848 */
[----:B------:R-:W-:-:S05]  /*4c130*/  IADD3 R10, P1, R10, UR4, RZ ;  /* 0x000000040a0a7c10 */ /* 0x000fca000ff3e0ff */
[----:B------:R1:W-:Y:S01]  /*4c140*/  STL [R1+0xa4c], R10 ;  /* 0x000a4c0a01007387 */ /* 0x0003e20000100800 */
[----:B----4-:R-:W-:Y:S02]  /*4c150*/  IADD3 R9, P2, R9, UR4, RZ ;  /* 0x0000000409097c10 */ /* 0x010fe4000ff5e0ff */
[----:B------:R-:W-:Y:S01]  /*4c160*/  IADD3.X R193, R193, UR6, RZ, P1, !PT ;  /* 0x00000006c1c17c10 */ /* 0x000fe20008ffe4ff */
[----:B-1----:R-:W-:-:S04]  /*4c170*/  IMAD.MOV.U32 R4, RZ, RZ, R10 ;  /* 0x000000ffff047224 */ /* 0x002fc800078e000a */
[----:B------:R-:W-:Y:S01]  /*4c180*/  STL [R1+0xa48], R193 ;  /* 0x000a48c101007387 */ /* 0x000fe20000100800 */
[----:B------:R-:W-:-:S03]  /*4c190*/  IADD3.X R12, R12, UR6, RZ, P2, !PT ;  /* 0x000000060c0c7c10 */ /* 0x000fc600097fe4ff */
[----:B------:R-:W-:Y:S01]  /*4c1a0*/  STL [R1+0xa54], R9 ;  /* 0x000a540901007387 */ /* 0x000fe20000100800 */
[----:B------:R-:W-:-:S03]  /*4c1b0*/  MOV R5, R193 ;  /* 0x000000c100057202 */ /* 0x000fc60000000f00 */
[----:B------:R-:W4:Y:S04]  /*4c1c0*/  LDL.LU R10, [R1+0xa70] ;  /* 0x000a7000010a7983 */ /* 0x000f280000300800 */
[----:B------:R1:W-:Y:S04]  /*4c1d0*/  STL [R1+0xa50], R12 ;  /* 0x000a500c01007387 */ /* 0x0003e80000100800 */
[----:B------:R1:W-:Y:S04]  /*4c1e0*/  LDGSTS.E [R0+0x4000], desc[UR8][R4.64], P0 ;  /* 0x0400000004007fae */ /* 0x0003e80008121848 */
[----:B------:R-:W4:Y:S01]  /*4c1f0*/  LDL.LU R195, [R1+0xa78] ;  /* 0x000a780001c37983 */ /* 0x000f220000300800 */
[----:B-1----:R-:W-:-:S03]  /*4c200*/  MOV R5, R12 ;  /* 0x0000000c00057202 */ /* 0x002fc60000000f00 */
[----:B------:R-:W4:Y:S01]  /*4c210*/  LDL.LU R12, [R1+0xa7c] ;  /* 0x000a7c00010c7983 */ /* 0x000f220000300800 */
[----:B------:R-:W-:-:S03]  /*4c220*/  IMAD.MOV.U32 R4, RZ, RZ, R9 ;  /* 0x000000ffff047224 */ /* 0x000fc600078e0009 */
[----:B------:R-:W4:Y:S04]  /*4c230*/  LDL.LU R193, [R1+0xa80] ;  /* 0x000a800001c17983 */ /* 0x000f280000300800 */
[----:B------:R-:W4:Y:S01]  /*4c240*/  LDL.LU R9, [R1+0xa84] ;  /* 0x000a840001097983 */ /* 0x000f220000300800 */
[----:B------:R-:W-:-:S03]  /*4c250*/  UISETP.GT.AND UP1, UPT, UR16, 0x9, UPT ;  /* 0x000000091000788c */ /* 0x000fc6000bf24270 */
[----:B------:R1:W-:Y:S01]  /*4c260*/  LDGSTS.E [R0+0x8000], desc[UR8][R4.64], P0 ;  /* 0x0800000004007fae */ /* 0x0003e20008121848 */
[----:B------:R-:W-:-:S04]  /*4c270*/  USEL UR12, URZ, 0x4, !UP1 ;  /* 0x000000043f0c7887 */ /* 0x000fc8000c800000 */
[----:B------:R-:W-:Y:S01]  /*4c280*/  USEL UR12, UR12, URZ, !UP0 ;  /* 0x0000003f0c0c7287 */ /* 0x000fe2000c000000 */
[----:B--2---:R-:W-:-:S04]  /*4c290*/  IADD3 R11, P1, R11, UR4, RZ ;  /* 0x000000040b0b7c10 */ /* 0x004fc8000ff3e0ff */
[----:B------:R-:W-:Y:S01]  /*4c2a0*/  IADD3.X R192, R192, UR6, RZ, P1, !PT ;  /* 0x00000006c0c07c10 */ /* 0x000fe20008ffe4ff */
[----:B-1----:R-:W-:Y:S01]  /*4c2b0*/  IMAD.MOV.U32 R4, RZ, RZ, R11 ;  /* 0x000000ffff047224 */ /* 0x002fe200078e000b */
[----:B---3--:R-:W-:Y:S02]  /*4c2c0*/  IADD3 R2, P1, R2, UR4, RZ ;  /* 0x0000000402027c10 */ /* 0x008fe4000ff3e0ff */
[----:B------:R-:W-:Y:S01]  /*4c2d0*/  MOV R5, R192 ;  /* 0x000000c000057202 */ /* 0x000fe20000000f00 */
[----:B------:R1:W-:Y:S01]  /*4c2e0*/  STL [R1+0xa5c], R11 ;  /* 0x000a5c0b01007387 */ /* 0x0003e20000100800 */
[----:B------:R-:W-:-:S03]  /*4c2f0*/  IADD3.X R13, R13, UR6, RZ, P1, !PT ;  /* 0x000000060d0d7c10 */ /* 0x000fc60008ffe4ff */
[----:B------:R2:W-:Y:S04]  /*4c300*/  STL [R1+0xa58], R192 ;  /* 0x000a58c001007387 */ /* 0x0005e80000100800 */
[----:B------:R3:W-:Y:S01]  /*4c310*/  LDGSTS.E [R0+0xc000], desc[UR8][R4.64], P0 ;  /* 0x0c00000004007fae */ /* 0x0007e20008121848 */
[----:B------:R-:W-:-:S03]  /*4c320*/  ISETP.NE.U32.AND P0, PT, RZ, UR12, PT ;  /* 0x0000000cff007c0c */ /* 0x000fc6000bf05070 */
[----:B-1----:R-:W4:Y:S04]  /*4c330*/  LDL.LU R11, [R1+0xa8c] ;  /* 0x000a8c00010b7983 */ /* 0x002f280000300800 */
[----:B------:R-:W-:Y:S04]  /*4c340*/  STL [R1+0xa64], R2 ;  /* 0x000a640201007387 */ /* 0x000fe80000100800 */
[----:B------:R1:W-:Y:S01]  /*4c350*/  STL [R1+0xa60], R13 ;  /* 0x000a600d01007387 */ /* 0x0003e20000100800 */
[----:B---3--:R-:W-:Y:S01]  /*4c360*/  MOV R5, R13 ;  /* 0x0000000d00057202 */ /* 0x008fe20000000f00 */
[----:B------:R-:W-:-:S05]  /*4c370*/  IMAD.MOV.U32 R4, RZ, RZ, R2 ;  /* 0x000000ffff047224 */ /* 0x000fca00078e0002 */
[----:B------:R3:W-:Y:S01]  /*4c380*/  LDGSTS.E [R0+0x4], desc[UR8][R4.64], P0 ;  /* 0x0000400004007fae */ /* 0x0007e20008121848 */
[----:B------:R-:W-:-:S04]  /*4c390*/  IADD3 R194, P2, R194, UR4, RZ ;  /* 0x00000004c2c27c10 */ /* 0x000fc8000ff5e0ff */
[----:B------:R-:W-:Y:S01]  /*4c3a0*/  IADD3.X R196, R196, UR6, RZ, P2, !PT ;  /* 0x00000006c4c47c10 */ /* 0x000fe200097fe4ff */
[----:B------:R4:W-:Y:S04]  /*4c3b0*/  STL [R1+0xa6c], R194 ;  /* 0x000a6cc201007387 */ /* 0x0009e80000100800 */
[----:B--2---:R-:W2:Y:S04]  /*4c3c0*/  LDL.LU R192, [R1+0xa88] ;  /* 0x000a880001c07983 */ /* 0x004ea80000300800 */
[----:B------:R-:W-:Y:S04]  /*4c3d0*/  STL [R1+0xa68], R196 ;  /* 0x000a68c401007387 */ /* 0x000fe80000100800 */
[----:B-1----:R-:W2:Y:S04]  /*4c3e0*/  LDL.LU R13, [R1+0xa90] ;  /* 0x000a9000010d7983 */ /* 0x002ea80000300800 */
[----:B------:R-:W2:Y:S01]  /*4c3f0*/  LDL.LU R2, [R1+0xa94] ;  /* 0x000a940001027983 */ /* 0x000ea20000300800 */
[----:B------:R-:W-:Y:S01]  /*4c400*/  IADD3 R8, P1, R8, UR4, RZ ;  /* 0x0000000408087c10 */ /* 0x000fe2000ff3e0ff */
[----:B---3--:R-:W-:Y:S01]  /*4c410*/  IMAD.MOV.U32 R4, RZ, RZ, R194 ;  /* 0x000000ffff047224 */ /* 0x008fe200078e00c2 */
[----:B------:R-:W-:-:S03]  /*4c420*/  MOV R5, R196 ;  /* 0x000000c400057202 */ /* 0x000fc60000000f00 */
[----:B------:R-:W-:Y:S04]  /*4c430*/  STL [R1+0xa74], R8 ;  /* 0x000a740801007387 */ /* 0x000fe80000100800 */
[----:B------:R1:W-:Y:S02]  /*4c440*/  LDGSTS.E [R0+0x4004], desc[UR8][R4.64], P0 ;  /* 0x0400400004007fae */ /* 0x0003e40008121848 */
[----:B-1----:R-:W-:Y:S01]  /*4c450*/  IMAD.MOV.U32 R4, RZ, RZ, R8 ;  /* 0x000000ffff047224 */ /* 0x002fe200078e0008 */
[----:B----4-:R-:W-:-:S04]  /*4c460*/  IADD3.X R10, R10, UR6, RZ, P1, !PT ;  /* 0x000000060a0a7c10 */ /* 0x010fc80008ffe4ff */
[----:B------:R-:W-:Y:S01]  /*4c470*/  MOV R5, R10 ;  /* 0x0000000a00057202 */ /* 0x000fe20000000f00 */
[----:B------:R1:W-:Y:S04]  /*4c480*/  STL [R1+0xa70], R10 ;  /* 0x000a700a01007387 */ /* 0x0003e80000100800 */
[----:B------:R-:W3:Y:S04]  /*4c490*/  LDL.LU R194, [R1+0xa98] ;  /* 0x000a980001c27983 */ /* 0x000ee80000300800 */
        /* <DEDUP_REMOVED lines=25> */
[----:B------:R-:W-:-:S05]  /*4c630*/  IADD3 R11, P0, R11, UR4, RZ ;  /* 0x000000040b0b7c10 */ /* 0x000fca000ff1e0ff */
[----:B------:R2:W-:Y:S01]  /*4c640*/  STL [R1+0xa8c], R11 ;  /* 0x000a8c0b01007387 */ /* 0x0005e20000100800 */
[----:B-1----:R-:W-:Y:S01]  /*4c650*/  IMAD.MOV.U32 R4, RZ, RZ, R11 ;  /* 0x000000ffff047224 */ /* 0x002fe200078e000b */
[----:B--2---:R-:W-:-:S05]  /*4c660*/  IADD3.X R192, R192, UR6, RZ, P0, !PT ;  /* 0x00000006c0c07c10 */ /* 0x004fca00087fe4ff */
[----:B------:R1:W-:Y:S01]  /*4c670*/  STL [R1+0xa88], R192 ;  /* 0x000a88c001007387 */ /* 0x0003e20000100800 */
[----:B------:R-:W-:-:S05]  /*4c680*/  IADD3 R2, P2, R2, UR4, RZ ;  /* 0x0000000402027c10 */ /* 0x000fca000ff5e0ff */
[----:B------:R-:W-:Y:S01]  /*4c690*/  STL [R1+0xa94], R2 ;  /* 0x000a940201007387 */ /* 0x000fe20000100800 */
[----:B------:R-:W-:-:S03]  /*4c6a0*/  IADD3.X R13, R13, UR6, RZ, P2, !PT ;  /* 0x000000060d0d7c10 */ /* 0x000fc600097fe4ff */
[----:B------:R-:W2:Y:S01]  /*4c6b0*/  LDL.LU R11, [R1+0xab0] ;  /* 0x000ab000010b7983 */ /* 0x000ea20000300800 */
[----:B------:R-:W-:-:S03]  /*4c6c0*/  MOV R5, R192 ;  /* 0x000000c000057202 */ /* 0x000fc60000000f00 */
[----:B------:R1:W-:Y:S04]  /*4c6d0*/  STL [R1+0xa90], R13 ;  /* 0x000a900d01007387 */ /* 0x0003e80000100800 */
[----:B------:R-:W2:Y:S04]  /*4c6e0*/  LDL.LU R195, [R1+0xab8] ;  /* 0x000ab80001c37983 */ /* 0x000ea80000300800 */
[----:B-1----:R-:W2:Y:S04]  /*4c6f0*/  LDL.LU R192, [R1+0xabc] ;  /* 0x000abc0001c07983 */ /* 0x002ea80000300800 */
[----:B------:R1:W-:Y:S02]  /*4c700*/  LDGSTS.E [R0+0x4008], desc[UR8][R4.64], P1 ;  /* 0x0400800004007fae */ /* 0x0003e40008921848 */
[----:B-1----:R-:W-:Y:S01]  /*4c710*/  MOV R5, R13 ;  /* 0x0000000d00057202 */ /* 0x002fe20000000f00 */
[----:B------:R-:W-:Y:S01]  /*4c720*/  IMAD.MOV.U32 R4, RZ, RZ, R2 ;  /* 0x000000ffff047224 */ /* 0x000fe200078e0002 */
[----:B------:R-:W2:Y:S04]  /*4c730*/  LDL.LU R13, [R1+0xe40] ;  /* 0x000e4000010d7983 */ /* 0x000ea80000300800 */
[----:B------:R-:W2:Y:S04]  /*4c740*/  LDL.LU R2, [R1+0xe44] ;  /* 0x000e440001027983 */ /* 0x000ea80000300800 */
[----:B------:R1:W-:Y:S01]  /*4c750*/  LDGSTS.E [R0+0x8008], desc[UR8][R4.64], P1 ;  /* 0x0800800004007fae */ /* 0x0003e20008921848 */
[----:B---3--:R-:W-:-:S04]  /*4c760*/  IADD3 R10, P0, R10, UR4, RZ ;  /* 0x000000040a0a7c10 */ /* 0x008fc8000ff1e0ff */
[----:B------:R-:W-:Y:S01]  /*4c770*/  IADD3.X R194, R194, UR6, RZ, P0, !PT ;  /* 0x00000006c2c27c10 */ /* 0x000fe200087fe4ff */
[----:B-1----:R-:W-:-:S03]  /*4c780*/  IMAD.MOV.U32 R4, RZ, RZ, R10 ;  /* 0x000000ffff047224 */ /* 0x002fc600078e000a */
[----:B------:R-:W-:-:S05]  /*4c790*/  MOV R5, R194 ;  /* 0x000000c200057202 */ /* 0x000fca0000000f00 */
[----:B------:R1:W-:Y:S01]  /*4c7a0*/  LDGSTS.E [R0+0xc008], desc[UR8][R4.64], P1 ;  /* 0x0c00800004007fae */ /* 0x0003e20008921848 */
[----:B------:R-:W-:-:S03]  /*4c7b0*/  IADD3 R8, P1, R8, UR4, RZ ;  /* 0x0000000408087c10 */ /* 0x000fc6000ff3e0ff */
[----:B------:R3:W-:Y:S04]  /*4c7c0*/  STL [R1+0xa9c], R10 ;  /* 0x000a9c0a01007387 */ /* 0x0007e80000100800 */
[----:B------:R1:W-:Y:S04]  /*4c7d0*/  STL [R1+0xa98], R194 ;  /* 0x000a98c201007387 */ /* 0x0003e80000100800 */
[----:B---3--:R-:W3:Y:S01]  /*4c7e0*/  LDL.LU R10, [R1+0xe4c] ;  /* 0x000e4c00010a7983 */ /* 0x008ee20000300800 */
        /* <DEDUP_REMOVED lines=8> */
[----:B------:R-:W3:Y:S04]  /*4c870*/  LDL.LU R194, [R1+0xe48] ;  /* 0x000e480001c27983 */ /* 0x000ee80000300800 */
[----:B------:R-:W-:Y:S04]  /*4c880*/  STL [R1+0xaa8], R196 ;  /* 0x000aa8c401007387 */ /* 0x000fe80000100800 */
[----:B-1----:R-:W3:Y:S04]  /*4c890*/  LDL.LU R12, [R1+0xe50] ;  /* 0x000e5000010c7983 */ /* 0x002ee80000300800 */
[----:B------:R-:W3:Y:S01]  /*4c8a0*/  LDL.LU R8, [R1+0xe54] ;  /* 0x000e540001087983 */ /* 0x000ee20000300800 */
        /* <DEDUP_REMOVED lines=14> */
[----:B--2---:R-:W-:-:S04]  /*4c990*/  IADD3.X R11, R11, UR6, RZ, P1, !PT ;  /* 0x000000060b0b7c10 */ /* 0x004fc80008ffe4ff */
[----:B------:R-:W-:Y:S01]  /*4c9a0*/  MOV R5, R11 ;  /* 0x0000000b00057202 */ /* 0x000fe20000000f00 */
[----:B------:R1:W-:Y:S04]  /*4c9b0*/  STL [R1+0xab0], R11 ;  /* 0x000ab00b01007387 */ /* 0x0003e80000100800 */
[----:B----4-:R-:W2:Y:S01]  /*4c9c0*/  LDL.LU R193, [R1+0xe58] ;  /* 0x000e580001c17983 */ /* 0x010ea20000300800 */
[----:B------:R-:W-:-:S03]  /*4c9d0*/  IADD3 R192, P2, R192, UR4, RZ ;  /* 0x00000004c0c07c10 */ /* 0x000fc6000ff5e0ff */
[----:B------:R4:W-:Y:S04]  /*4c9e0*/  LDGSTS.E [R0+0x800c], desc[UR8][R4.64], P0 ;  /* 0x0800c00004007fae */ /* 0x0009e80008121848 */
[----:B-1----:R-:W2:Y:S01]  /*4c9f0*/  LDL.LU R11, [R1+0xe5c] ;  /* 0x000e5c00010b7983 */ /* 0x002ea20000300800 */
[----:B------:R-:W-:-:S03]  /*4ca00*/  IADD3.X R195, R195, UR6, RZ, P2, !PT ;  /* 0x00000006c3c37c10 */ /* 0x000fc600097fe4ff */
[----:B------:R-:W2:Y:S01]  /*4ca10*/  LDL.LU R9, [R1+0xe64] ;  /* 0x000e640001097983 */ /* 0x000ea20000300800 */
        /* <DEDUP_REMOVED lines=15> */
[----:B------:R-:W4:Y:S01]  /*4cb10*/  LDL.LU R2, [R1+0xe74] ;  /* 0x000e740001027983 */ /* 0x000f220000300800 */
[----:B---3--:R-:W-:-:S04]  /*4cb20*/  IADD3 R10, P0, R10, UR4, RZ ;  /* 0x000000040a0a7c10 */ /* 0x008fc8000ff1e0ff */
[----:B------:R1:W-:Y:S04]  /*4cb30*/  LDGSTS.E [R0+0x10000], desc[UR8][R4.64], P1 ;  /* 0x1000000004007fae */ /* 0x0003e80008921848 */
        /* <DEDUP_REMOVED lines=8> */
[----:B---3--:R-:W3:Y:S04]  /*4cbc0*/  LDL.LU R10, [R1+0xe70] ;  /* 0x000e7000010a7983 */ /* 0x008ee80000300800 */
[----:B------:R1:W-:Y:S04]  /*4cbd0*/  STL [R1+0xe50], R12 ;  /* 0x000e500c01007387 */ /* 0x0003e80000100800 */
[----:B------:R1:W-:Y:S04]  /*4cbe0*/  LDGSTS.E [R0+0x14000], desc[UR8][R4.64], P1 ;  /* 0x1400000004007fae */ /* 0x0003e80008921848 */
[----:B------:R-:W3:Y:S01]  /*4cbf0*/  LDL.LU R195, [R1+0xe78] ;  /* 0x000e780001c37983 */ /* 0x000ee20000300800 */
[----:B-1----:R-:W-:-:S03]  /*4cc00*/  MOV R5, R12 ;  /* 0x0000000c00057202 */ /* 0x002fc60000000f00 */
[----:B------:R-:W3:Y:S01]  /*4cc10*/  LDL.LU R12, [R1+0xe7c] ;  /* 0x000e7c00010c7983 */ /* 0x000ee20000300800 */
[----:B------:R-:W-:-:S03]  /*4cc20*/  IMAD.MOV.U32 R4, RZ, RZ, R8 ;  /* 0x000000ffff047224 */ /* 0x000fc600078e0008 */
[----:B------:R-:W3:Y:S04]  /*4cc30*/  LDL.LU R194, [R1+0xe80] ;  /* 0x000e800001c27983 */ /* 0x000ee80000300800 */
[----:B------:R-:W3:Y:S01]  /*4cc40*/  LDL.LU R8, [R1+0xe84] ;  /* 0x000e840001087983 */ /* 0x000ee20000300800 */
[----:B------:R-:W-:-:S03]  /*4cc50*/  UISETP.GT.AND UP1, UPT, UR16, 0x29, UPT ;  /* 0x000000291000788c */ /* 0x000fc6000bf24270 */
[----:B------:R1:W-:Y:S01]  /*4cc60*/  LDGSTS.E [R0+0x18000], desc[UR8][R4.64], P1 ;  /* 0x1800000004007fae */ /* 0x0003e20008921848 */
[----:B------:R-:W-:-:S04]  /*4cc70*/  USEL UR12, URZ, 0x4, !UP1 ;  /* 0x000000043f0c7887 */ /* 0x000fc8000c800000 */
[----:B------:R-:W-:Y:S01]  /*4cc80*/  USEL UR12, UR12, URZ, !UP0 ;  /* 0x0000003f0c0c7287 */ /* 0x000fe2000c000000 */
[----:B--2---:R-:W-:-:S04]  /*4cc90*/  IADD3 R11, P0, R11, UR4, RZ ;  /* 0x000000040b0b7c10 */ /* 0x004fc8000ff1e0ff */
        /* <DEDUP_REMOVED lines=9> */
[----:B--2---:R-:W2:Y:S04]  /*4cd30*/  LDL.LU R11, [R1+0xe8c] ;  /* 0x000e8c00010b7983 */ /* 0x004ea80000300800 */
        /* <DEDUP_REMOVED lines=8> */
[----:B------:R-:W2:Y:S04]  /*4cdc0*/  LDL.LU R193, [R1+0xe88] ;  /* 0x000e880001c17983 */ /* 0x000ea80000300800 */
[----:B------:R-:W-:Y:S04]  /*4cdd0*/  STL [R1+0xe68], R196 ;  /* 0x000e68c401007387 */ /* 0x000fe80000100800 */
[----:B-1----:R-:W2:Y:S04]  /*4cde0*/  LDL.LU R192, [R1+0xe90] ;  /* 0x000e900001c07983 */ /* 0x002ea80000300800 */
[----:B------:R-:W2:Y:S01]  /*4cdf0*/  LDL.LU R9, [R1+0xe94] ;  /* 0x000e940001097983 */ /* 0x000ea20000300800 */
[----:B------:R-:W-:Y:S01]  /*4ce00*/  IADD3 R2, P1, R2, UR4, RZ ;  /* 0x0000000402027c10 */ /* 0x000fe2000ff3e0ff */
[----:B----4-:R-:W-:Y:S01]  /*4ce10*/  IMAD.MOV.U32 R4, RZ, RZ, R13 ;  /* 0x000000ffff047224 */ /* 0x010fe200078e000d */
[----:B------:R-:W-:-:S03]  /*4ce20*/  MOV R5, R196 ;  /* 0x000000c400057202 */ /* 0x000fc60000000f00 */
[----:B------:R-:W-:Y:S04]  /*4ce30*/  STL [R1+0xe74], R2 ;  /* 0x000e740201007387 */ /* 0x000fe80000100800 */
[----:B------:R1:W-:Y:S02]  /*4ce40*/  LDGSTS.E [R0+0x14004], desc[UR8][R4.64], P0 ;  /* 0x1400400004007fae */ /* 0x0003e40008121848 */
[----:B-1----:R-:W-:Y:S01]  /*4ce50*/  IMAD.MOV.U32 R4, RZ, RZ, R2 ;  /* 0x000000ffff047224 */ /* 0x002fe200078e0002 */
[----:B---3--:R-:W-:-:S04]  /*4ce60*/  IADD3.X R10, R10, UR6, RZ, P1, !PT ;  /* 0x000000060a0a7c10 */ /* 0x008fc80008ffe4ff */
        /* <DEDUP_REMOVED lines=28> */
[----:B--2---:R-:W-:-:S05]  /*4d030*/  IADD3 R11, P0, R11, UR4, RZ ;  /* 0x000000040b0b7c10 */ /* 0x004fca000ff1e0ff */
        /* <DEDUP_REMOVED lines=8> */
[----:B--2---:R-:W2:Y:S04]  /*4d0c0*/  LDL.LU R11, [R1+0xeb0] ;  /* 0x000eb000010b7983 */ /* 0x004ea80000300800 */
[----:B------:R1:W-:Y:S04]  /*4d0d0*/  STL [R1+0xe90], R192 ;  /* 0x000e90c001007387 */ /* 0x0003e80000100800 */
[----:B------:R1:W-:Y:S04]  /*4d0e0*/  LDGSTS.E [R0+0x14008], desc[UR8][R4.64], P1 ;  /* 0x1400800004007fae */ /* 0x0003e80008921848 */
[----:B-1----:R-:W2:Y:S01]  /*4d0f0*/  LDL.LU R193, [R1+0xeb8] ;  /* 0x000eb80001c17983 */ /* 0x002ea20000300800 */
[----:B------:R-:W-:-:S03]  /*4d100*/  MOV R5, R192 ;  /* 0x000000c000057202 */ /* 0x000fc60000000f00 */
[----:B------:R-:W2:Y:S01]  /*4d110*/  LDL.LU R192, [R1+0xebc] ;  /* 0x000ebc0001c07983 */ /* 0x000ea20000300800 */
[----:B------:R-:W-:-:S03]  /*4d120*/  IMAD.MOV.U32 R4, RZ, RZ, R9 ;  /* 0x000000ffff047224 */ /* 0x000fc600078e0009 */
        /* <DEDUP_REMOVED lines=41> */
[----:B----4-:R-:W2:Y:S04]  /*4d3c0*/  LDL.LU R194, [R1+0x1258] ;  /* 0x0012580001c27983 */ /* 0x010ea80000300800 */
        /* <DEDUP_REMOVED lines=13> */
[----:B-1----:R-:W2:Y:S04]  /*4d4a0*/  LDL.LU R193, [R1+0x1260] ;  /* 0x0012600001c17983 */ /* 0x002ea80000300800 */
[----:B------:R-:W-:Y:S04]  /*4d4b0*/  STL [R1+0x1240], R195 ;  /* 0x001240c301007387 */ /* 0x000fe80000100800 */
[----:B------:R-:W2:Y:S01]  /*4d4c0*/  LDL.LU R192, [R1+0x1268] ;  /* 0x0012680001c07983 */ /* 0x000ea20000300800 */
[----:B----4-:R-:W-:-:S03]  /*4d4d0*/  IMAD.MOV.U32 R4, RZ, RZ, R9 ;  /* 0x000000ffff047224 */ /* 0x010fc600078e0009 */
[----:B------:R-:W4:Y:S01]  /*4d4e0*/  LDL.LU R9, [R1+0x126c] ;  /* 0x00126c0001097983 */ /* 0x000f220000300800 */
[----:B------:R-:W-:Y:S02]  /*4d4f0*/  ISETP.NE.U32.AND P1, PT, RZ, UR12, PT ;  /* 0x0000000cff007c0c */ /* 0x000fe4000bf25070 */
[----:B------:R-:W-:Y:S02]  /*4d500*/  MOV R5, R195 ;  /* 0x000000c300057202 */ /* 0x000fe40000000f00 */
[----:B---3--:R-:W-:-:S09]  /*4d510*/  IADD3 R10, P0, R10, UR4, RZ ;  /* 0x000000040a0a7c10 */ /* 0x008fd2000ff1e0ff */
[----:B------:R1:W-:Y:S04]  /*4d520*/  LDGSTS.E [R0+0x20000], desc[UR8][R4.64], P1 ;  /* 0x2000000004007fae */ /* 0x0003e80008921848 */
        /* <DEDUP_REMOVED lines=9> */
[----:B---3--:R-:W3:Y:S01]  /*4d5c0*/  LDL.LU R10, [R1+0x1274] ;  /* 0x00127400010a7983 */ /* 0x008ee20000300800 */
[----:B-1----:R-:W-:-:S03]  /*4d5d0*/  MOV R5, R12 ;  /* 0x0000000c00057202 */ /* 0x002fc60000000f00 */
[----:B------:R1:W-:Y:S04]  /*4d5e0*/  STL [R1+0x1250], R12 ;  /* 0x0012500c01007387 */ /* 0x0003e80000100800 */
[----:B------:R-:W3:Y:S04]  /*4d5f0*/  LDL.LU R196, [R1+0x1270] ;  /* 0x0012700001c47983 */ /* 0x000ee80000300800 */
[----:B------:R-:W3:Y:S01]  /*4d600*/  LDL.LU R13, [R1+0x1278] ;  /* 0x00127800010d7983 */ /* 0x000ee20000300800 */
[----:B------:R-:W-:-:S03]  /*4d610*/  IMAD.MOV.U32 R4, RZ, RZ, R2 ;  /* 0x000000ffff047224 */ /* 0x000fc600078e0002 */
[----:B-1----:R-:W3:Y:S04]  /*4d620*/  LDL.LU R12, [R1+0x127c] ;  /* 0x00127c00010c7983 */ /* 0x002ee80000300800 */
        /* <DEDUP_REMOVED lines=15> */
[----:B--2---:R-:W2:Y:S01]  /*4d720*/  LDL.LU R11, [R1+0x128c] ;  /* 0x00128c00010b7983 */ /* 0x004ea20000300800 */
        /* <DEDUP_REMOVED lines=18> */
[----:B---3--:R-:W-:-:S04]  /*4d850*/  IADD3 R10, P1, R10, UR4, RZ ;  /* 0x000000040a0a7c10 */ /* 0x008fc8000ff3e0ff */
        /* <DEDUP_REMOVED lines=12> */
[----:B---3--:R-:W-:Y:S01]  /*4d920*/  IMAD.MOV.U32 R4, RZ, RZ, R12 ;  /* 0x000000ffff047224 */ /* 0x008fe200078e000c */
[----:B------:R-:W-:Y:S02]  /*4d930*/  MOV R5, R13 ;  /* 0x0000000d00057202 */ /* 0x000fe40000000f00 */
[----:B------:R1:W-:Y:S04]  /*4d940*/  STL [R1+0x1278], R13 ;  /* 0x0012780d01007387 */ /* 0x0003e80000100800 */
[----:B------:R3:W-:Y:S04]  /*4d950*/  STL [R1+0x1284], R2 ;  /* 0x0012840201007387 */ /* 0x0007e80000100800 */
[----:B------:R3:W-:Y:S04]  /*4d960*/  LDGSTS.E [R0+0x2c004], desc[UR8][R4.64], P0 ;  /* 0x2c00400004007fae */ /* 0x0007e80008121848 */
[----:B-1----:R-:W4:Y:S04]  /*4d970*/  LDL.LU R13, [R1+0x12a0] ;  /* 0x0012a000010d7983 */ /* 0x002f280000300800 */
[----:B------:R-:W-:Y:S04]  /*4d980*/  STL [R1+0x1280], R195 ;  /* 0x001280c301007387 */ /* 0x000fe80000100800 */
[----:B------:R-:W4:Y:S01]  /*4d990*/  LDL.LU R12, [R1+0x12a8] ;  /* 0x0012a800010c7983 */ /* 0x000f220000300800 */
[----:B---3--:R-:W-:-:S03]  /*4d9a0*/  IMAD.MOV.U32 R4, RZ, RZ, R2 ;  /* 0x000000ffff047224 */ /* 0x008fc600078e0002 */
[----:B------:R-:W3:Y:S01]  /*4d9b0*/  LDL.LU R2, [R1+0x12ac] ;  /* 0x0012ac0001027983 */ /* 0x000ee20000300800 */
        /* <DEDUP_REMOVED lines=9> */
[----:B--2---:R-:W-:-:S05]  /*4da50*/  IADD3 R11, P0, R11, UR4, RZ ;  /* 0x000000040b0b7c10 */ /* 0x004fca000ff1e0ff */
        /* <DEDUP_REMOVED lines=10> */
[----:B-1----:R-:W3:Y:S01]  /*4db00*/  LDL.LU R11, [R1+0x12b4] ;  /* 0x0012b400010b7983 */ /* 0x002ee20000300800 */
[----:B--2---:R-:W-:Y:S01]  /*4db10*/  IMAD.MOV.U32 R4, RZ, RZ, R8 ;  /* 0x000000ffff047224 */ /* 0x004fe200078e0008 */
[----:B------:R-:W-:Y:S02]  /*4db20*/  IADD3.X R192, R192, UR6, RZ, P0, !PT ;  /* 0x00000006c0c07c10 */ /* 0x000fe400087fe4ff */
[----:B------:R1:W-:Y:S04]  /*4db30*/  STL [R1+0x1290], R193 ;  /* 0x001290c101007387 */ /* 0x0003e80000100800 */
[----:B------:R-:W2:Y:S04]  /*4db40*/  LDL.LU R195, [R1+0x12b0] ;  /* 0x0012b00001c37983 */ /* 0x000ea80000300800 */
        /* <DEDUP_REMOVED lines=18> */
[----:B---3--:R-:W-:-:S04]  /*4dc70*/  IADD3 R2, P2, R2, UR4, RZ ;  /* 0x0000000402027c10 */ /* 0x008fc8000ff5e0ff */
[----:B------:R-:W-:Y:S01]  /*4dc80*/  IADD3.X R12, R12, UR6, RZ, P2, !PT ;  /* 0x000000060c0c7c10 */ /* 0x000fe200097fe4ff */
[----:B------:R-:W-:Y:S01]  /*4dc90*/  STL [R1+0x12ac], R2 ;  /* 0x0012ac0201007387 */ /* 0x000fe20000100800 */
[----:B------:R-:W-:-:S03]  /*4dca0*/  MOV R5, R13 ;  /* 0x0000000d00057202 */ /* 0x000fc60000000f00 */
[----:B------:R-:W3:Y:S04]  /*4dcb0*/  LDL.LU R192, [R1+0x1648] ;  /* 0x0016480001c07983 */ /* 0x000ee80000300800 */
[----:B------:R1:W-:Y:S04]  /*4dcc0*/  STL [R1+0x12a8], R12 ;  /* 0x0012a80c01007387 */ /* 0x0003e80000100800 */
[----:B-1----:R-:W3:Y:S04]  /*4dcd0*/  LDL.LU R13, [R1+0x1650] ;  /* 0x00165000010d7983 */ /* 0x002ee80000300800 */
[----:B------:R-:W3:Y:S04]  /*4dce0*/  LDL.LU R10, [R1+0x1654] ;  /* 0x00165400010a7983 */ /* 0x000ee80000300800 */
[----:B------:R1:W-:Y:S02]  /*4dcf0*/  LDGSTS.E [R0+0x2000c], desc[UR8][R4.64], P0 ;  /* 0x2000c00004007fae */ /* 0x0003e40008121848 */
[----:B-1----:R-:W-:Y:S01]  /*4dd00*/  MOV R5, R12 ;  /* 0x0000000c00057202 */ /* 0x002fe20000000f00 */
[----:B------:R-:W-:Y:S01]  /*4dd10*/  IMAD.MOV.U32 R4, RZ, RZ, R2 ;  /* 0x000000ffff047224 */ /* 0x000fe200078e0002 */
[----:B------:R-:W3:Y:S04]  /*4dd20*/  LDL.LU R12, [R1+0x1658] ;  /* 0x00165800010c7983 */ /* 0x000ee80000300800 */
[----:B------:R-:W3:Y:S01]  /*4dd30*/  LDL.LU R2, [R1+0x165c] ;  /* 0x00165c0001027983 */ /* 0x000ee20000300800 */
[----:B------:R-:W-:-:S03]  /*4dd40*/  UISETP.GT.AND UP1, UPT, UR16, 0x68, UPT ;  /* 0x000000681000788c */ /* 0x000fc6000bf24270 */
[----:B------:R1:W-:Y:S01]  /*4dd50*/  LDGSTS.E [R0+0x2400c], desc[UR8][R4.64], P0 ;  /* 0x2400c00004007fae */ /* 0x0003e20008121848 */
[----:B------:R-:W-:-:S04]  /*4dd60*/  USEL UR12, URZ, 0x4, !UP1 ;  /* 0x000000043f0c7887 */ /* 0x000fc8000c800000 */
[----:B------:R-:W-:Y:S01]  /*4dd70*/  USEL UR12, UR12, URZ, !UP0 ;  /* 0x0000003f0c0c7287 */ /* 0x000fe2000c000000 */
[----:B------:R-:W-:-:S04]  /*4dd80*/  IADD3 R11, P1, R11, UR4, RZ ;  /* 0x000000040b0b7c10 */ /* 0x000fc8000ff3e0ff */
[----:B--2---:R-:W-:Y:S02]  /*4dd90*/  IADD3.X R195, R195, UR6, RZ, P1, !PT ;  /* 0x00000006c3c37c10 */ /* 0x004fe40008ffe4ff */
[----:B----4-:R-:W-:Y:S01]  /*4dda0*/  IADD3 R8, P2, R8, UR4, RZ ;  /* 0x0000000408087c10 */ /* 0x010fe2000ff5e0ff */
[----:B------:R2:W-:Y:S01]  /*4ddb0*/  STL [R1+0x12b4], R11 ;  /* 0x0012b40b01007387 */ /* 0x0005e20000100800 */
[----:B-1----:R-:W-:Y:S01]  /*4ddc0*/  IMAD.MOV.U32 R4, RZ, RZ, R11 ;  /* 0x000000ffff047224 */ /* 0x002fe200078e000b */
[----:B------:R-:W-:Y:S02]  /*4ddd0*/  MOV R5, R195 ;  /* 0x000000c300057202 */ /* 0x000fe40000000f00 */
[----:B------:R1:W-:Y:S04]  /*4dde0*/  STL [R1+0x12b0], R195 ;  /* 0x0012b0c301007387 */ /* 0x0003e80000100800 */
[----:B------:R4:W-:Y:S01]  /*4ddf0*/  LDGSTS.E [R0+0x2800c], desc[UR8][R4.64], P0 ;  /* 0x2800c00004007fae */ /* 0x0009e20008121848 */
[----:B------:R-:W-:-:S03]  /*4de00*/  IADD3.X R194, R194, UR6, RZ, P2, !PT ;  /* 0x00000006c2c27c10 */ /* 0x000fc600097fe4ff */
[----:B--2---:R-:W2:Y:S01]  /*4de10*/  LDL.LU R11, [R1+0x1664] ;  /* 0x00166400010b7983 */ /* 0x004ea20000300800 */
        /* <DEDUP_REMOVED lines=19> */
[----:B---3--:R-:W-:-:S04]  /*4df50*/  IADD3.X R192, R192, UR6, RZ, P0, !PT ;  /* 0x00000006c0c07c10 */ /* 0x008fc800087fe4ff */
        /* <DEDUP_REMOVED lines=11> */
[----:B---3--:R-:W3:Y:S01]  /*4e010*/  LDL.LU R10, [R1+0x167c] ;  /* 0x00167c00010a7983 */ /* 0x008ee20000300800 */
[----:B------:R-:W-:-:S03]  /*4e020*/  IADD3 R2, P0, R2, UR4, RZ ;  /* 0x0000000402027c10 */ /* 0x000fc6000ff1e0ff */
[----:B------:R1:W-:Y:S01]  /*4e030*/  LDGSTS.E [R0+0x38000], desc[UR8][R4.64], P1 ;  /* 0x3800000004007fae */ /* 0x0003e20008921848 */
[----:B------:R-:W-:-:S03]  /*4e040*/  IADD3.X R12, R12, UR6, RZ, P0, !PT ;  /* 0x000000060c0c7c10 */ /* 0x000fc600087fe4ff */
[----:B------:R-:W-:Y:S04]  /*4e050*/  STL [R1+0x165c], R2 ;  /* 0x00165c0201007387 */ /* 0x000fe80000100800 */
[----:B------:R1:W-:Y:S02]  /*4e060*/  STL [R1+0x1658], R12 ;  /* 0x0016580c01007387 */ /* 0x0003e40000100800 */
[----:B-1----:R-:W-:Y:S02]  /*4e070*/  MOV R5, R12 ;  /* 0x0000000c00057202 */ /* 0x002fe40000000f00 */
[----:B------:R-:W3:Y:S04]  /*4e080*/  LDL.LU R12, [R1+0x1678] ;  /* 0x00167800010c7983 */ /* 0x000ee80000300800 */
[----:B------:R-:W3:Y:S04]  /*4e090*/  LDL.LU R192, [R1+0x1680] ;  /* 0x0016800001c07983 */ /* 0x000ee80000300800 */
[----:B------:R-:W3:Y:S01]  /*4e0a0*/  LDL.LU R13, [R1+0x1684] ;  /* 0x00168400010d7983 */ /* 0x000ee20000300800 */
[----:B------:R-:W-:Y:S01]  /*4e0b0*/  IMAD.MOV.U32 R4, RZ, RZ, R2 ;  /* 0x000000ffff047224 */ /* 0x000fe200078e0002 */
[----:B------:R-:W-:-:S02]  /*4e0c0*/  UISETP.GT.AND UP1, UPT, UR16, 0x69, UPT ;  /* 0x000000691000788c */ /* 0x000fc4000bf24270 */
[----:B------:R-:W3:Y:S04]  /*4e0d0*/  LDL.LU R2, [R1+0x168c] ;  /* 0x00168c0001027983 */ /* 0x000ee80000300800 */
[----:B------:R1:W-:Y:S01]  /*4e0e0*/  LDGSTS.E [R0+0x3c000], desc[UR8][R4.64], P1 ;  /* 0x3c00000004007fae */ /* 0x0003e20008921848 */
[----:B------:R-:W-:-:S04]  /*4e0f0*/  USEL UR12, URZ, 0x4, !UP1 ;  /* 0x000000043f0c7887 */ /* 0x000fc8000c800000 */
[----:B------:R-:W-:-:S06]  /*4e100*/  USEL UR12, UR12, URZ, !UP0 ;  /* 0x0000003f0c0c7287 */ /* 0x000fcc000c000000 */
[----:B------:R-:W-:Y:S02]  /*4e110*/  ISETP.NE.U32.AND P0, PT, RZ, UR12, PT ;  /* 0x0000000cff007c0c */ /* 0x000fe4000bf05070 */
[----:B--2---:R-:W-:-:S05]  /*4e120*/  IADD3 R11, P1, R11, UR4, RZ ;  /* 0x000000040b0b7c10 */ /* 0x004fca000ff3e0ff */
        /* <DEDUP_REMOVED lines=8> */
[----:B--2---:R-:W2:Y:S04]  /*4e1b0*/  LDL.LU R11, [R1+0x1688] ;  /* 0x00168800010b7983 */ /* 0x004ea80000300800 */
[----:B------:R3:W-:Y:S04]  /*4e1c0*/  STL [R1+0x1668], R194 ;  /* 0x001668c201007387 */ /* 0x0007e80000100800 */
[----:B------:R-:W2:Y:S04]  /*4e1d0*/  LDL.LU R196, [R1+0x1690] ;  /* 0x0016900001c47983 */ /* 0x000ea80000300800 */
[----:B-1----:R-:W2:Y:S04]  /*4e1e0*/  LDL.LU R195, [R1+0x1694] ;  /* 0x0016940001c37983 */ /* 0x002ea80000300800 */
        /* <DEDUP_REMOVED lines=8> */
[----:B---3--:R-:W-:-:S03]  /*4e270*/  IADD3 R10, P2, R10, UR4, RZ ;  /* 0x000000040a0a7c10 */ /* 0x008fc6000ff5e0ff */
[----:B------:R-:W-:Y:S04]  /*4e280*/  STL [R1+0x1670], R193 ;  /* 0x001670c101007387 */ /* 0x000fe80000100800 */
[----:B------:R-:W3:Y:S01]  /*4e290*/  LDL.LU R194, [R1+0x1698] ;  /* 0x0016980001c27983 */ /* 0x000ee20000300800 */
[----:B-1----:R-:W-:Y:S01]  /*4e2a0*/  IMAD.MOV.U32 R4, RZ, RZ, R9 ;  /* 0x000000ffff047224 */ /* 0x002fe200078e0009 */
[----:B------:R-:W-:Y:S02]  /*4e2b0*/  MOV R5, R193 ;  /* 0x000000c100057202 */ /* 0x000fe40000000f00 */
[----:B------:R-:W3:Y:S04]  /*4e2c0*/  LDL.LU R9, [R1+0x16a4] ;  /* 0x0016a40001097983 */ /* 0x000ee80000300800 */
        /* <DEDUP_REMOVED lines=9> */
[----:B------:R-:W3:Y:S04]  /*4e360*/  LDL.LU R10, [R1+0x16a0] ;  /* 0x0016a000010a7983 */ /* 0x000ee80000300800 */
[----:B------:R2:W-:Y:S04]  /*4e370*/  STL [R1+0x1680], R192 ;  /* 0x001680c001007387 */ /* 0x0005e80000100800 */
[----:B------:R-:W3:Y:S04]  /*4e380*/  LDL.LU R193, [R1+0x16a8] ;  /* 0x0016a80001c17983 */ /* 0x000ee80000300800 */
[----:B------:R-:W3:Y:S01]  /*4e390*/  LDL.LU R12, [R1+0x16ac] ;  /* 0x0016ac00010c7983 */ /* 0x000ee20000300800 */
        /* <DEDUP_REMOVED lines=8> */
[----:B------:R-:W3:Y:S04]  /*4e420*/  LDL.LU R13, [R1+0x16b4] ;  /* 0x0016b400010d7983 */ /* 0x000ee80000300800 */
[----:B------:R-:W-:Y:S06]  /*4e430*/  STL [R1+0x168c], R2 ;  /* 0x00168c0201007387 */ /* 0x000fec0000100800 */
[----:B------:R1:W-:Y:S01]  /*4e440*/  LDGSTS.E [R0+0x30008], desc[UR8][R4.64], P1 ;  /* 0x3000800004007fae */ /* 0x0003e20008921848 */
[----:B------:R-:W-:Y:S01]  /*4e450*/  UISETP.GT.AND UP1, UPT, UR16, 0x6b, UPT ;  /* 0x0000006b1000788c */ /* 0x000fe2000bf24270 */
[----:B-1----:R-:W-:-:S03]  /*4e460*/  IMAD.MOV.U32 R4, RZ, RZ, R2 ;  /* 0x000000ffff047224 */ /* 0x002fc600078e0002 */
[----:B------:R-:W-:-:S04]  /*4e470*/  USEL UR12, URZ, 0x4, !UP1 ;  /* 0x000000043f0c7887 */ /* 0x000fc8000c800000 */
[----:B------:R-:W-:Y:S01]  /*4e480*/  USEL UR12, UR12, URZ, !UP0 ;  /* 0x0000003f0c0c7287 */ /* 0x000fe2000c000000 */
[----:B--2---:R-:W-:-:S05]  /*4e490*/  IADD3.X R11, R11, UR6, RZ, P0, !PT ;  /* 0x000000060b0b7c10 */ /* 0x004fca00087fe4ff */
[----:B------:R1:W-:Y:S01]  /*4e4a0*/  STL [R1+0x1688], R11 ;  /* 0x0016880b01007387 */ /* 0x0003e20000100800 */
[----:B------:R-:W-:-:S04]  /*4e4b0*/  IADD3 R195, P2, R195, UR4, RZ ;  /* 0x00000004c3c37c10 */ /* 0x000fc8000ff5e0ff */
[----:B------:R-:W-:Y:S01]  /*4e4c0*/  IADD3.X R196, R196, UR6, RZ, P2, !PT ;  /* 0x00000006c4c47c10 */ /* 0x000fe200097fe4ff */
[----:B------:R-:W-:Y:S01]  /*4e4d0*/  STL [R1+0x1694], R195 ;  /* 0x001694c301007387 */ /* 0x000fe20000100800 */
[----:B------:R-:W-:-:S03]  /*4e4e0*/  MOV R5, R11 ;  /* 0x0000000b00057202 */ /* 0x000fc60000000f00 */
[----:B------:R-:W2:Y:S04]  /*4e4f0*/  LDL.LU R192, [R1+0x16b0] ;  /* 0x0016b00001c07983 */ /* 0x000ea80000300800 */
[----:B------:R-:W-:Y:S04]  /*4e500*/  STL [R1+0x1690], R196 ;  /* 0x001690c401007387 */ /* 0x000fe80000100800 */
[----:B-1----:R-:W2:Y:S04]  /*4e510*/  LDL.LU R11, [R1+0x16b8] ;  /* 0x0016b800010b7983 */ /* 0x002ea80000300800 */
[----:B------:R-:W2:Y:S01]  /*4e520*/  LDL.LU R2, [R1+0x16bc] ;  /* 0x0016bc0001027983 */ /* 0x000ea20000300800 */
[----:B----4-:R-:W-:-:S03]  /*4e530*/  IADD3 R8, P0, R8, UR4, RZ ;  /* 0x0000000408087c10 */ /* 0x010fc6000ff1e0ff */
[----:B------:R1:W-:Y:S04]  /*4e540*/  LDGSTS.E [R0+0x34008], desc[UR8][R4.64], P1 ;  /* 0x3400800004007fae */ /* 0x0003e80008921848 */
[----:B------:R-:W-:Y:S01]  /*4e550*/  STL [R1+0x169c], R8 ;  /* 0x00169c0801007387 */ /* 0x000fe20000100800 */
[----:B-1----:R-:W-:Y:S01]  /*4e560*/  IMAD.MOV.U32 R4, RZ, RZ, R195 ;  /* 0x000000ffff047224 */ /* 0x002fe200078e00c3 */
[----:B------:R-:W-:-:S05]  /*4e570*/  MOV R5, R196 ;  /* 0x000000c400057202 */ /* 0x000fca0000000f00 */
[----:B------:R1:W-:Y:S02]  /*4e580*/  LDGSTS.E [R0+0x38008], desc[UR8][R4.64], P1 ;  /* 0x3800800004007fae */ /* 0x0003e40008921848 */
[----:B-1----:R-:W-:Y:S01]  /*4e590*/  IMAD.MOV.U32 R4, RZ, RZ, R8 ;  /* 0x000000ffff047224 */ /* 0x002fe200078e0008 */
[----:B---3--:R-:W-:-:S04]  /*4e5a0*/  IADD3.X R194, R194, UR6, RZ, P0, !PT ;  /* 0x00000006c2c27c10 */ /* 0x008fc800087fe4ff */
[----:B------:R-:W-:Y:S01]  /*4e5b0*/  MOV R5, R194 ;  /* 0x000000c200057202 */ /* 0x000fe20000000f00 */
[----:B------:R1:W-:Y:S01]  /*4e5c0*/  STL [R1+0x1698], R194 ;  /* 0x001698c201007387 */ /* 0x0003e20000100800 */
[----:B------:R-:W-:-:S03]  /*4e5d0*/  ISETP.NE.U32.AND P0, PT, RZ, UR12, PT ;  /* 0x0000000cff007c0c */ /* 0x000fc6000bf05070 */
[----:B------:R3:W-:Y:S01]  /*4e5e0*/  LDGSTS.E [R0+0x3c008], desc[UR8][R4.64], P1 ;  /* 0x3c00800004007fae */ /* 0x0007e20008921848 */
[----:B------:R-:W-:-:S03]  /*4e5f0*/  IADD3 R9, P1, R9, UR4, RZ ;  /* 0x0000000409097c10 */ /* 0x000fc6000ff3e0ff */
[----:B-1----:R-:W4:Y:S04]  /*4e600*/  LDL.LU R194, [R1+0xac0] ;  /* 0x000ac00001c27983 */ /* 0x002f280000300800 */
[----:B------:R-:W4:Y:S01]  /*4e610*/  LDL.LU R8, [R1+0xac4] ;  /* 0x000ac40001087983 */ /* 0x000f220000300800 */
[----:B---3--:R-:W-:-:S03]  /*4e620*/  IMAD.MOV.U32 R4, RZ, RZ, R9 ;  /* 0x000000ffff047224 */ /* 0x008fc600078e0009 */
        /* <DEDUP_REMOVED lines=9> */
[----:B---3--:R-:W-:-:S03]  /*4e6c0*/  MOV R5, R193 ;  /* 0x000000c100057202 */ /* 0x008fc60000000f00 */
[----:B------:R1:W-:Y:S04]  /*4e6d0*/  STL [R1+0x16a8], R193 ;  /* 0x0016a8c101007387 */ /* 0x0003e80000100800 */
[----:B------:R-:W3:Y:S04]  /*4e6e0*/  LDL.LU R9, [R1+0xad4] ;  /* 0x000ad40001097983 */ /* 0x000ee80000300800 */
[----:B-1----:R-:W3:Y:S01]  /*4e6f0*/  LDL.LU R193, [R1+0xac8] ;  /* 0x000ac80001c17983 */ /* 0x002ee20000300800 */
[----:B------:R-:W-:-:S03]  /*4e700*/  IMAD.MOV.U32 R4, RZ, RZ, R12 ;  /* 0x000000ffff047224 */ /* 0x000fc600078e000c */
[----:B------:R-:W3:Y:S01]  /*4e710*/  LDL.LU R12, [R1+0xad0] ;  /* 0x000ad000010c7983 */ /* 0x000ee20000300800 */
[----:B------:R-:W-:-:S03]  /*4e720*/  IADD3 R13, P1, R13, UR4, RZ ;  /* 0x000000040d0d7c10 */ /* 0x000fc6000ff3e0ff */
[----:B------:R1:W-:Y:S04]  /*4e730*/  LDGSTS.E [R0+0x3400c], desc[UR8][R4.64], P0 ;  /* 0x3400c00004007fae */ /* 0x0003e80008121848 */
[----:B------:R-:W-:Y:S01]  /*4e740*/  STL [R1+0x16b4], R13 ;  /* 0x0016b40d01007387 */ /* 0x000fe20000100800 */
[----:B------:R-:W-:Y:S01]  /*4e750*/  UISETP.GT.AND UP1, UPT, UR16, 0xc, UPT ;  /* 0x0000000c1000788c */ /* 0x000fe2000bf24270 */
[----:B-1----:R-:W-:-:S03]  /*4e760*/  IMAD.MOV.U32 R4, RZ, RZ, R13 ;  /* 0x000000ffff047224 */ /* 0x002fc600078e000d */
[----:B------:R-:W-:-:S04]  /*4e770*/  USEL UR12, URZ, 0x4, !UP1 ;  /* 0x000000043f0c7887 */ /* 0x000fc8000c800000 */
[----:B------:R-:W-:Y:S01]  /*4e780*/  USEL UR12, UR12, URZ, !UP0 ;  /* 0x0000003f0c0c7287 */ /* 0x000fe2000c000000 */
[----:B--2---:R-:W-:-:S04]  /*4e790*/  IADD3.X R192, R192, UR6, RZ, P1, !PT ;  /* 0x00000006c0c07c10 */ /* 0x004fc80008ffe4ff */
[----:B------:R-:W-:Y:S01]  /*4e7a0*/  MOV R5, R192 ;  /* 0x000000c000057202 */ /* 0x000fe20000000f00 */
[----:B------:R1:W-:Y:S04]  /*4e7b0*/  STL [R1+0x16b0], R192 ;  /* 0x0016b0c001007387 */ /* 0x0003e80000100800 */
[----:B------:R2:W-:Y:S01]  /*4e7c0*/  LDGSTS.E [R0+0x3800c], desc[UR8][R4.64], P0 ;  /* 0x3800c00004007fae */ /* 0x0005e20008121848 */
[----:B------:R-:W-:-:S04]  /*4e7d0*/  IADD3 R2, P2, R2, UR4, RZ ;  /* 0x0000000402027c10 */ /* 0x000fc8000ff5e0ff */
[----:B------:R-:W-:Y:S01]  /*4e7e0*/  IADD3.X R11, R11, UR6, RZ, P2, !PT ;  /* 0x000000060b0b7c10 */ /* 0x000fe200097fe4ff */
[----:B------:R-:W-:Y:S04]  /*4e7f0*/  STL [R1+0x16bc], R2 ;  /* 0x0016bc0201007387 */ /* 0x000fe80000100800 */
[----:B------:R1:W-:Y:S01]  /*4e800*/  STL [R1+0x16b8], R11 ;  /* 0x0016b80b01007387 */ /* 0x0003e20000100800 */
[----:B--2---:R-:W-:-:S03]  /*4e810*/  MOV R5, R11 ;  /* 0x0000000b00057202 */ /* 0x004fc60000000f00 */
[----:B-1----:R-:W2:Y:S04]  /*4e820*/  LDL.LU R192, [R1+0xad8] ;  /* 0x000ad80001c07983 */ /* 0x002ea80000300800 */
[----:B------:R-:W2:Y:S01]  /*4e830*/  LDL.LU R11, [R1+0xadc] ;  /* 0x000adc00010b7983 */ /* 0x000ea20000300800 */
[----:B------:R-:W-:-:S03]  /*4e840*/  IMAD.MOV.U32 R4, RZ, RZ, R2 ;  /* 0x000000ffff047224 */ /* 0x000fc600078e0002 */
[----:B------:R-:W2:Y:S04]  /*4e850*/  LDL.LU R13, [R1+0xae0] ;  /* 0x000ae000010d7983 */ /* 0x000ea80000300800 */
[----:B------:R-:W2:Y:S04]  /*4e860*/  LDL.LU R2, [R1+0xae4] ;  /* 0x000ae40001027983 */ /* 0x000ea80000300800 */
[----:B------:R-:W2:Y:S04]  /*4e870*/  LDL.LU R196, [R1+0xae8] ;  /* 0x000ae80001c47983 */ /* 0x000ea80000300800 */
[----:B------:R1:W-:Y:S01]  /*4e880*/  LDGSTS.E [R0+0x3c00c], desc[UR8][R4.64], P0 ;  /* 0x3c00c00004007fae */ /* 0x0003e20008121848 */
[----:B------:R-:W-:-:S02]  /*4e890*/  ISETP.NE.U32.AND P0, PT, RZ, UR12, PT ;  /* 0x0000000cff007c0c */ /* 0x000fc4000bf05070 */
[----:B-1----:R-:W-:Y:S02]  /*4e8a0*/  LOP3.LUT R0, R6, 0x30, RZ, 0x3c, !PT ;  /* 0x0000003006007812 */ /* 0x002fe400078e3cff */
[----:B----4-:R-:W-:-:S04]  /*4e8b0*/  IADD3 R8, P1, R8, UR4, RZ ;  /* 0x0000000408087c10 */ /* 0x010fc8000ff3e0ff */
[----:B------:R-:W-:Y:S01]  /*4e8c0*/  IADD3.X R194, R194, UR6, RZ, P1, !PT ;  /* 0x00000006c2c27c10 */ /* 0x000fe20008ffe4ff */
[----:B------:R-:W-:Y:S04]  /*4e8d0*/  STL [R1+0xac4], R8 ;  /* 0x000ac40801007387 */ /* 0x000fe80000100800 */
[----:B------:R1:W-:Y:S01]  /*4e8e0*/  STL [R1+0xac0], R194 ;  /* 0x000ac0c201007387 */ /* 0x0003e20000100800 */
[----:B------:R-:W-:Y:S01]  /*4e8f0*/  IMAD.MOV.U32 R5, RZ, RZ, R194 ;  /* 0x000000ffff057224 */ /* 0x000fe200078e00c2 */
[----:B------:R-:W-:Y:S01]  /*4e900*/  MOV R4, R8 ;  /* 0x0000000800047202 */ /* 0x000fe20000000f00 */
[----:B------:R-:W-:-:S05]  /*4e910*/  VIADD R0, R0, UR17 ;  /* 0x0000001100007c36 */ /* 0x000fca0008000000 */
[----:B------:R4:W-:Y:S04]  /*4e920*/  LDGSTS.E [R0], desc[UR8][R4.64], P0 ;  /* 0x0000000004007fae */ /* 0x0009e80008121848 */
[----:B-1----:R-:W2:Y:S04]  /*4e930*/  LDL.LU R194, [R1+0xaec] ;  /* 0x000aec0001c27983 */ /* 0x002ea80000300800 */
[----:B------:R-:W2:Y:S01]  /*4e940*/  LDL.LU R8, [R1+0xaf4] ;  /* 0x000af40001087983 */ /* 0x000ea20000300800 */
[----:B------:R-:W-:-:S05]  /*4e950*/  IADD3 R10, P1, R10, UR4, RZ ;  /* 0x000000040a0a7c10 */ /* 0x000fca000ff3e0ff */
[----:B------:R1:W-:Y:S01]  /*4e960*/  STL [R1+0xacc], R10 ;  /* 0x000acc0a01007387 */ /* 0x0003e20000100800 */
[----:B---3--:R-:W-:Y:S02]  /*4e970*/  IADD3 R9, P2, R9, UR4, RZ ;  /* 0x0000000409097c10 */ /* 0x008fe4000ff5e0ff */
[----:B------:R-:W-:Y:S02]  /*4e980*/  IADD3.X R193, R193, UR6, RZ, P1, !PT ;  /* 0x00000006c1c17c10 */ /* 0x000fe40008ffe4ff */
[----:B----4-:R-:W-:-:S03]  /*4e990*/  MOV R4, R10 ;  /* 0x0000000a00047202 */ /* 0x010fc60000000f00 */
[----:B------:R-:W-:Y:S01]  /*4e9a0*/  STL [R1+0xac8], R193 ;  /* 0x000ac8c101007387 */ /* 0x000fe20000100800 */
[----:B------:R-:W-:-:S03]  /*4e9b0*/  IADD3.X R12, R12, UR6, RZ, P2, !PT ;  /* 0x000000060c0c7c10 */ /* 0x000fc600097fe4ff */
[----:B------:R-:W-:Y:S01]  /*4e9c0*/  STL [R1+0xad4], R9 ;  /* 0x000ad40901007387 */ /* 0x000fe20000100800 */
[----:B------:R-:W-:-:S03]  /*4e9d0*/  IMAD.MOV.U32 R5, RZ, RZ, R193 ;  /* 0x000000ffff057224 */ /* 0x000fc600078e00c1 */
[----:B-1----:R-:W3:Y:S04]  /*4e9e0*/  LDL.LU R10, [R1+0xaf0] ;  /* 0x000af000010a7983 */ /* 0x002ee80000300800 */
[----:B------:R1:W-:Y:S04]  /*4e9f0*/  STL [R1+0xad0], R12 ;  /* 0x000ad00c01007387 */ /* 0x0003e80000100800 */
[----:B------:R4:W-:Y:S04]  /*4ea00*/  LDGSTS.E [R0+0x4000], desc[UR8][R4.64], P0 ;  /* 0x0400000004007fae */ /* 0x0009e80008121848 */
[----:B------:R-:W3:Y:S01]  /*4ea10*/  LDL.LU R195, [R1+0xaf8] ;  /* 0x000af80001c37983 */ /* 0x000ee20000300800 */
        /* <DEDUP_REMOVED lines=9> */
[----:B--2---:R-:W-:-:S04]  /*4eab0*/  IADD3 R11, P1, R11, UR4, RZ ;  /* 0x000000040b0b7c10 */ /* 0x004fc8000ff3e0ff */
        /* <DEDUP_REMOVED lines=9> */
[----:B--2---:R-:W2:Y:S01]  /*4eb50*/  LDL.LU R11, [R1+0xb0c] ;  /* 0x000b0c00010b7983 */ /* 0x004ea20000300800 */
        /* <DEDUP_REMOVED lines=9> */
[----:B------:R-:W2:Y:S04]  /*4ebf0*/  LDL.LU R192, [R1+0xb08] ;  /* 0x000b080001c07983 */ /* 0x000ea80000300800 */
[----:B------:R-:W-:Y:S01]  /*4ec00*/  STL [R1+0xae8], R196 ;  /* 0x000ae8c401007387 */ /* 0x000fe20000100800 */
[----:B-1----:R-:W-:-:S03]  /*4ec10*/  MOV R4, R194 ;  /* 0x000000c200047202 */ /* 0x002fc60000000f00 */
[----:B------:R-:W2:Y:S01]  /*4ec20*/  LDL.LU R13, [R1+0xb10] ;  /* 0x000b1000010d7983 */ /* 0x000ea20000300800 */
[----:B------:R-:W-:-:S03]  /*4ec30*/  IMAD.MOV.U32 R5, RZ, RZ, R196 ;  /* 0x000000ffff057224 */ /* 0x000fc600078e00c4 */
[----:B------:R-:W2:Y:S04]  /*4ec40*/  LDL.LU R2, [R1+0xb14] ;  /* 0x000b140001027983 */ /* 0x000ea80000300800 */
[----:B------:R-:W-:Y:S04]  /*4ec50*/  STL [R1+0xaf4], R8 ;  /* 0x000af40801007387 */ /* 0x000fe80000100800 */
[----:B------:R1:W-:Y:S01]  /*4ec60*/  LDGSTS.E [R0+0x4004], desc[UR8][R4.64], P0 ;  /* 0x0400400004007fae */ /* 0x0003e20008121848 */
[----:B---3--:R-:W-:-:S05]  /*4ec70*/  IADD3.X R10, R10, UR6, RZ, P1, !PT ;  /* 0x000000060a0a7c10 */ /* 0x008fca0008ffe4ff */
[----:B------:R3:W-:Y:S01]  /*4ec80*/  STL [R1+0xaf0], R10 ;  /* 0x000af00a01007387 */ /* 0x0007e20000100800 */
[----:B-1----:R-:W-:-:S03]  /*4ec90*/  IMAD.MOV.U32 R5, RZ, RZ, R10 ;  /* 0x000000ffff057224 */ /* 0x002fc600078e000a */
[----:B------:R-:W2:Y:S01]  /*4eca0*/  LDL.LU R194, [R1+0xb18] ;  /* 0x000b180001c27983 */ /* 0x000ea20000300800 */
[----:B------:R-:W-:-:S03]  /*4ecb0*/  MOV R4, R8 ;  /* 0x0000000800047202 */ /* 0x000fc60000000f00 */
[----:B---3--:R-:W3:Y:S04]  /*4ecc0*/  LDL.LU R10, [R1+0xb1c] ;  /* 0x000b1c00010a7983 */ /* 0x008ee80000300800 */
        /* <DEDUP_REMOVED lines=24> */
[----:B--2---:R-:W-:-:S05]  /*4ee50*/  IADD3 R11, P0, R11, UR4, RZ ;  /* 0x000000040b0b7c10 */ /* 0x004fca000ff1e0ff */
        /* <DEDUP_REMOVED lines=9> */
[----:B--2---:R-:W2:Y:S01]  /*4eef0*/  LDL.LU R11, [R1+0xb30] ;  /* 0x000b3000010b7983 */ /* 0x004ea20000300800 */
[----:B-1----:R-:W-:Y:S01]  /*4ef00*/  MOV R4, R2 ;  /* 0x0000000200047202 */ /* 0x002fe20000000f00 */
[----:B------:R-:W-:Y:S02]  /*4ef10*/  IMAD.MOV.U32 R5, RZ, RZ, R13 ;  /* 0x000000ffff057224 */ /* 0x000fe400078e000d */
[----:B------:R1:W-:Y:S04]  /*4ef20*/  STL [R1+0xb10], R13 ;  /* 0x000b100d01007387 */ /* 0x0003e80000100800 */
[----:B------:R-:W2:Y:S04]  /*4ef30*/  LDL.LU R195, [R1+0xb38] ;  /* 0x000b380001c37983 */ /* 0x000ea80000300800 */
[----:B------:R-:W2:Y:S04]  /*4ef40*/  LDL.LU R192, [R1+0xb3c] ;  /* 0x000b3c0001c07983 */ /* 0x000ea80000300800 */
[----:B------:R3:W-:Y:S04]  /*4ef50*/  LDGSTS.E [R0+0x8008], desc[UR8][R4.64], P1 ;  /* 0x0800800004007fae */ /* 0x0007e80008921848 */
[----:B-1----:R-:W2:Y:S04]  /*4ef60*/  LDL.LU R13, [R1+0xec0] ;  /* 0x000ec000010d7983 */ /* 0x002ea80000300800 */
[----:B------:R-:W2:Y:S01]  /*4ef70*/  LDL.LU R2, [R1+0xec4] ;  /* 0x000ec40001027983 */ /* 0x000ea20000300800 */
[----:B---3--:R-:W-:-:S04]  /*4ef80*/  IADD3 R10, P0, R10, UR4, RZ ;  /* 0x000000040a0a7c10 */ /* 0x008fc8000ff1e0ff */
[----:B------:R-:W-:Y:S02]  /*4ef90*/  IADD3.X R194, R194, UR6, RZ, P0, !PT ;  /* 0x00000006c2c27c10 */ /* 0x000fe400087fe4ff */
[----:B------:R-:W-:-:S03]  /*4efa0*/  MOV R4, R10 ;  /* 0x0000000a00047202 */ /* 0x000fc60000000f00 */
[----:B------:R-:W-:-:S05]  /*4efb0*/  IMAD.MOV.U32 R5, RZ, RZ, R194 ;  /* 0x000000ffff057224 */ /* 0x000fca00078e00c2 */
[----:B------:R1:W-:Y:S01]  /*4efc0*/  LDGSTS.E [R0+0xc008], desc[UR8][R4.64], P1 ;  /* 0x0c00800004007fae */ /* 0x0003e20008921848 */
[----:B----4-:R-:W-:-:S03]  /*4efd0*/  IADD3 R8, P1, R8, UR4, RZ ;  /* 0x0000000408087c10 */ /* 0x010fc6000ff3e0ff */
[----:B------:R3:W-:Y:S04]  /*4efe0*/  STL [R1+0xb1c], R10 ;  /* 0x000b1c0a01007387 */ /* 0x0007e80000100800 */
[----:B------:R4:W-:Y:S04]  /*4eff0*/  STL [R1+0xb18], R194 ;  /* 0x000b18c201007387 */ /* 0x0009e80000100800 */
[----:B---3--:R-:W3:Y:S01]  /*4f000*/  LDL.LU R10, [R1+0xecc] ;  /* 0x000ecc00010a7983 */ /* 0x008ee20000300800 */
        /* <DEDUP_REMOVED lines=26> */
[----:B--2---:R-:W-:-:S05]  /*4f1b0*/  IADD3.X R11, R11, UR6, RZ, P1, !PT ;  /* 0x000000060b0b7c10 */ /* 0x004fca0008ffe4ff */
[----:B------:R1:W-:Y:S01]  /*4f1c0*/  STL [R1+0xb30], R11 ;  /* 0x000b300b01007387 */ /* 0x0003e20000100800 */
[----:B------:R-:W-:-:S03]  /*4f1d0*/  IMAD.MOV.U32 R5, RZ, RZ, R11 ;  /* 0x000000ffff057224 */ /* 0x000fc600078e000b */
[----:B------:R-:W2:Y:S01]  /*4f1e0*/  LDL.LU R193, [R1+0xed8] ;  /* 0x000ed80001c17983 */ /* 0x000ea20000300800 */
[----:B------:R-:W-:-:S03]  /*4f1f0*/  IADD3 R192, P2, R192, UR4, RZ ;  /* 0x00000004c0c07c10 */ /* 0x000fc6000ff5e0ff */
[----:B------:R1:W-:Y:S04]  /*4f200*/  LDGSTS.E [R0+0x800c], desc[UR8][R4.64], P0 ;  /* 0x0800c00004007fae */ /* 0x0003e80008121848 */
[----:B-1----:R-:W2:Y:S01]  /*4f210*/  LDL.LU R11, [R1+0xedc] ;  /* 0x000edc00010b7983 */ /* 0x002ea20000300800 */
[----:B------:R-:W-:-:S03]  /*4f220*/  IADD3.X R195, R195, UR6, RZ, P2, !PT ;  /* 0x00000006c3c37c10 */ /* 0x000fc600097fe4ff */
[----:B------:R-:W2:Y:S01]  /*4f230*/  LDL.LU R9, [R1+0xee4] ;  /* 0x000ee40001097983 */ /* 0x000ea20000300800 */
        /* <DEDUP_REMOVED lines=8> */
[----:B-1----:R-:W2:Y:S04]  /*4f2c0*/  LDL.LU R192, [R1+0xee0] ;  /* 0x000ee00001c07983 */ /* 0x002ea80000300800 */
[----:B------:R1:W-:Y:S04]  /*4f2d0*/  STL [R1+0xec0], R13 ;  /* 0x000ec00d01007387 */ /* 0x0003e80000100800 */
[----:B------:R1:W-:Y:S04]  /*4f2e0*/  LDGSTS.E [R0+0xc00c], desc[UR8][R4.64], P0 ;  /* 0x0c00c00004007fae */ /* 0x0003e80008121848 */
[----:B------:R-:W2:Y:S01]  /*4f2f0*/  LDL.LU R196, [R1+0xee8] ;  /* 0x000ee80001c47983 */ /* 0x000ea20000300800 */
[----:B---3--:R-:W-:Y:S01]  /*4f300*/  IADD3 R10, P0, R10, UR4, RZ ;  /* 0x000000040a0a7c10 */ /* 0x008fe2000ff1e0ff */
[----:B-1----:R-:W-:-:S02]  /*4f310*/  IMAD.MOV.U32 R5, RZ, RZ, R13 ;  /* 0x000000ffff057224 */ /* 0x002fc400078e000d */
[----:B------:R-:W3:Y:S01]  /*4f320*/  LDL.LU R13, [R1+0xeec] ;  /* 0x000eec00010d7983 */ /* 0x000ee20000300800 */
[----:B------:R-:W-:-:S03]  /*4f330*/  MOV R4, R2 ;  /* 0x0000000200047202 */ /* 0x000fc60000000f00 */
[----:B------:R-:W3:Y:S04]  /*4f340*/  LDL.LU R2, [R1+0xef4] ;  /* 0x000ef40001027983 */ /* 0x000ee80000300800 */
[----:B------:R1:W-:Y:S04]  /*4f350*/  STL [R1+0xecc], R10 ;  /* 0x000ecc0a01007387 */ /* 0x0003e80000100800 */
[----:B------:R1:W-:Y:S01]  /*4f360*/  LDGSTS.E [R0+0x10000], desc[UR8][R4.64], P1 ;  /* 0x1000000004007fae */ /* 0x0003e20008921848 */
[----:B----4-:R-:W-:Y:S02]  /*4f370*/  IADD3.X R194, R194, UR6, RZ, P0, !PT ;  /* 0x00000006c2c27c10 */ /* 0x010fe400087fe4ff */
        /* <DEDUP_REMOVED lines=29> */
[----:B--2---:R-:W2:Y:S01]  /*4f550*/  LDL.LU R11, [R1+0xf0c] ;  /* 0x000f0c00010b7983 */ /* 0x004ea20000300800 */
[----:B-1----:R-:W-:Y:S01]  /*4f560*/  MOV R4, R9 ;  /* 0x0000000900047202 */ /* 0x002fe20000000f00 */
[----:B------:R-:W-:Y:S02]  /*4f570*/  IMAD.MOV.U32 R5, RZ, RZ, R192 ;  /* 0x000000ffff057224 */ /* 0x000fe400078e00c0 */
[----:B------:R-:W-:Y:S04]  /*4f580*/  STL [R1+0xee4], R9 ;  /* 0x000ee40901007387 */ /* 0x000fe80000100800 */
[----:B------:R1:W-:Y:S04]  /*4f590*/  STL [R1+0xee0], R192 ;  /* 0x000ee0c001007387 */ /* 0x0003e80000100800 */
[----:B------:R1:W-:Y:S01]  /*4f5a0*/  LDGSTS.E [R0+0x10004], desc[UR8][R4.64], P0 ;  /* 0x1000400004007fae */ /* 0x0003e20008121848 */
[----:B---3--:R-:W-:-:S04]  /*4f5b0*/  IADD3 R13, P2, R13, UR4, RZ ;  /* 0x000000040d0d7c10 */ /* 0x008fc8000ff5e0ff */
        /* <DEDUP_REMOVED lines=11> */
[----:B----4-:R-:W-:-:S05]  /*4f670*/  IADD3.X R10, R10, UR6, RZ, P1, !PT ;  /* 0x000000060a0a7c10 */ /* 0x010fca0008ffe4ff */
[----:B------:R4:W-:Y:S01]  /*4f680*/  STL [R1+0xef0], R10 ;  /* 0x000ef00a01007387 */ /* 0x0009e20000100800 */
[----:B-1----:R-:W-:-:S03]  /*4f690*/  IMAD.MOV.U32 R5, RZ, RZ, R10 ;  /* 0x000000ffff057224 */ /* 0x002fc600078e000a */
[----:B---3--:R-:W3:Y:S01]  /*4f6a0*/  LDL.LU R13, [R1+0xf18] ;  /* 0x000f1800010d7983 */ /* 0x008ee20000300800 */
[----:B------:R-:W-:-:S03]  /*4f6b0*/  MOV R4, R2 ;  /* 0x0000000200047202 */ /* 0x000fc60000000f00 */
[----:B----4-:R-:W4:Y:S04]  /*4f6c0*/  LDL.LU R10, [R1+0xf1c] ;  /* 0x000f1c00010a7983 */ /* 0x010f280000300800 */
[----:B------:R1:W-:Y:S01]  /*4f6d0*/  LDGSTS.E [R0+0x18004], desc[UR8][R4.64], P0 ;  /* 0x1800400004007fae */ /* 0x0003e20008121848 */
[----:B------:R-:W-:-:S03]  /*4f6e0*/  IADD3 R12, P2, R12, UR4, RZ ;  /* 0x000000040c0c7c10 */ /* 0x000fc6000ff5e0ff */
[----:B------:R-:W3:Y:S01]  /*4f6f0*/  LDL.LU R2, [R1+0xf24] ;  /* 0x000f240001027983 */ /* 0x000ee20000300800 */
        /* <DEDUP_REMOVED lines=8> */
[----:B-1----:R-:W3:Y:S04]  /*4f780*/  LDL.LU R12, [R1+0xf20] ;  /* 0x000f2000010c7983 */ /* 0x002ee80000300800 */
[----:B------:R1:W-:Y:S04]  /*4f790*/  STL [R1+0xf00], R194 ;  /* 0x000f00c201007387 */ /* 0x0003e80000100800 */
[----:B------:R1:W-:Y:S04]  /*4f7a0*/  LDGSTS.E [R0+0x1c004], desc[UR8][R4.64], P0 ;  /* 0x1c00400004007fae */ /* 0x0003e80008121848 */
[----:B------:R-:W3:Y:S01]  /*4f7b0*/  LDL.LU R196, [R1+0xf28] ;  /* 0x000f280001c47983 */ /* 0x000ee20000300800 */
[----:B-1----:R-:W-:-:S03]  /*4f7c0*/  IMAD.MOV.U32 R5, RZ, RZ, R194 ;  /* 0x000000ffff057224 */ /* 0x002fc600078e00c2 */
[----:B------:R-:W3:Y:S01]  /*4f7d0*/  LDL.LU R194, [R1+0xf2c] ;  /* 0x000f2c0001c27983 */ /* 0x000ee20000300800 */
[----:B------:R-:W-:-:S04]  /*4f7e0*/  UISETP.GT.AND UP1, UPT, UR16, 0x2e, UPT ;  /* 0x0000002e1000788c */ /* 0x000fc8000bf24270 */
[----:B------:R-:W-:-:S04]  /*4f7f0*/  USEL UR12, URZ, 0x4, !UP1 ;  /* 0x000000043f0c7887 */ /* 0x000fc8000c800000 */
[----:B------:R-:W-:-:S06]  /*4f800*/  USEL UR12, UR12, URZ, !UP0 ;  /* 0x0000003f0c0c7287 */ /* 0x000fcc000c000000 */
[----:B------:R-:W-:Y:S02]  /*4f810*/  ISETP.NE.U32.AND P1, PT, RZ, UR12, PT ;  /* 0x0000000cff007c0c */ /* 0x000fe4000bf25070 */
[----:B------:R-:W-:Y:S02]  /*4f820*/  MOV R4, R8 ;  /* 0x0000000800047202 */ /* 0x000fe40000000f00 */
[----:B------:R-:W3:Y:S09]  /*4f830*/  LDL.LU R8, [R1+0xf34] ;  /* 0x000f340001087983 */ /* 0x000ef20000300800 */
        /* <DEDUP_REMOVED lines=16> */
[----:B------:R3:W-:Y:S04]  /*4f940*/  LDGSTS.E [R0+0x18008], desc[UR8][R4.64], P1 ;  /* 0x1800800004007fae */ /* 0x0007e80008921848 */
[----:B-1----:R-:W2:Y:S04]  /*4f950*/  LDL.LU R192, [R1+0xf3c] ;  /* 0x000f3c0001c07983 */ /* 0x002ea80000300800 */
[----:B------:R-:W2:Y:S04]  /*4f960*/  LDL.LU R195, [R1+0x12c0] ;  /* 0x0012c00001c37983 */ /* 0x000ea80000300800 */
[----:B------:R-:W2:Y:S01]  /*4f970*/  LDL.LU R9, [R1+0x12c4] ;  /* 0x0012c40001097983 */ /* 0x000ea20000300800 */
[----:B----4-:R-:W-:-:S04]  /*4f980*/  IADD3 R10, P0, R10, UR4, RZ ;  /* 0x000000040a0a7c10 */ /* 0x010fc8000ff1e0ff */
[----:B---3--:R-:W-:Y:S02]  /*4f990*/  IADD3.X R13, R13, UR6, RZ, P0, !PT ;  /* 0x000000060d0d7c10 */ /* 0x008fe400087fe4ff */
[----:B------:R-:W-:-:S03]  /*4f9a0*/  MOV R4, R10 ;  /* 0x0000000a00047202 */ /* 0x000fc60000000f00 */
[----:B------:R-:W-:-:S05]  /*4f9b0*/  IMAD.MOV.U32 R5, RZ, RZ, R13 ;  /* 0x000000ffff057224 */ /* 0x000fca00078e000d */
[----:B------:R1:W-:Y:S01]  /*4f9c0*/  LDGSTS.E [R0+0x1c008], desc[UR8][R4.64], P1 ;  /* 0x1c00800004007fae */ /* 0x0003e20008921848 */
[----:B------:R-:W-:-:S03]  /*4f9d0*/  IADD3 R2, P1, R2, UR4, RZ ;  /* 0x0000000402027c10 */ /* 0x000fc6000ff3e0ff */
        /* <DEDUP_REMOVED lines=32> */
[----:B------:R-:W2:Y:S04]  /*4fbe0*/  LDL.LU R194, [R1+0x12d8] ;  /* 0x0012d80001c27983 */ /* 0x000ea80000300800 */
[----:B------:R1:W-:Y:S04]  /*4fbf0*/  LDGSTS.E [R0+0x1800c], desc[UR8][R4.64], P0 ;  /* 0x1800c00004007fae */ /* 0x0003e80008121848 */
[----:B-1----:R-:W2:Y:S01]  /*4fc00*/  LDL.LU R11, [R1+0x12dc] ;  /* 0x0012dc00010b7983 */ /* 0x002ea20000300800 */
[----:B------:R-:W-:-:S03]  /*4fc10*/  IADD3 R192, P2, R192, UR4, RZ ;  /* 0x00000004c0c07c10 */ /* 0x000fc6000ff5e0ff */
[----:B------:R-:W2:Y:S01]  /*4fc20*/  LDL.LU R8, [R1+0x12e4] ;  /* 0x0012e40001087983 */ /* 0x000ea20000300800 */
        /* <DEDUP_REMOVED lines=10> */
[----:B-1----:R-:W2:Y:S04]  /*4fcd0*/  LDL.LU R193, [R1+0x12e0] ;  /* 0x0012e00001c17983 */ /* 0x002ea80000300800 */
[----:B------:R-:W-:Y:S04]  /*4fce0*/  STL [R1+0x12c0], R195 ;  /* 0x0012c0c301007387 */ /* 0x000fe80000100800 */
[----:B------:R-:W2:Y:S01]  /*4fcf0*/  LDL.LU R192, [R1+0x12e8] ;  /* 0x0012e80001c07983 */ /* 0x000ea20000300800 */
[----:B---3--:R-:W-:-:S03]  /*4fd00*/  MOV R4, R9 ;  /* 0x0000000900047202 */ /* 0x008fc60000000f00 */
[----:B------:R-:W3:Y:S01]  /*4fd10*/  LDL.LU R9, [R1+0x12ec] ;  /* 0x0012ec0001097983 */ /* 0x000ee20000300800 */
        /* <DEDUP_REMOVED lines=12> */
[----:B------:R-:W3:Y:S01]  /*4fde0*/  LDL.LU R10, [R1+0x12f4] ;  /* 0x0012f400010a7983 */ /* 0x000ee20000300800 */
[----:B----4-:R-:W-:-:S03]  /*4fdf0*/  IMAD.MOV.U32 R5, RZ, RZ, R12 ;  /* 0x000000ffff057224 */ /* 0x010fc600078e000c */
[----:B------:R4:W-:Y:S04]  /*4fe00*/  STL [R1+0x12d0], R12 ;  /* 0x0012d00c01007387 */ /* 0x0009e80000100800 */
[----:B------:R-:W3:Y:S04]  /*4fe10*/  LDL.LU R196, [R1+0x12f0] ;  /* 0x0012f00001c47983 */ /* 0x000ee80000300800 */
[----:B-1----:R-:W3:Y:S04]  /*4fe20*/  LDL.LU R13, [R1+0x12f8] ;  /* 0x0012f800010d7983 */ /* 0x002ee80000300800 */
        /* <DEDUP_REMOVED lines=18> */
[----:B--2---:R-:W2:Y:S01]  /*4ff50*/  LDL.LU R11, [R1+0x130c] ;  /* 0x00130c00010b7983 */ /* 0x004ea20000300800 */
[----:B-1----:R-:W-:Y:S02]  /*4ff60*/  MOV R4, R8 ;  /* 0x0000000800047202 */ /* 0x002fe40000000f00 */
[----:B---3--:R-:W-:Y:S01]  /*4ff70*/  IADD3 R9, P2, R9, UR4, RZ ;  /* 0x0000000409097c10 */ /* 0x008fe2000ff5e0ff */
[----:B------:R-:W-:Y:S03]  /*4ff80*/  STL [R1+0x12e4], R8 ;  /* 0x0012e40801007387 */ /* 0x000fe60000100800 */
[----:B------:R-:W-:Y:S01]  /*4ff90*/  IADD3.X R192, R192, UR6, RZ, P2, !PT ;  /* 0x00000006c0c07c10 */ /* 0x000fe200097fe4ff */
[----:B------:R1:W-:Y:S01]  /*4ffa0*/  STL [R1+0x12e0], R193 ;  /* 0x0012e0c101007387 */ /* 0x0003e20000100800 */
[----:B------:R-:W-:-:S03]  /*4ffb0*/  IMAD.MOV.U32 R5, RZ, RZ, R193 ;  /* 0x000000ffff057224 */ /* 0x000fc600078e00c1 */
[----:B------:R-:W-:Y:S04]  /*4ffc0*/  STL [R1+0x12ec], R9 ;  /* 0x0012ec0901007387 */ /* 0x000fe80000100800 */
[----:B------:R-:W3:Y:S04]  /*4ffd0*/  LDL.LU R194, [R1+0x1308] ;  /* 0x0013080001c27983 */ /* 0x000ee80000300800 */
[----:B------:R1:W-:Y:S04]  /*4ffe0*/  STL [R1+0x12e8], R192 ;  /* 0x0012e8c001007387 */ /* 0x0003e80000100800 */
[----:B-1----:R-:W3:Y:S04]  /*4fff0*/  LDL.LU R193, [R1+0x1310] ;  /* 0x0013100001c17983 */ /* 0x002ee80000300800 */
[----:B------:R-:W3:Y:S04]  /*50000*/  LDL.LU R8, [R1+0x1314] ;  /* 0x0013140001087983 */ /* 0x000ee80000300800 */
[----:B------:R1:W-:Y:S02]  /*50010*/  LDGSTS.E [R0+0x20004], desc[UR8][R4.64], P0 ;  /* 0x2000400004007fae */ /* 0x0003e40008121848 */
[----:B-1----:R-:W-:Y:S01]  /*50020*/  IMAD.MOV.U32 R5, RZ, RZ, R192 ;  /* 0x000000ffff057224 */ /* 0x002fe200078e00c0 */
[----:B------:R-:W-:Y:S01]  /*50030*/  MOV R4, R9 ;  /* 0x0000000900047202 */ /* 0x000fe20000000f00 */
[----:B------:R-:W3:Y:S04]  /*50040*/  LDL.LU R192, [R1+0x1318] ;  /* 0x0013180001c07983 */ /* 0x000ee80000300800 */
[----:B------:R-:W3:Y:S04]  /*50050*/  LDL.LU R9, [R1+0x131c] ;  /* 0x00131c0001097983 */ /* 0x000ee80000300800 */
        /* <DEDUP_REMOVED lines=12> */
[----:B-1----:R-:W3:Y:S04]  /*50120*/  LDL.LU R10, [R1+0x1324] ;  /* 0x00132400010a7983 */ /* 0x002ee80000300800 */
[----:B------:R-:W-:Y:S01]  /*50130*/  STL [R1+0x12fc], R12 ;  /* 0x0012fc0c01007387 */ /* 0x000fe20000100800 */
[----:B----4-:R-:W-:Y:S01]  /*50140*/  MOV R4, R12 ;  /* 0x0000000c00047202 */ /* 0x010fe20000000f00 */
[----:B------:R-:W-:Y:S02]  /*50150*/  IMAD.MOV.U32 R5, RZ, RZ, R13 ;  /* 0x000000ffff057224 */ /* 0x000fe400078e000d */
[----:B------:R1:W-:Y:S04]  /*50160*/  STL [R1+0x12f8], R13 ;  /* 0x0012f80d01007387 */ /* 0x0003e80000100800 */
[----:B------:R4:W-:Y:S04]  /*50170*/  STL [R1+0x1304], R2 ;  /* 0x0013040201007387 */ /* 0x0009e80000100800 */
[----:B------:R4:W-:Y:S04]  /*50180*/  LDGSTS.E [R0+0x2c004], desc[UR8][R4.64], P0 ;  /* 0x2c00400004007fae */ /* 0x0009e80008121848 */
[----:B-1----:R-:W3:Y:S04]  /*50190*/  LDL.LU R13, [R1+0x1320] ;  /* 0x00132000010d7983 */ /* 0x002ee80000300800 */
[----:B------:R-:W-:Y:S04]  /*501a0*/  STL [R1+0x1300], R195 ;  /* 0x001300c301007387 */ /* 0x000fe80000100800 */
[----:B------:R-:W3:Y:S01]  /*501b0*/  LDL.LU R12, [R1+0x1328] ;  /* 0x00132800010c7983 */ /* 0x000ee20000300800 */
        /* <DEDUP_REMOVED lines=11> */
[----:B--2---:R-:W-:-:S04]  /*50270*/  IADD3 R11, P0, R11, UR4, RZ ;  /* 0x000000040b0b7c10 */ /* 0x004fc8000ff1e0ff */
[----:B-1----:R-:W-:Y:S01]  /*50280*/  MOV R4, R11 ;  /* 0x0000000b00047202 */ /* 0x002fe20000000f00 */
[----:B------:R1:W-:Y:S01]  /*50290*/  STL [R1+0x130c], R11 ;  /* 0x00130c0b01007387 */ /* 0x0003e20000100800 */
[----:B---3--:R-:W-:-:S05]  /*502a0*/  IADD3.X R194, R194, UR6, RZ, P0, !PT ;  /* 0x00000006c2c27c10 */ /* 0x008fca00087fe4ff */
        /* <DEDUP_REMOVED lines=774> */
[----:B------:R-:W-:Y:S04]  /*53310*/  STL [R1+0x177c], R10 ;  /* 0x00177c0a01007387 */ /* 0x000fe80000100800 */
[----:B------:R1:W-:Y:S01]  /*53320*/  LDGSTS.E [R0+0x38004], desc[UR8][R4.64], P0 ;  /* 0x3800400004007fae */ /* 0x0003e20008121848 */
[----:B------:R-:W-:-:S02]  /*53330*/  IADD3.X R12, R12, UR6, RZ, P2, !PT ;  /* 0x000000060c0c7c10 */ /* 0x000fc400097fe4ff */
[----:B------:R-:W-:-:S03]  /*53340*/  IADD3 R13, P3, R13, UR4, RZ ;  /* 0x000000040d0d7c10 */ /* 0x000fc6000ff7e0ff */
[----:B------:R1:W-:Y:S01]  /*53350*/  STL [R1+0x1778], R12 ;  /* 0x0017780c01007387 */ /* 0x0003e20000100800 */
[----:B------:R-:W-:-:S03]  /*53360*/  IADD3.X R192, R192, UR6, RZ, P3, !PT ;  /* 0x00000006c0c07c10 */ /* 0x000fc60009ffe4ff */
[----:B------:R1:W-:Y:S02]  /*53370*/  STL [R1+0x1784], R13 ;  /* 0x0017840d01007387 */ /* 0x0003e40000100800 */
[----:B-1----:R-:W-:Y:S01]  /*53380*/  MOV R5, R12 ;  /* 0x0000000c00057202 */ /* 0x002fe20000000f00 */
[----:B------:R-:W-:Y:S01]  /*53390*/  IMAD.MOV.U32 R4, RZ, RZ, R10 ;  /* 0x000000ffff047224 */ /* 0x000fe200078e000a */
        /* <DEDUP_REMOVED lines=220> */
[----:B------:R1:W-:Y:S06]  /*54160*/  STL [R1+0xc34], R9 ;  /* 0x000c340901007387 */ /* 0x0003ec0000100800 */
[----:B------:R1:W-:Y:S01]  /*54170*/  LDGSTS.E [R0+0xc], desc[UR8][R4.64], P0 ;  /* 0x0000c00004007fae */ /* 0x0003e20008121848 */
[----:B------:R-:W-:Y:S01]  /*54180*/  UISETP.GT.AND UP1, UPT, UR16, 0x34, UPT ;  /* 0x000000341000788c */ /* 0x000fe2000bf24270 */
[----:B-1----:R-:W-:Y:S01]  /*54190*/  MOV R4, R193 ;  /* 0x000000c100047202 */ /* 0x002fe20000000f00 */
[----:B------:R-:W-:-:S05]  /*541a0*/  IMAD.MOV.U32 R5, RZ, RZ, R196 ;  /* 0x000000ffff057224 */ /* 0x000fca00078e00c4 */
[----:B------:R1:W-:Y:S01]  /*541b0*/  LDGSTS.E [R0+0x400c], desc[UR8][R4.64], P0 ;  /* 0x0400c00004007fae */ /* 0x0003e20008121848 */
[----:B------:R-:W-:Y:S01]  /*541c0*/  USEL UR12, URZ, 0x4, !UP1 ;  /* 0x000000043f0c7887 */ /* 0x000fe2000c800000 */
[----:B-1----:R-:W-:-:S03]  /*541d0*/  MOV R4, R9 ;  /* 0x0000000900047202 */ /* 0x002fc60000000f00 */
[----:B------:R-:W-:Y:S01]  /*541e0*/  USEL UR12, UR12, URZ, !UP0 ;  /* 0x0000003f0c0c7287 */ /* 0x000fe2000c000000 */
[----:B--2---:R-:W-:-:S05]  /*541f0*/  IADD3.X R11, R11, UR6, RZ, P1, !PT ;  /* 0x000000060b0b7c10 */ /* 0x004fca0008ffe4ff */
[----:B------:R1:W-:Y:S04]  /*54200*/  STL [R1+0xc30], R11 ;  /* 0x000c300b01007387 */ /* 0x0003e80000100800 */
[----:B------:R-:W2:Y:S04]  /*54210*/  LDL.LU R193, [R1+0xfd8] ;  /* 0x000fd80001c17983 */ /* 0x000ea80000300800 */
[----:B------:R-:W2:Y:S01]  /*54220*/  LDL.LU R9, [R1+0xfdc] ;  /* 0x000fdc0001097983 */ /* 0x000ea20000300800 */
[----:B------:R-:W-:Y:S01]  /*54230*/  IADD3 R192, P2, R192, UR4, RZ ;  /* 0x00000004c0c07c10 */ /* 0x000fe2000ff5e0ff */
[----:B------:R-:W-:-:S02]  /*54240*/  IMAD.MOV.U32 R5, RZ, RZ, R11 ;  /* 0x000000ffff057224 */ /* 0x000fc400078e000b */
[----:B-1----:R-:W2:Y:S01]  /*54250*/  LDL.LU R11, [R1+0xfe4] ;  /* 0x000fe400010b7983 */ /* 0x002ea20000300800 */
[----:B------:R-:W-:-:S03]  /*54260*/  IADD3.X R195, R195, UR6, RZ, P2, !PT ;  /* 0x00000006c3c37c10 */ /* 0x000fc600097fe4ff */
[----:B------:R1:W-:Y:S01]  /*54270*/  LDGSTS.E [R0+0x800c], desc[UR8][R4.64], P0 ;  /* 0x0800c00004007fae */ /* 0x0003e20008121848 */
[----:B------:R-:W-:-:S03]  /*54280*/  IADD3 R2, P3, R2, UR4, RZ ;  /* 0x0000000402027c10 */ /* 0x000fc6000ff7e0ff */
[----:B------:R1:W-:Y:S01]  /*54290*/  STL [R1+0xc3c], R192 ;  /* 0x000c3cc001007387 */ /* 0x0003e20000100800 */
[----:B------:R-:W-:-:S03]  /*542a0*/  IADD3.X R13, R13, UR6, RZ, P3, !PT ;  /* 0x000000060d0d7c10 */ /* 0x000fc60009ffe4ff */
[----:B------:R-:W-:Y:S01]  /*542b0*/  STL [R1+0xc38], R195 ;  /* 0x000c38c301007387 */ /* 0x000fe20000100800 */
[----:B-1----:R-:W-:Y:S01]  /*542c0*/  MOV R4, R192 ;  /* 0x000000c000047202 */ /* 0x002fe20000000f00 */
[----:B------:R-:W-:Y:S02]  /*542d0*/  IMAD.MOV.U32 R5, RZ, RZ, R195 ;  /* 0x000000ffff057224 */ /* 0x000fe400078e00c3 */
[----:B------:R-:W-:Y:S01]  /*542e0*/  STL [R1+0xfc4], R2 ;  /* 0x000fc40201007387 */ /* 0x000fe20000100800 */
[----:B------:R-:W-:-:S03]  /*542f0*/  ISETP.NE.U32.AND P1, PT, RZ, UR12, PT ;  /* 0x0000000cff007c0c */ /* 0x000fc6000bf25070 */
[----:B------:R-:W2:Y:S04]  /*54300*/  LDL.LU R192, [R1+0xfe0] ;  /* 0x000fe00001c07983 */ /* 0x000ea80000300800 */
[----:B------:R1:W-:Y:S04]  /*54310*/  STL [R1+0xfc0], R13 ;  /* 0x000fc00d01007387 */ /* 0x0003e80000100800 */
[----:B------:R1:W-:Y:S04]  /*54320*/  LDGSTS.E [R0+0xc00c], desc[UR8][R4.64], P0 ;  /* 0x0c00c00004007fae */ /* 0x0003e80008121848 */
[----:B------:R-:W2:Y:S01]  /*54330*/  LDL.LU R196, [R1+0xfe8] ;  /* 0x000fe80001c47983 */ /* 0x000ea20000300800 */
[----:B-1----:R-:W-:-:S03]  /*54340*/  IMAD.MOV.U32 R5, RZ, RZ, R13 ;  /* 0x000000ffff057224 */ /* 0x002fc600078e000d */
[----:B------:R-:W2:Y:S01]  /*54350*/  LDL.LU R13, [R1+0xfec] ;  /* 0x000fec00010d7983 */ /* 0x000ea20000300800 */
[----:B---3--:R-:W-:Y:S02]  /*54360*/  IADD3 R12, P0, R12, UR4, RZ ;  /* 0x000000040c0c7c10 */ /* 0x008fe4000ff1e0ff */
[----:B------:R-:W-:Y:S02]  /*54370*/  MOV R4, R2 ;  /* 0x0000000200047202 */ /* 0x000fe40000000f00 */
[----:B------:R-:W3:Y:S04]  /*54380*/  LDL.LU R2, [R1+0xff4] ;  /* 0x000ff40001027983 */ /* 0x000ee80000300800 */
        /* <DEDUP_REMOVED lines=33> */
[----:B-1----:R-:W-:-:S03]  /*545a0*/  MOV R4, R11 ;  /* 0x0000000b00047202 */ /* 0x002fc60000000f00 */
[----:B------:R-:W-:Y:S01]  /*545b0*/  STL [R1+0xfe4], R11 ;  /* 0x000fe40b01007387 */ /* 0x000fe20000100800 */
[----:B------:R-:W-:-:S03]  /*545c0*/  IMAD.MOV.U32 R5, RZ, RZ, R192 ;  /* 0x000000ffff057224 */ /* 0x000fc600078e00c0 */
[----:B------:R1:W-:Y:S04]  /*545d0*/  STL [R1+0xfe0], R192 ;  /* 0x000fe0c001007387 */ /* 0x0003e80000100800 */
[----:B------:R1:W-:Y:S01]  /*545e0*/  LDGSTS.E [R0+0x10004], desc[UR8][R4.64], P0 ;  /* 0x1000400004007fae */ /* 0x0003e20008121848 */
[----:B------:R-:W-:-:S04]  /*545f0*/  IADD3 R13, P2, R13, UR4, RZ ;  /* 0x000000040d0d7c10 */ /* 0x000fc8000ff5e0ff */
[----:B------:R-:W-:Y:S01]  /*54600*/  IADD3.X R196, R196, UR6, RZ, P2, !PT ;  /* 0x00000006c4c47c10 */ /* 0x000fe200097fe4ff */
[----:B------:R4:W-:Y:S01]  /*54610*/  STL [R1+0xfec], R13 ;  /* 0x000fec0d01007387 */ /* 0x0009e20000100800 */
[----:B---3--:R-:W-:-:S03]  /*54620*/  IADD3 R2, P1, R2, UR4, RZ ;  /* 0x0000000402027c10 */ /* 0x008fc6000ff3e0ff */
        /* <DEDUP_REMOVED lines=11> */
[----:B------:R-:W3:Y:S01]  /*546e0*/  LDL.LU R13, [R1+0x1018] ;  /* 0x00101800010d7983 */ /* 0x000ee20000300800 */
[----:B------:R-:W-:-:S03]  /*546f0*/  MOV R4, R2 ;  /* 0x0000000200047202 */ /* 0x000fc60000000f00 */
[----:B----4-:R-:W4:Y:S04]  /*54700*/  LDL.LU R12, [R1+0x101c] ;  /* 0x00101c00010c7983 */ /* 0x010f280000300800 */
[----:B------:R1:W-:Y:S01]  /*54710*/  LDGSTS.E [R0+0x18004], desc[UR8][R4.64], P0 ;  /* 0x1800400004007fae */ /* 0x0003e20008121848 */
[----:B------:R-:W-:-:S03]  /*54720*/  IADD3 R10, P2, R10, UR4, RZ ;  /* 0x000000040a0a7c10 */ /* 0x000fc6000ff5e0ff */
        /* <DEDUP_REMOVED lines=25> */
[----:B---3--:R-:W-:-:S05]  /*548c0*/  IADD3.X R193, R193, UR6, RZ, P0, !PT ;  /* 0x00000006c1c17c10 */ /* 0x008fca00087fe4ff */
[----:B------:R1:W-:Y:S01]  /*548d0*/  STL [R1+0x1008], R193 ;  /* 0x001008c101007387 */ /* 0x0003e20000100800 */
[----:B------:R-:W-:-:S05]  /*548e0*/  IMAD.MOV.U32 R5, RZ, RZ, R193 ;  /* 0x000000ffff057224 */ /* 0x000fca00078e00c1 */
[----:B------:R3:W-:Y:S01]  /*548f0*/  LDGSTS.E [R0+0x14008], desc[UR8][R4.64], P1 ;  /* 0x1400800004007fae */ /* 0x0007e20008921848 */
[----:B------:R-:W-:-:S05]  /*54900*/  IADD3 R11, P2, R11, UR4, RZ ;  /* 0x000000040b0b7c10 */ /* 0x000fca000ff5e0ff */
[----:B------:R-:W-:Y:S01]  /*54910*/  STL [R1+0x1014], R11 ;  /* 0x0010140b01007387 */ /* 0x000fe20000100800 */
[----:B------:R-:W-:-:S03]  /*54920*/  IADD3.X R192, R192, UR6, RZ, P2, !PT ;  /* 0x00000006c0c07c10 */ /* 0x000fc600097fe4ff */
[----:B--2---:R-:W2:Y:S01]  /*54930*/  LDL.LU R9, [R1+0x1030] ;  /* 0x0010300001097983 */ /* 0x004ea20000300800 */
[----:B---3--:R-:W-:Y:S01]  /*54940*/  MOV R4, R11 ;  /* 0x0000000b00047202 */ /* 0x008fe20000000f00 */
[----:B------:R-:W-:Y:S02]  /*54950*/  IMAD.MOV.U32 R5, RZ, RZ, R192 ;  /* 0x000000ffff057224 */ /* 0x000fe400078e00c0 */
[----:B------:R3:W-:Y:S04]  /*54960*/  STL [R1+0x1010], R192 ;  /* 0x001010c001007387 */ /* 0x0007e80000100800 */
[----:B-1----:R-:W2:Y:S04]  /*54970*/  LDL.LU R193, [R1+0x1038] ;  /* 0x0010380001c17983 */ /* 0x002ea80000300800 */
[----:B------:R1:W-:Y:S04]  /*54980*/  LDGSTS.E [R0+0x18008], desc[UR8][R4.64], P1 ;  /* 0x1800800004007fae */ /* 0x0003e80008921848 */
[----:B---3--:R-:W3:Y:S04]  /*54990*/  LDL.LU R192, [R1+0x103c] ;  /* 0x00103c0001c07983 */ /* 0x008ee80000300800 */
[----:B------:R-:W3:Y:S04]  /*549a0*/  LDL.LU R195, [R1+0x13c0] ;  /* 0x0013c00001c37983 */ /* 0x000ee80000300800 */
[----:B------:R-:W3:Y:S01]  /*549b0*/  LDL.LU R11, [R1+0x13c4] ;  /* 0x0013c400010b7983 */ /* 0x000ee20000300800 */
[----:B----4-:R-:W-:-:S04]  /*549c0*/  IADD3 R12, P0, R12, UR4, RZ ;  /* 0x000000040c0c7c10 */ /* 0x010fc8000ff1e0ff */
[----:B------:R-:W-:Y:S02]  /*549d0*/  IADD3.X R13, R13, UR6, RZ, P0, !PT ;  /* 0x000000060d0d7c10 */ /* 0x000fe400087fe4ff */
[----:B-1----:R-:W-:-:S03]  /*549e0*/  MOV R4, R12 ;  /* 0x0000000c00047202 */ /* 0x002fc60000000f00 */
[----:B------:R-:W-:-:S05]  /*549f0*/  IMAD.MOV.U32 R5, RZ, RZ, R13 ;  /* 0x000000ffff057224 */ /* 0x000fca00078e000d */
[----:B------:R1:W-:Y:S01]  /*54a00*/  LDGSTS.E [R0+0x1c008], desc[UR8][R4.64], P1 ;  /* 0x1c00800004007fae */ /* 0x0003e20008921848 */
[----:B------:R-:W-:-:S03]  /*54a10*/  IADD3 R2, P1, R2, UR4, RZ ;  /* 0x0000000402027c10 */ /* 0x000fc6000ff3e0ff */
[----:B------:R4:W-:Y:S04]  /*54a20*/  STL [R1+0x101c], R12 ;  /* 0x00101c0c01007387 */ /* 0x0009e80000100800 */
[----:B------:R1:W-:Y:S04]  /*54a30*/  STL [R1+0x1018], R13 ;  /* 0x0010180d01007387 */ /* 0x0003e80000100800 */
[----:B----4-:R-:W4:Y:S01]  /*54a40*/  LDL.LU R12, [R1+0x13cc] ;  /* 0x0013cc00010c7983 */ /* 0x010f220000300800 */
[----:B------:R-:W-:-:S03]  /*54a50*/  IADD3.X R10, R10, UR6, RZ, P1, !PT ;  /* 0x000000060a0a7c10 */ /* 0x000fc60008ffe4ff */
[----:B------:R-:W-:Y:S04]  /*54a60*/  STL [R1+0x1024], R2 ;  /* 0x0010240201007387 */ /* 0x000fe80000100800 */
[----:B------:R1:W-:Y:S02]  /*54a70*/  STL [R1+0x1020], R10 ;  /* 0x0010200a01007387 */ /* 0x0003e40000100800 */
[----:B-1----:R-:W-:Y:S01]  /*54a80*/  IMAD.MOV.U32 R5, RZ, RZ, R10 ;  /* 0x000000ffff057224 */ /* 0x002fe200078e000a */
[----:B------:R-:W-:Y:S02]  /*54a90*/  MOV R4, R2 ;  /* 0x0000000200047202 */ /* 0x000fe40000000f00 */
[----:B------:R-:W-:-:S04]  /*54aa0*/  IADD3 R194, P2, R194, UR4, RZ ;  /* 0x00000004c2c27c10 */ /* 0x000fc8000ff5e0ff */
[----:B------:R-:W-:Y:S01]  /*54ab0*/  IADD3.X R196, R196, UR6, RZ, P2, !PT ;  /* 0x00000006c4c47c10 */ /* 0x000fe200097fe4ff */
[----:B------:R1:W-:Y:S04]  /*54ac0*/  STL [R1+0x102c], R194 ;  /* 0x00102cc201007387 */ /* 0x0003e80000100800 */
[----:B------:R-:W4:Y:S04]  /*54ad0*/  LDL.LU R13, [R1+0x13c8] ;  /* 0x0013c800010d7983 */ /* 0x000f280000300800 */
        /* <DEDUP_REMOVED lines=23> */
[----:B---3--:R-:W-:-:S03]  /*54c50*/  IADD3 R192, P2, R192, UR4, RZ ;  /* 0x00000004c0c07c10 */ /* 0x008fc6000ff5e0ff */
        /* <DEDUP_REMOVED lines=14> */
[----:B------:R-:W-:-:S03]  /*54d40*/  MOV R4, R11 ;  /* 0x0000000b00047202 */ /* 0x000fc60000000f00 */
[----:B------:R-:W3:Y:S01]  /*54d50*/  LDL.LU R11, [R1+0x13ec] ;  /* 0x0013ec00010b7983 */ /* 0x000ee20000300800 */
[----:B------:R-:W-:-:S05]  /*54d60*/  IMAD.MOV.U32 R5, RZ, RZ, R195 ;  /* 0x000000ffff057224 */ /* 0x000fca00078e00c3 */
[----:B------:R1:W-:Y:S01]  /*54d70*/  LDGSTS.E [R0+0x20000], desc[UR8][R4.64], P1 ;  /* 0x2000000004007fae */ /* 0x0003e20008921848 */
[----:B----4-:R-:W-:-:S05]  /*54d80*/  IADD3 R12, P0, R12, UR4, RZ ;  /* 0x000000040c0c7c10 */ /* 0x010fca000ff1e0ff */
[----:B------:R4:W-:Y:S01]  /*54d90*/  STL [R1+0x13cc], R12 ;  /* 0x0013cc0c01007387 */ /* 0x0009e20000100800 */
[----:B-1----:R-:W-:Y:S02]  /*54da0*/  MOV R4, R12 ;  /* 0x0000000c00047202 */ /* 0x002fe40000000f00 */
[----:B------:R-:W-:-:S05]  /*54db0*/  IADD3.X R13, R13, UR6, RZ, P0, !PT ;  /* 0x000000060d0d7c10 */ /* 0x000fca00087fe4ff */
[----:B------:R1:W-:Y:S01]  /*54dc0*/  STL [R1+0x13c8], R13 ;  /* 0x0013c80d01007387 */ /* 0x0003e20000100800 */
[----:B------:R-:W-:-:S05]  /*54dd0*/  IMAD.MOV.U32 R5, RZ, RZ, R13 ;  /* 0x000000ffff057224 */ /* 0x000fca00078e000d */
[----:B------:R1:W-:Y:S01]  /*54de0*/  LDGSTS.E [R0+0x24000], desc[UR8][R4.64], P1 ;  /* 0x2400000004007fae */ /* 0x0003e20008921848 */
[----:B------:R-:W-:-:S04]  /*54df0*/  IADD3 R2, P2, R2, UR4, RZ ;  /* 0x0000000402027c10 */ /* 0x000fc8000ff5e0ff */
[----:B------:R-:W-:Y:S01]  /*54e00*/  IADD3.X R10, R10, UR6, RZ, P2, !PT ;  /* 0x000000060a0a7c10 */ /* 0x000fe200097fe4ff */
[----:B------:R-:W-:Y:S04]  /*54e10*/  STL [R1+0x13d4], R2 ;  /* 0x0013d40201007387 */ /* 0x000fe80000100800 */
[----:B----4-:R-:W4:Y:S01]  /*54e20*/  LDL.LU R12, [R1+0x13f4] ;  /* 0x0013f400010c7983 */ /* 0x010f220000300800 */
[----:B-1----:R-:W-:-:S03]  /*54e30*/  IMAD.MOV.U32 R5, RZ, RZ, R10 ;  /* 0x000000ffff057224 */ /* 0x002fc600078e000a */
[----:B------:R1:W-:Y:S04]  /*54e40*/  STL [R1+0x13d0], R10 ;  /* 0x0013d00a01007387 */ /* 0x0003e80000100800 */
[----:B------:R-:W4:Y:S04]  /*54e50*/  LDL.LU R196, [R1+0x13f0] ;  /* 0x0013f00001c47983 */ /* 0x000f280000300800 */
[----:B------:R-:W4:Y:S04]  /*54e60*/  LDL.LU R13, [R1+0x13f8] ;  /* 0x0013f800010d7983 */ /* 0x000f280000300800 */
        /* <DEDUP_REMOVED lines=14> */
[----:B---3--:R-:W-:-:S03]  /*54f50*/  IADD3 R8, P1, R8, UR4, RZ ;  /* 0x0000000408087c10 */ /* 0x008fc6000ff3e0ff */
[----:B------:R2:W-:Y:S04]  /*54f60*/  STL [R1+0x13dc], R9 ;  /* 0x0013dc0901007387 */ /* 0x0005e80000100800 */
[----:B------:R3:W-:Y:S01]  /*54f70*/  STL [R1+0x13d8], R194 ;  /* 0x0013d8c201007387 */ /* 0x0007e20000100800 */
[----:B------:R-:W-:-:S03]  /*54f80*/  IADD3.X R193, R193, UR6, RZ, P1, !PT ;  /* 0x00000006c1c17c10 */ /* 0x000fc60008ffe4ff */
[----:B--2---:R-:W2:Y:S01]  /*54f90*/  LDL.LU R9, [R1+0x140c] ;  /* 0x00140c0001097983 */ /* 0x004ea20000300800 */
[----:B-1----:R-:W-:Y:S02]  /*54fa0*/  MOV R4, R8 ;  /* 0x0000000800047202 */ /* 0x002fe40000000f00 */
[----:B------:R-:W-:Y:S01]  /*54fb0*/  IADD3 R11, P2, R11, UR4, RZ ;  /* 0x000000040b0b7c10 */ /* 0x000fe2000ff5e0ff */
[----:B------:R-:W-:Y:S03]  /*54fc0*/  STL [R1+0x13e4], R8 ;  /* 0x0013e40801007387 */ /* 0x000fe60000100800 */
[----:B------:R-:W-:Y:S01]  /*54fd0*/  IADD3.X R192, R192, UR6, RZ, P2, !PT ;  /* 0x00000006c0c07c10 */ /* 0x000fe200097fe4ff */
[----:B------:R1:W-:Y:S01]  /*54fe0*/  STL [R1+0x13e0], R193 ;  /* 0x0013e0c101007387 */ /* 0x0003e20000100800 */
[----:B------:R-:W-:-:S03]  /*54ff0*/  IMAD.MOV.U32 R5, RZ, RZ, R193 ;  /* 0x000000ffff057224 */ /* 0x000fc600078e00c1 */
[----:B------:R-:W-:Y:S04]  /*55000*/  STL [R1+0x13ec], R11 ;  /* 0x0013ec0b01007387 */ /* 0x000fe80000100800 */
[----:B---3--:R-:W3:Y:S04]  /*55010*/  LDL.LU R194, [R1+0x1408] ;  /* 0x0014080001c27983 */ /* 0x008ee80000300800 */
        /* <DEDUP_REMOVED lines=9> */
[----:B----4-:R-:W-:-:S04]  /*550b0*/  IADD3 R12, P1, R12, UR4, RZ ;  /* 0x000000040c0c7c10 */ /* 0x010fc8000ff3e0ff */
[----:B------:R-:W-:Y:S02]  /*550c0*/  IADD3.X R196, R196, UR6, RZ, P1, !PT ;  /* 0x00000006c4c47c10 */ /* 0x000fe40008ffe4ff */
[----:B-1----:R-:W-:-:S03]  /*550d0*/  MOV R4, R12 ;  /* 0x0000000c00047202 */ /* 0x002fc60000000f00 */
[----:B------:R-:W-:Y:S01]  /*550e0*/  IMAD.MOV.U32 R5, RZ, RZ, R196 ;  /* 0x000000ffff057224 */ /* 0x000fe200078e00c4 */
[----:B------:R-:W-:Y:S01]  /*550f0*/  IADD3 R10, P2, R10, UR4, RZ ;  /* 0x000000040a0a7c10 */ /* 0x000fe2000ff5e0ff */
        /* <DEDUP_REMOVED lines=53> */
[----:B------:R1:W-:Y:S04]  /*55450*/  LDGSTS.E [R0+0x2c008], desc[UR8][R4.64], P1 ;  /* 0x2c00800004007fae */ /* 0x0003e80008921848 */
        /* <DEDUP_REMOVED lines=13> */
[----:B------:R-:W4:Y:S01]  /*55530*/  LDL.LU R12, [R1+0x17d4] ;  /* 0x0017d400010c7983 */ /* 0x000f220000300800 */
[----:B------:R-:W-:-:S13]  /*55540*/  ISETP.NE.U32.AND P0, PT, RZ, UR12, PT ;  /* 0x0000000cff007c0c */ /* 0x000fda000bf05070 */
        /* <DEDUP_REMOVED lines=42> */
[----:B------:R1:W-:Y:S04]  /*557f0*/  STL [R1+0x17d4], R12 ;  /* 0x0017d40c01007387 */ /* 0x0003e80000100800 */
[----:B------:R-:W4:Y:S04]  /*55800*/  LDL.LU R11, [R1+0x17f4] ;  /* 0x0017f400010b7983 */ /* 0x000f280000300800 */
[----:B------:R1:W-:Y:S04]  /*55810*/  STL [R1+0x17d0], R13 ;  /* 0x0017d00d01007387 */ /* 0x0003e80000100800 */
[----:B------:R-:W4:Y:S01]  /*55820*/  LDL.LU R193, [R1+0x17f0] ;  /* 0x0017f00001c17983 */ /* 0x000f220000300800 */
[----:B------:R-:W-:-:S05]  /*55830*/  IMAD.MOV.U32 R5, RZ, RZ, R192 ;  /* 0x000000ffff057224 */ /* 0x000fca00078e00c0 */
[----:B------:R1:W-:Y:S01]  /*55840*/  LDGSTS.E [R0+0x34000], desc[UR8][R4.64], P1 ;  /* 0x3400000004007fae */ /* 0x0003e20008921848 */
[----:B------:R-:W-:Y:S02]  /*55850*/  IADD3 R2, P0, R2, UR4, RZ ;  /* 0x0000000402027c10 */ /* 0x000fe4000ff1e0ff */
[----:B-1----:R-:W-:Y:S01]  /*55860*/  MOV R4, R12 ;  /* 0x0000000c00047202 */ /* 0x002fe20000000f00 */
[----:B------:R-:W-:Y:S01]  /*55870*/  IMAD.MOV.U32 R5, RZ, RZ, R13 ;  /* 0x000000ffff057224 */ /* 0x000fe200078e000d */
[----:B------:R-:W-:Y:S01]  /*55880*/  IADD3.X R10, R10, UR6, RZ, P0, !PT ;  /* 0x000000060a0a7c10 */ /* 0x000fe200087fe4ff */
[----:B------:R-:W4:Y:S04]  /*55890*/  LDL.LU R12, [R1+0x17fc] ;  /* 0x0017fc00010c7983 */ /* 0x000f280000300800 */
[----:B------:R-:W-:Y:S04]  /*558a0*/  STL [R1+0x17dc], R2 ;  /* 0x0017dc0201007387 */ /* 0x000fe80000100800 */
[----:B------:R1:W-:Y:S04]  /*558b0*/  STL [R1+0x17d8], R10 ;  /* 0x0017d80a01007387 */ /* 0x0003e80000100800 */
[----:B------:R1:W-:Y:S04]  /*558c0*/  LDGSTS.E [R0+0x38000], desc[UR8][R4.64], P1 ;  /* 0x3800000004007fae */ /* 0x0003e80008921848 */
[----:B------:R-:W4:Y:S04]  /*558d0*/  LDL.LU R192, [R1+0x17f8] ;  /* 0x0017f80001c07983 */ /* 0x000f280000300800 */
[----:B------:R-:W4:Y:S01]  /*558e0*/  LDL.LU R13, [R1+0x1800] ;  /* 0x00180000010d7983 */ /* 0x000f220000300800 */
[----:B-1----:R-:W-:-:S03]  /*558f0*/  IMAD.MOV.U32 R5, RZ, RZ, R10 ;  /* 0x000000ffff057224 */ /* 0x002fc600078e000a */
[----:B------:R-:W4:Y:S01]  /*55900*/  LDL.LU R10, [R1+0x1804] ;  /* 0x00180400010a7983 */ /* 0x000f220000300800 */
[----:B------:R-:W-:Y:S01]  /*55910*/  UISETP.GT.AND UP1, UPT, UR16, 0x75, UPT ;  /* 0x000000751000788c */ /* 0x000fe2000bf24270 */
[----:B------:R-:W-:Y:S02]  /*55920*/  MOV R4, R2 ;  /* 0x0000000200047202 */ /* 0x000fe40000000f00 */
        /* <DEDUP_REMOVED lines=55> */
[----:B------:R1:W-:Y:S02]  /*55ca0*/  LDGSTS.E [R0+0x30008], desc[UR8][R4.64], P1 ;  /* 0x3000800004007fae */ /* 0x0003e40008921848 */
[----:B-1----:R-:W-:Y:S01]  /*55cb0*/  MOV R4, R2 ;  /* 0x0000000200047202 */ /* 0x002fe20000000f00 */
[----:B------:R-:W-:-:S04]  /*55cc0*/  UISETP.GT.AND UP1, UPT, UR16, 0x77, UPT ;  /* 0x000000771000788c */ /* 0x000fc8000bf24270 */
        /* <DEDUP_REMOVED lines=21> */
[----:B------:R-:W-:-:S05]  /*55e20*/  IMAD.MOV.U32 R5, RZ, RZ, R194 ;  /* 0x000000ffff057224 */ /* 0x000fca00078e00c2 */
[----:B------:R4:W-:Y:S04]  /*55e30*/  LDGSTS.E [R0+0x3c008], desc[UR8][R4.64], P1 ;  /* 0x3c00800004007fae */ /* 0x0009e80008921848 */
[----:B-1----:R-:W2:Y:S04]  /*55e40*/  LDL.LU R194, [R1+0xc40] ;  /* 0x000c400001c27983 */ /* 0x002ea80000300800 */
[----:B------:R-:W2:Y:S01]  /*55e50*/  LDL.LU R8, [R1+0xc44] ;  /* 0x000c440001087983 */ /* 0x000ea20000300800 */
[----:B----4-:R-:W-:Y:S02]  /*55e60*/  IADD3 R11, P1, R11, UR4, RZ ;  /* 0x000000040b0b7c10 */ /* 0x010fe4000ff3e0ff */
[----:B------:R-:W-:-:S03]  /*55e70*/  ISETP.NE.U32.AND P0, PT, RZ, UR12, PT ;  /* 0x0000000cff007c0c */ /* 0x000fc6000bf05070 */
[----:B------:R1:W-:Y:S01]  /*55e80*/  STL [R1+0x1824], R11 ;  /* 0x0018240b01007387 */ /* 0x0003e20000100800 */
[----:B------:R-:W-:Y:S02]  /*55e90*/  MOV R4, R11 ;  /* 0x0000000b00047202 */ /* 0x000fe40000000f00 */
[----:B------:R-:W-:-:S05]  /*55ea0*/  IADD3.X R12, R12, UR6, RZ, P1, !PT ;  /* 0x000000060c0c7c10 */ /* 0x000fca0008ffe4ff */
[----:B------:R4:W-:Y:S01]  /*55eb0*/  STL [R1+0x1820], R12 ;  /* 0x0018200c01007387 */ /* 0x0009e20000100800 */
[----:B------:R-:W-:-:S04]  /*55ec0*/  IADD3 R192, P2, R192, UR4, RZ ;  /* 0x00000004c0c07c10 */ /* 0x000fc8000ff5e0ff */
[----:B------:R-:W-:Y:S01]  /*55ed0*/  IADD3.X R193, R193, UR6, RZ, P2, !PT ;  /* 0x00000006c1c17c10 */ /* 0x000fe200097fe4ff */
[----:B------:R-:W-:Y:S01]  /*55ee0*/  STL [R1+0x182c], R192 ;  /* 0x00182cc001007387 */ /* 0x000fe20000100800 */
[----:B------:R-:W-:-:S03]  /*55ef0*/  IMAD.MOV.U32 R5, RZ, RZ, R12 ;  /* 0x000000ffff057224 */ /* 0x000fc600078e000c */
[----:B-1----:R-:W2:Y:S04]  /*55f00*/  LDL.LU R11, [R1+0xc4c] ;  /* 0x000c4c00010b7983 */ /* 0x002ea80000300800 */
[----:B------:R1:W-:Y:S04]  /*55f10*/  STL [R1+0x1828], R193 ;  /* 0x001828c101007387 */ /* 0x0003e80000100800 */
[----:B----4-:R-:W4:Y:S04]  /*55f20*/  LDL.LU R12, [R1+0xc54] ;  /* 0x000c5400010c7983 */ /* 0x010f280000300800 */
[----:B------:R-:W4:Y:S04]  /*55f30*/  LDL.LU R195, [R1+0xc48] ;  /* 0x000c480001c37983 */ /* 0x000f280000300800 */
[----:B------:R1:W-:Y:S02]  /*55f40*/  LDGSTS.E [R0+0x3000c], desc[UR8][R4.64], P0 ;  /* 0x3000c00004007fae */ /* 0x0003e40008121848 */
[----:B-1----:R-:W-:-:S02]  /*55f50*/  IMAD.MOV.U32 R5, RZ, RZ, R193 ;  /* 0x000000ffff057224 */ /* 0x002fc400078e00c1 */
[----:B------:R-:W4:Y:S01]  /*55f60*/  LDL.LU R193, [R1+0xc50] ;  /* 0x000c500001c17983 */ /* 0x000f220000300800 */
[----:B------:R-:W-:Y:S02]  /*55f70*/  IADD3 R10, P1, R10, UR4, RZ ;  /* 0x000000040a0a7c10 */ /* 0x000fe4000ff3e0ff */
[----:B------:R-:W-:-:S05]  /*55f80*/  MOV R4, R192 ;  /* 0x000000c000047202 */ /* 0x000fca0000000f00 */
[----:B------:R1:W-:Y:S04]  /*55f90*/  LDGSTS.E [R0+0x3400c], desc[UR8][R4.64], P0 ;  /* 0x3400c00004007fae */ /* 0x0003e80008121848 */
[----:B------:R-:W-:Y:S01]  /*55fa0*/  STL [R1+0x1834], R10 ;  /* 0x0018340a01007387 */ /* 0x000fe20000100800 */
[----:B-1----:R-:W-:Y:S01]  /*55fb0*/  MOV R4, R10 ;  /* 0x0000000a00047202 */ /* 0x002fe20000000f00 */
[----:B------:R-:W-:-:S04]  /*55fc0*/  UISETP.GT.AND UP1, UPT, UR16, 0x18, UPT ;  /* 0x000000181000788c */ /* 0x000fc8000bf24270 */
[----:B------:R-:W-:-:S04]  /*55fd0*/  USEL UR12, URZ, 0x4, !UP1 ;  /* 0x000000043f0c7887 */ /* 0x000fc8000c800000 */
[----:B------:R-:W-:Y:S01]  /*55fe0*/  USEL UR12, UR12, URZ, !UP0 ;  /* 0x0000003f0c0c7287 */ /* 0x000fe2000c000000 */
[----:B------:R-:W-:-:S05]  /*55ff0*/  IADD3.X R13, R13, UR6, RZ, P1, !PT ;  /* 0x000000060d0d7c10 */ /* 0x000fca0008ffe4ff */
[----:B------:R-:W-:Y:S01]  /*56000*/  IMAD.MOV.U32 R5, RZ, RZ, R13 ;  /* 0x000000ffff057224 */ /* 0x000fe200078e000d */
[----:B---3--:R-:W-:Y:S01]  /*56010*/  IADD3 R2, P2, R2, UR4, RZ ;  /* 0x0000000402027c10 */ /* 0x008fe2000ff5e0ff */
[----:B------:R-:W-:Y:S03]  /*56020*/  STL [R1+0x1830], R13 ;  /* 0x0018300d01007387 */ /* 0x000fe60000100800 */
[----:B--2---:R-:W-:Y:S01]  /*56030*/  IADD3.X R9, R9, UR6, RZ, P2, !PT ;  /* 0x0000000609097c10 */ /* 0x004fe200097fe4ff */
[----:B------:R-:W-:Y:S04]  /*56040*/  STL [R1+0x183c], R2 ;  /* 0x00183c0201007387 */ /* 0x000fe80000100800 */
[----:B------:R1:W-:Y:S04]  /*56050*/  LDGSTS.E [R0+0x3800c], desc[UR8][R4.64], P0 ;  /* 0x3800c00004007fae */ /* 0x0003e80008121848 */
[----:B------:R2:W-:Y:S04]  /*56060*/  STL [R1+0x1838], R9 ;  /* 0x0018380901007387 */ /* 0x0005e80000100800 */
[----:B------:R-:W3:Y:S01]  /*56070*/  LDL.LU R192, [R1+0xc58] ;  /* 0x000c580001c07983 */ /* 0x000ee20000300800 */
[----:B-1----:R-:W-:Y:S01]  /*56080*/  IMAD.MOV.U32 R5, RZ, RZ, R9 ;  /* 0x000000ffff057224 */ /* 0x002fe200078e0009 */
[----:B------:R-:W-:-:S02]  /*56090*/  MOV R4, R2 ;  /* 0x0000000200047202 */ /* 0x000fc40000000f00 */
[----:B--2---:R-:W2:Y:S04]  /*560a0*/  LDL.LU R9, [R1+0xc5c] ;  /* 0x000c5c0001097983 */ /* 0x004ea80000300800 */
[----:B------:R-:W3:Y:S04]  /*560b0*/  LDL.LU R13, [R1+0xc60] ;  /* 0x000c6000010d7983 */ /* 0x000ee80000300800 */
[----:B------:R-:W3:Y:S04]  /*560c0*/  LDL.LU R10, [R1+0xc64] ;  /* 0x000c6400010a7983 */ /* 0x000ee80000300800 */
[----:B------:R-:W3:Y:S04]  /*560d0*/  LDL.LU R196, [R1+0xc68] ;  /* 0x000c680001c47983 */ /* 0x000ee80000300800 */
[----:B------:R1:W-:Y:S01]  /*560e0*/  LDGSTS.E [R0+0x3c00c], desc[UR8][R4.64], P0 ;  /* 0x3c00c00004007fae */ /* 0x0003e20008121848 */
[----:B------:R-:W-:-:S04]  /*560f0*/  IADD3 R8, P1, R8, UR4, RZ ;  /* 0x0000000408087c10 */ /* 0x000fc8000ff3e0ff */
[----:B------:R-:W-:Y:S01]  /*56100*/  IADD3.X R194, R194, UR6, RZ, P1, !PT ;  /* 0x00000006c2c27c10 */ /* 0x000fe20008ffe4ff */
[----:B------:R-:W-:Y:S03]  /*56110*/  STL [R1+0xc44], R8 ;  /* 0x000c440801007387 */ /* 0x000fe60000100800 */
[----:B-1----:R-:W-:Y:S01]  /*56120*/  MOV R5, R194 ;  /* 0x000000c200057202 */ /* 0x002fe20000000f00 */
[----:B------:R1:W-:Y:S04]  /*56130*/  STL [R1+0xc40], R194 ;  /* 0x000c40c201007387 */ /* 0x0003e80000100800 */
[----:B-1----:R-:W3:Y:S01]  /*56140*/  LDL.LU R194, [R1+0xc6c] ;  /* 0x000c6c0001c27983 */ /* 0x002ee20000300800 */
[----:B------:R-:W-:-:S02]  /*56150*/  ISETP.NE.U32.AND P0, PT, RZ, UR12, PT ;  /* 0x0000000cff007c0c */ /* 0x000fc4000bf05070 */
[----:B------:R-:W-:Y:S01]  /*56160*/  LOP3.LUT R2, R6, 0x60, RZ, 0x3c, !PT ;  /* 0x0000006006027812 */ /* 0x000fe200078e3cff */
[----:B------:R-:W-:Y:S02]  /*56170*/  IMAD.MOV.U32 R4, RZ, RZ, R8 ;  /* 0x000000ffff047224 */ /* 0x000fe400078e0008 */
[----:B------:R-:W3:Y:S01]  /*56180*/  LDL.LU R8, [R1+0xc74] ;  /* 0x000c740001087983 */ /* 0x000ee20000300800 */
[----:B------:R-:W-:-:S07]  /*56190*/  IADD3 R2, R2, UR17, RZ ;  /* 0x0000001102027c10 */ /* 0x000fce000fffe0ff */
[----:B------:R1:W-:Y:S01]  /*561a0*/  LDGSTS.E [R2], desc[UR8][R4.64], P0 ;  /* 0x0000000004027fae */ /* 0x0003e20008121848 */
[----:B------:R-:W-:-:S05]  /*561b0*/  IADD3 R11, P1, R11, UR4, RZ ;  /* 0x000000040b0b7c10 */ /* 0x000fca000ff3e0ff */
[----:B------:R1:W-:Y:S01]  /*561c0*/  STL [R1+0xc4c], R11 ;  /* 0x000c4c0b01007387 */ /* 0x0003e20000100800 */
[----:B----4-:R-:W-:Y:S02]  /*561d0*/  IADD3 R12, P2, R12, UR4, RZ ;  /* 0x000000040c0c7c10 */ /* 0x010fe4000ff5e0ff */
[----:B------:R-:W-:Y:S01]  /*561e0*/  IADD3.X R195, R195, UR6, RZ, P1, !PT ;  /* 0x00000006c3c37c10 */ /* 0x000fe20008ffe4ff */
[----:B-1----:R-:W-:-:S04]  /*561f0*/  IMAD.MOV.U32 R4, RZ, RZ, R11 ;  /* 0x000000ffff047224 */ /* 0x002fc800078e000b */
[----:B------:R1:W-:Y:S01]  /*56200*/  STL [R1+0xc48], R195 ;  /* 0x000c48c301007387 */ /* 0x0003e20000100800 */
[----:B------:R-:W-:-:S03]  /*56210*/  MOV R5, R195 ;  /* 0x000000c300057202 */ /* 0x000fc60000000f00 */
[----:B------:R4:W-:Y:S04]  /*56220*/  STL [R1+0xc54], R12 ;  /* 0x000c540c01007387 */ /* 0x0009e80000100800 */
[----:B------:R-:W3:Y:S04]  /*56230*/  LDL.LU R11, [R1+0xc70] ;  /* 0x000c7000010b7983 */ /* 0x000ee80000300800 */
[----:B------:R4:W-:Y:S01]  /*56240*/  LDGSTS.E [R2+0x4000], desc[UR8][R4.64], P0 ;  /* 0x0400000004027fae */ /* 0x0009e20008121848 */
[----:B------:R-:W-:-:S05]  /*56250*/  IADD3.X R193, R193, UR6, RZ, P2, !PT ;  /* 0x00000006c1c17c10 */ /* 0x000fca00097fe4ff */
[----:B------:R4:W-:Y:S04]  /*56260*/  STL [R1+0xc50], R193 ;  /* 0x000c50c101007387 */ /* 0x0009e80000100800 */
[----:B-1----:R-:W3:Y:S01]  /*56270*/  LDL.LU R195, [R1+0xc78] ;  /* 0x000c780001c37983 */ /* 0x002ee20000300800 */
[----:B----4-:R-:W-:-:S03]  /*56280*/  IMAD.MOV.U32 R4, RZ, RZ, R12 ;  /* 0x000000ffff047224 */ /* 0x010fc600078e000c */
        /* <DEDUP_REMOVED lines=9> */
[----:B---3--:R-:W-:Y:S02]  /*56320*/  IADD3.X R192, R192, UR6, RZ, P1, !PT ;  /* 0x00000006c0c07c10 */ /* 0x008fe40008ffe4ff */
[----:B------:R-:W-:Y:S01]  /*56330*/  IADD3 R10, P1, R10, UR4, RZ ;  /* 0x000000040a0a7c10 */ /* 0x000fe2000ff3e0ff */
[----:B------:R2:W-:Y:S01]  /*56340*/  STL [R1+0xc5c], R9 ;  /* 0x000c5c0901007387 */ /* 0x0005e20000100800 */
[----:B-1----:R-:W-:Y:S02]  /*56350*/  IMAD.MOV.U32 R4, RZ, RZ, R9 ;  /* 0x000000ffff047224 */ /* 0x002fe400078e0009 */
[----:B------:R-:W-:Y:S01]  /*56360*/  IADD3.X R13, R13, UR6, RZ, P1, !PT ;  /* 0x000000060d0d7c10 */ /* 0x000fe20008ffe4ff */
[----:B------:R1:W-:Y:S01]  /*56370*/  STL [R1+0xc58], R192 ;  /* 0x000c58c001007387 */ /* 0x0003e20000100800 */
[----:B------:R-:W-:-:S03]  /*56380*/  MOV R5, R192 ;  /* 0x000000c000057202 */ /* 0x000fc60000000f00 */
[----:B--2---:R-:W2:Y:S04]  /*56390*/  LDL.LU R9, [R1+0xc8c] ;  /* 0x000c8c0001097983 */ /* 0x004ea80000300800 */
[----:B------:R-:W-:Y:S04]  /*563a0*/  STL [R1+0xc64], R10 ;  /* 0x000c640a01007387 */ /* 0x000fe80000100800 */
[----:B------:R3:W-:Y:S04]  /*563b0*/  STL [R1+0xc60], R13 ;  /* 0x000c600d01007387 */ /* 0x0007e80000100800 */
[----:B------:R1:W-:Y:S01]  /*563c0*/  LDGSTS.E [R2+0xc000], desc[UR8][R4.64], P0 ;  /* 0x0c00000004027fae */ /* 0x0003e20008121848 */
[----:B------:R-:W-:-:S02]  /*563d0*/  ISETP.NE.U32.AND P0, PT, RZ, UR12, PT ;  /* 0x0000000cff007c0c */ /* 0x000fc4000bf05070 */
[----:B-1----:R-:W-:Y:S01]  /*563e0*/  MOV R5, R13 ;  /* 0x0000000d00057202 */ /* 0x002fe20000000f00 */
[----:B------:R-:W-:-:S10]  /*563f0*/  IMAD.MOV.U32 R4, RZ, RZ, R10 ;  /* 0x000000ffff047224 */ /* 0x000fd400078e000a */
[----:B------:R1:W-:Y:S01]  /*56400*/  LDGSTS.E [R2+0x4], desc[UR8][R4.64], P0 ;  /* 0x0000400004027fae */ /* 0x0003e20008121848 */
[----:B------:R-:W-:-:S04]  /*56410*/  IADD3 R194, P2, R194, UR4, RZ ;  /* 0x00000004c2c27c10 */ /* 0x000fc8000ff5e0ff */
[----:B------:R-:W-:Y:S01]  /*56420*/  IADD3.X R196, R196, UR6, RZ, P2, !PT ;  /* 0x00000006c4c47c10 */ /* 0x000fe200097fe4ff */
[----:B------:R1:W-:Y:S04]  /*56430*/  STL [R1+0xc6c], R194 ;  /* 0x000c6cc201007387 */ /* 0x0003e80000100800 */
[----:B------:R-:W2:Y:S04]  /*56440*/  LDL.LU R192, [R1+0xc88] ;  /* 0x000c880001c07983 */ /* 0x000ea80000300800 */
[----:B------:R-:W-:Y:S04]  /*56450*/  STL [R1+0xc68], R196 ;  /* 0x000c68c401007387 */ /* 0x000fe80000100800 */
[----:B---3--:R-:W3:Y:S04]  /*56460*/  LDL.LU R13, [R1+0xc90] ;  /* 0x000c9000010d7983 */ /* 0x008ee80000300800 */
[----:B------:R-:W3:Y:S01]  /*56470*/  LDL.LU R10, [R1+0xc94] ;  /* 0x000c9400010a7983 */ /* 0x000ee20000300800 */
[----:B------:R-:W-:Y:S01]  /*56480*/  IADD3 R8, P1, R8, UR4, RZ ;  /* 0x0000000408087c10 */ /* 0x000fe2000ff3e0ff */
[----:B-1----:R-:W-:Y:S01]  /*56490*/  IMAD.MOV.U32 R4, RZ, RZ, R194 ;  /* 0x000000ffff047224 */ /* 0x002fe200078e00c2 */
[----:B------:R-:W-:-:S03]  /*564a0*/  MOV R5, R196 ;  /* 0x000000c400057202 */ /* 0x000fc60000000f00 */
[----:B------:R-:W-:Y:S04]  /*564b0*/  STL [R1+0xc74], R8 ;  /* 0x000c740801007387 */ /* 0x000fe80000100800 */
[----:B------:R1:W-:Y:S02]  /*564c0*/  LDGSTS.E [R2+0x4004], desc[UR8][R4.64], P0 ;  /* 0x0400400004027fae */ /* 0x0003e40008121848 */
[----:B-1----:R-:W-:Y:S01]  /*564d0*/  IMAD.MOV.U32 R4, RZ, RZ, R8 ;  /* 0x000000ffff047224 */ /* 0x002fe200078e0008 */
[----:B------:R-:W-:-:S04]  /*564e0*/  IADD3.X R11, R11, UR6, RZ, P1, !PT ;  /* 0x000000060b0b7c10 */ /* 0x000fc80008ffe4ff */
[----:B------:R-:W-:Y:S01]  /*564f0*/  MOV R5, R11 ;  /* 0x0000000b00057202 */ /* 0x000fe20000000f00 */
[----:B------:R1:W-:Y:S04]  /*56500*/  STL [R1+0xc70], R11 ;  /* 0x000c700b01007387 */ /* 0x0003e80000100800 */
[----:B------:R-:W3:Y:S04]  /*56510*/  LDL.LU R194, [R1+0xc98] ;  /* 0x000c980001c27983 */ /* 0x000ee80000300800 */
[----:B------:R4:W-:Y:S04]  /*56520*/  LDGSTS.E [R2+0x8004], desc[UR8][R4.64], P0 ;  /* 0x0800400004027fae */ /* 0x0009e80008121848 */
[----:B-1----:R-:W3:Y:S01]  /*56530*/  LDL.LU R11, [R1+0xc9c] ;  /* 0x000c9c00010b7983 */ /* 0x002ee20000300800 */
[----:B----4-:R-:W-:-:S03]  /*56540*/  IADD3 R12, P2, R12, UR4, RZ ;  /* 0x000000040c0c7c10 */ /* 0x010fc6000ff5e0ff */
[----:B------:R-:W4:Y:S01]  /*56550*/  LDL.LU R8, [R1+0xca4] ;  /* 0x000ca40001087983 */ /* 0x000f220000300800 */
        /* <DEDUP_REMOVED lines=26> */
[----:B---3--:R-:W-:-:S05]  /*56700*/  IADD3 R10, P2, R10, UR4, RZ ;  /* 0x000000040a0a7c10 */ /* 0x008fca000ff5e0ff */
[----:B------:R-:W-:Y:S01]  /*56710*/  STL [R1+0xc94], R10 ;  /* 0x000c940a01007387 */ /* 0x000fe20000100800 */
[----:B------:R-:W-:-:S03]  /*56720*/  IADD3.X R13, R13, UR6, RZ, P2, !PT ;  /* 0x000000060d0d7c10 */ /* 0x000fc600097fe4ff */
[----:B--2---:R-:W2:Y:S01]  /*56730*/  LDL.LU R9, [R1+0xcb0] ;  /* 0x000cb00001097983 */ /* 0x004ea20000300800 */
[----:B------:R-:W-:-:S03]  /*56740*/  MOV R5, R192 ;  /* 0x000000c000057202 */ /* 0x000fc60000000f00 */
[----:B------:R3:W-:Y:S04]  /*56750*/  STL [R1+0xc90], R13 ;  /* 0x000c900d01007387 */ /* 0x0007e80000100800 */
[----:B------:R-:W2:Y:S04]  /*56760*/  LDL.LU R195, [R1+0xcb8] ;  /* 0x000cb80001c37983 */ /* 0x000ea80000300800 */
[----:B-1----:R-:W2:Y:S04]  /*56770*/  LDL.LU R192, [R1+0xcbc] ;  /* 0x000cbc0001c07983 */ /* 0x002ea80000300800 */
[----:B------:R1:W-:Y:S02]  /*56780*/  LDGSTS.E [R2+0x4008], desc[UR8][R4.64], P1 ;  /* 0x0400800004027fae */ /* 0x0003e40008921848 */
[----:B-1----:R-:W-:Y:S01]  /*56790*/  MOV R5, R13 ;  /* 0x0000000d00057202 */ /* 0x002fe20000000f00 */
[----:B------:R-:W-:Y:S01]  /*567a0*/  IMAD.MOV.U32 R4, RZ, RZ, R10 ;  /* 0x000000ffff047224 */ /* 0x000fe200078e000a */
[----:B---3--:R-:W3:Y:S04]  /*567b0*/  LDL.LU R13, [R1+0x1040] ;  /* 0x00104000010d7983 */ /* 0x008ee80000300800 */
[----:B------:R-:W3:Y:S04]  /*567c0*/  LDL.LU R10, [R1+0x1044] ;  /* 0x00104400010a7983 */ /* 0x000ee80000300800 */
[----:B------:R1:W-:Y:S01]  /*567d0*/  LDGSTS.E [R2+0x8008], desc[UR8][R4.64], P1 ;  /* 0x0800800004027fae */ /* 0x0003e20008921848 */
[----:B------:R-:W-:-:S04]  /*567e0*/  IADD3 R11, P0, R11, UR4, RZ ;  /* 0x000000040b0b7c10 */ /* 0x000fc8000ff1e0ff */
[----:B------:R-:W-:Y:S01]  /*567f0*/  IADD3.X R194, R194, UR6, RZ, P0, !PT ;  /* 0x00000006c2c27c10 */ /* 0x000fe200087fe4ff */
[----:B-1----:R-:W-:-:S03]  /*56800*/  IMAD.MOV.U32 R4, RZ, RZ, R11 ;  /* 0x000000ffff047224 */ /* 0x002fc600078e000b */
[----:B------:R-:W-:-:S05]  /*56810*/  MOV R5, R194 ;  /* 0x000000c200057202 */ /* 0x000fca0000000f00 */
[----:B------:R1:W-:Y:S01]  /*56820*/  LDGSTS.E [R2+0xc008], desc[UR8][R4.64], P1 ;  /* 0x0c00800004027fae */ /* 0x0003e20008921848 */
[----:B----4-:R-:W-:-:S03]  /*56830*/  IADD3 R8, P1, R8, UR4, RZ ;  /* 0x0000000408087c10 */ /* 0x010fc6000ff3e0ff */
[----:B------:R4:W-:Y:S04]  /*56840*/  STL [R1+0xc9c], R11 ;  /* 0x000c9c0b01007387 */ /* 0x0009e80000100800 */
[----:B------:R1:W-:Y:S01]  /*56850*/  STL [R1+0xc98], R194 ;  /* 0x000c98c201007387 */ /* 0x0003e20000100800 */
[----:B------:R-:W-:-:S03]  /*56860*/  IADD3.X R12, R12, UR6, RZ, P1, !PT ;  /* 0x000000060c0c7c10 */ /* 0x000fc60008ffe4ff */
[----:B----4-:R-:W4:Y:S04]  /*56870*/  LDL.LU R11, [R1+0x104c] ;  /* 0x00104c00010b7983 */ /* 0x010f280000300800 */
[----:B------:R-:W-:Y:S01]  /*56880*/  STL [R1+0xca4], R8 ;  /* 0x000ca40801007387 */ /* 0x000fe20000100800 */
[----:B-1----:R-:W-:-:S03]  /*56890*/  MOV R5, R12 ;  /* 0x0000000c00057202 */ /* 0x002fc60000000f00 */
[----:B------:R1:W-:Y:S01]  /*568a0*/  STL [R1+0xca0], R12 ;  /* 0x000ca00c01007387 */ /* 0x0003e20000100800 */
[----:B------:R-:W-:-:S04]  /*568b0*/  IADD3 R193, P2, R193, UR4, RZ ;  /* 0x00000004c1c17c10 */ /* 0x000fc8000ff5e0ff */
[----:B------:R-:W-:Y:S01]  /*568c0*/  IADD3.X R196, R196, UR6, RZ, P2, !PT ;  /* 0x00000006c4c47c10 */ /* 0x000fe200097fe4ff */
[----:B------:R2:W-:Y:S01]  /*568d0*/  STL [R1+0xcac], R193 ;  /* 0x000cacc101007387 */ /* 0x0005e20000100800 */
[----:B------:R-:W-:-:S03]  /*568e0*/  IMAD.MOV.U32 R4, RZ, RZ, R8 ;  /* 0x000000ffff047224 */ /* 0x000fc600078e0008 */
[----:B------:R-:W4:Y:S04]  /*568f0*/  LDL.LU R194, [R1+0x1048] ;  /* 0x0010480001c27983 */ /* 0x000f280000300800 */
[----:B------:R-:W-:Y:S04]  /*56900*/  STL [R1+0xca8], R196 ;  /* 0x000ca8c401007387 */ /* 0x000fe80000100800 */
[----:B-1----:R-:W4:Y:S04]  /*56910*/  LDL.LU R12, [R1+0x1050] ;  /* 0x00105000010c7983 */ /* 0x002f280000300800 */
[----:B------:R-:W4:Y:S01]  /*56920*/  LDL.LU R8, [R1+0x1054] ;  /* 0x0010540001087983 */ /* 0x000f220000300800 */
        /* <DEDUP_REMOVED lines=9> */
[----:B------:R1:W-:Y:S02]  /*569c0*/  LDGSTS.E [R2+0x400c], desc[UR8][R4.64], P0 ;  /* 0x0400c00004027fae */ /* 0x0003e40008121848 */
[----:B-1----:R-:W-:Y:S01]  /*569d0*/  IMAD.MOV.U32 R4, RZ, RZ, R0 ;  /* 0x000000ffff047224 */ /* 0x002fe200078e0000 */
[----:B------:R-:W-:-:S04]  /*569e0*/  UISETP.GT.AND UP1, UPT, UR16, 0x38, UPT ;  /* 0x000000381000788c */ /* 0x000fc8000bf24270 */
[----:B------:R-:W-:-:S04]  /*569f0*/  USEL UR12, URZ, 0x4, !UP1 ;  /* 0x000000043f0c7887 */ /* 0x000fc8000c800000 */
[----:B------:R-:W-:Y:S01]  /*56a00*/  USEL UR12, UR12, URZ, !UP0 ;  /* 0x0000003f0c0c7287 */ /* 0x000fe2000c000000 */
[----:B--2---:R-:W-:-:S04]  /*56a10*/  IADD3.X R9, R9, UR6, RZ, P1, !PT ;  /* 0x0000000609097c10 */ /* 0x004fc80008ffe4ff */
[----:B------:R-:W-:Y:S01]  /*56a20*/  MOV R5, R9 ;  /* 0x0000000900057202 */ /* 0x000fe20000000f00 */
[----:B------:R1:W-:Y:S04]  /*56a30*/  STL [R1+0xcb0], R9 ;  /* 0x000cb00901007387 */ /* 0x0003e80000100800 */
[----:B------:R-:W2:Y:S01]  /*56a40*/  LDL.LU R193, [R1+0x1058] ;  /* 0x0010580001c17983 */ /* 0x000ea20000300800 */
[----:B------:R-:W-:-:S03]  /*56a50*/  IADD3 R192, P2, R192, UR4, RZ ;  /* 0x00000004c0c07c10 */ /* 0x000fc6000ff5e0ff */
[----:B------:R3:W-:Y:S04]  /*56a60*/  LDGSTS.E [R2+0x800c], desc[UR8][R4.64], P0 ;  /* 0x0800c00004027fae */ /* 0x0007e80008121848 */
[----:B-1----:R-:W2:Y:S01]  /*56a70*/  LDL.LU R9, [R1+0x105c] ;  /* 0x00105c0001097983 */ /* 0x002ea20000300800 */
[----:B------:R-:W-:-:S03]  /*56a80*/  IADD3.X R195, R195, UR6, RZ, P2, !PT ;  /* 0x00000006c3c37c10 */ /* 0x000fc600097fe4ff */
[----:B------:R-:W2:Y:S01]  /*56a90*/  LDL.LU R0, [R1+0x1064] ;  /* 0x0010640001007983 */ /* 0x000ea20000300800 */
[----:B---3--:R-:W-:Y:S01]  /*56aa0*/  IMAD.MOV.U32 R4, RZ, RZ, R192 ;  /* 0x000000ffff047224 */ /* 0x008fe200078e00c0 */
[----:B------:R-:W-:Y:S02]  /*56ab0*/  MOV R5, R195 ;  /* 0x000000c300057202 */ /* 0x000fe40000000f00 */
[----:B------:R1:W-:Y:S01]  /*56ac0*/  STL [R1+0xcbc], R192 ;  /* 0x000cbcc001007387 */ /* 0x0003e20000100800 */
[----:B------:R-:W-:-:S03]  /*56ad0*/  IADD3 R10, P3, R10, UR4, RZ ;  /* 0x000000040a0a7c10 */ /* 0x000fc6000ff7e0ff */
[----:B------:R-:W-:Y:S01]  /*56ae0*/  STL [R1+0xcb8], R195 ;  /* 0x000cb8c301007387 */ /* 0x000fe20000100800 */
[----:B------:R-:W-:-:S03]  /*56af0*/  IADD3.X R13, R13, UR6, RZ, P3, !PT ;  /* 0x000000060d0d7c10 */ /* 0x000fc60009ffe4ff */
[----:B------:R-:W-:Y:S04]  /*56b00*/  STL [R1+0x1044], R10 ;  /* 0x0010440a01007387 */ /* 0x000fe80000100800 */
[----:B-1----:R-:W3:Y:S04]  /*56b10*/  LDL.LU R192, [R1+0x1060] ;  /* 0x0010600001c07983 */ /* 0x002ee80000300800 */
[----:B------:R1:W-:Y:S04]  /*56b20*/  STL [R1+0x1040], R13 ;  /* 0x0010400d01007387 */ /* 0x0003e80000100800 */
[----:B------:R1:W-:Y:S04]  /*56b30*/  LDGSTS.E [R2+0xc00c], desc[UR8][R4.64], P0 ;  /* 0x0c00c00004027fae */ /* 0x0003e80008121848 */
[----:B------:R-:W3:Y:S01]  /*56b40*/  LDL.LU R196, [R1+0x1068] ;  /* 0x0010680001c47983 */ /* 0x000ee20000300800 */
[----:B-1----:R-:W-:-:S03]  /*56b50*/  MOV R5, R13 ;  /* 0x0000000d00057202 */ /* 0x002fc60000000f00 */
[----:B------:R-:W3:Y:S01]  /*56b60*/  LDL.LU R13, [R1+0x106c] ;  /* 0x00106c00010d7983 */ /* 0x000ee20000300800 */
[----:B------:R-:W-:Y:S02]  /*56b70*/  ISETP.NE.U32.AND P1, PT, RZ, UR12, PT ;  /* 0x0000000cff007c0c */ /* 0x000fe4000bf25070 */
[----:B----4-:R-:W-:Y:S01]  /*56b80*/  IADD3 R11, P0, R11, UR4, RZ ;  /* 0x000000040b0b7c10 */ /* 0x010fe2000ff1e0ff */
[----:B------:R-:W-:Y:S02]  /*56b90*/  IMAD.MOV.U32 R4, RZ, RZ, R10 ;  /* 0x000000ffff047224 */ /* 0x000fe400078e000a */
[----:B------:R-:W4:Y:S04]  /*56ba0*/  LDL.LU R10, [R1+0x1074] ;  /* 0x00107400010a7983 */ /* 0x000f280000300800 */
[----:B------:R1:W-:Y:S04]  /*56bb0*/  STL [R1+0x104c], R11 ;  /* 0x00104c0b01007387 */ /* 0x0003e80000100800 */
[----:B------:R1:W-:Y:S01]  /*56bc0*/  LDGSTS.E [R2+0x10000], desc[UR8][R4.64], P1 ;  /* 0x1000000004027fae */ /* 0x0003e20008921848 */
[----:B------:R-:W-:Y:S01]  /*56bd0*/  IADD3.X R194, R194, UR6, RZ, P0, !PT ;  /* 0x00000006c2c27c10 */ /* 0x000fe200087fe4ff */
[----:B-1----:R-:W-:-:S04]  /*56be0*/  IMAD.MOV.U32 R4, RZ, RZ, R11 ;  /* 0x000000ffff047224 */ /* 0x002fc800078e000b */
[----:B------:R-:W-:Y:S01]  /*56bf0*/  STL [R1+0x1048], R194 ;  /* 0x001048c201007387 */ /* 0x000fe20000100800 */
[----:B------:R-:W-:Y:S02]  /*56c00*/  IADD3 R8, P2, R8, UR4, RZ ;  /* 0x0000000408087c10 */ /* 0x000fe4000ff5e0ff */
[----:B------:R-:W-:-:S03]  /*56c10*/  MOV R5, R194 ;  /* 0x000000c200057202 */ /* 0x000fc60000000f00 */
[----:B------:R-:W-:Y:S01]  /*56c20*/  STL [R1+0x1054], R8 ;  /* 0x0010540801007387 */ /* 0x000fe20000100800 */
[----:B------:R-:W-:-:S03]  /*56c30*/  IADD3.X R12, R12, UR6, RZ, P2, !PT ;  /* 0x000000060c0c7c10 */ /* 0x000fc600097fe4ff */
        /* <DEDUP_REMOVED lines=8> */
[----:B------:R-:W4:Y:S04]  /*56cc0*/  LDL.LU R8, [R1+0x1084] ;  /* 0x0010840001087983 */ /* 0x000f280000300800 */
[----:B------:R1:W-:Y:S01]  /*56cd0*/  LDGSTS.E [R2+0x18000], desc[UR8][R4.64], P1 ;  /* 0x1800000004027fae */ /* 0x0003e20008921848 */
[----:B------:R-:W-:-:S04]  /*56ce0*/  UISETP.GT.AND UP1, UPT, UR16, 0x39, UPT ;  /* 0x000000391000788c */ /* 0x000fc8000bf24270 */
        /* <DEDUP_REMOVED lines=8> */
[----:B------:R2:W-:Y:S04]  /*56d70*/  STL [R1+0x105c], R9 ;  /* 0x00105c0901007387 */ /* 0x0005e80000100800 */
[----:B------:R1:W-:Y:S01]  /*56d80*/  STL [R1+0x1058], R193 ;  /* 0x001058c101007387 */ /* 0x0003e20000100800 */
[----:B---3--:R-:W-:-:S03]  /*56d90*/  IADD3.X R192, R192, UR6, RZ, P1, !PT ;  /* 0x00000006c0c07c10 */ /* 0x008fc60008ffe4ff */
[----:B--2---:R-:W2:Y:S04]  /*56da0*/  LDL.LU R9, [R1+0x108c] ;  /* 0x00108c0001097983 */ /* 0x004ea80000300800 */
        /* <DEDUP_REMOVED lines=11> */
[----:B------:R-:W-:-:S02]  /*56e60*/  ISETP.NE.U32.AND P0, PT, RZ, UR12, PT ;  /* 0x0000000cff007c0c */ /* 0x000fc4000bf05070 */
[----:B----4-:R-:W-:-:S05]  /*56e70*/  IADD3 R10, P1, R10, UR4, RZ ;  /* 0x000000040a0a7c10 */ /* 0x010fca000ff3e0ff */
[----:B------:R1:W-:Y:S06]  /*56e80*/  STL [R1+0x1074], R10 ;  /* 0x0010740a01007387 */ /* 0x0003ec0000100800 */
[----:B------:R4:W-:Y:S02]  /*56e90*/  LDGSTS.E [R2+0x10004], desc[UR8][R4.64], P0 ;  /* 0x1000400004027fae */ /* 0x0009e40008121848 */
[----:B----4-:R-:W-:Y:S01]  /*56ea0*/  IMAD.MOV.U32 R4, RZ, RZ, R13 ;  /* 0x000000ffff047224 */ /* 0x010fe200078e000d */
[----:B------:R-:W-:Y:S02]  /*56eb0*/  MOV R5, R196 ;  /* 0x000000c400057202 */ /* 0x000fe40000000f00 */
[----:B------:R-:W-:-:S03]  /*56ec0*/  IADD3.X R11, R11, UR6, RZ, P1, !PT ;  /* 0x000000060b0b7c10 */ /* 0x000fc60008ffe4ff */
[----:B------:R4:W-:Y:S04]  /*56ed0*/  LDGSTS.E [R2+0x14004], desc[UR8][R4.64], P0 ;  /* 0x1400400004027fae */ /* 0x0009e80008121848 */
[----:B------:R1:W-:Y:S04]  /*56ee0*/  STL [R1+0x1070], R11 ;  /* 0x0010700b01007387 */ /* 0x0003e80000100800 */
[----:B---3--:R-:W3:Y:S01]  /*56ef0*/  LDL.LU R13, [R1+0x1098] ;  /* 0x00109800010d7983 */ /* 0x008ee20000300800 */
[----:B----4-:R-:W-:-:S03]  /*56f00*/  IMAD.MOV.U32 R4, RZ, RZ, R10 ;  /* 0x000000ffff047224 */ /* 0x010fc600078e000a */
[----:B-1----:R-:W4:Y:S01]  /*56f10*/  LDL.LU R10, [R1+0x109c] ;  /* 0x00109c00010a7983 */ /* 0x002f220000300800 */
[----:B------:R-:W-:-:S03]  /*56f20*/  MOV R5, R11 ;  /* 0x0000000b00057202 */ /* 0x000fc60000000f00 */
[----:B------:R-:W3:Y:S01]  /*56f30*/  LDL.LU R11, [R1+0x10a4] ;  /* 0x0010a400010b7983 */ /* 0x000ee20000300800 */
[----:B------:R-:W-:-:S03]  /*56f40*/  IADD3 R12, P2, R12, UR4, RZ ;  /* 0x000000040c0c7c10 */ /* 0x000fc6000ff5e0ff */
[----:B------:R1:W-:Y:S01]  /*56f50*/  LDGSTS.E [R2+0x18004], desc[UR8][R4.64], P0 ;  /* 0x1800400004027fae */ /* 0x0003e20008121848 */
[----:B------:R-:W-:Y:S02]  /*56f60*/  IADD3.X R195, R195, UR6, RZ, P2, !PT ;  /* 0x00000006c3c37c10 */ /* 0x000fe400097fe4ff */
[----:B------:R-:W-:Y:S01]  /*56f70*/  IADD3 R8, P3, R8, UR4, RZ ;  /* 0x0000000408087c10 */ /* 0x000fe2000ff7e0ff */
[----:B------:R1:W-:Y:S03]  /*56f80*/  STL [R1+0x107c], R12 ;  /* 0x00107c0c01007387 */ /* 0x0003e60000100800 */
[----:B------:R-:W-:Y:S01]  /*56f90*/  IADD3.X R194, R194, UR6, RZ, P3, !PT ;  /* 0x00000006c2c27c10 */ /* 0x000fe20009ffe4ff */
[----:B-1----:R-:W-:Y:S01]  /*56fa0*/  IMAD.MOV.U32 R4, RZ, RZ, R12 ;  /* 0x000000ffff047224 */ /* 0x002fe200078e000c */
[----:B------:R-:W-:Y:S01]  /*56fb0*/  MOV R5, R195 ;  /* 0x000000c300057202 */ /* 0x000fe20000000f00 */
[----:B------:R-:W-:Y:S04]  /*56fc0*/  STL [R1+0x1078], R195 ;  /* 0x001078c301007387 */ /* 0x000fe80000100800 */
[----:B------:R-:W-:Y:S04]  /*56fd0*/  STL [R1+0x1084], R8 ;  /* 0x0010840801007387 */ /* 0x000fe80000100800 */
[----:B------:R-:W3:Y:S04]  /*56fe0*/  LDL.LU R12, [R1+0x10a0] ;  /* 0x0010a000010c7983 */ /* 0x000ee80000300800 */
[----:B------:R1:W-:Y:S04]  /*56ff0*/  STL [R1+0x1080], R194 ;  /* 0x001080c201007387 */ /* 0x0003e80000100800 */
[----:B------:R1:W-:Y:S04]  /*57000*/  LDGSTS.E [R2+0x1c004], desc[UR8][R4.64], P0 ;  /* 0x1c00400004027fae */ /* 0x0003e80008121848 */
[----:B------:R-:W3:Y:S01]  /*57010*/  LDL.LU R196, [R1+0x10a8] ;  /* 0x0010a80001c47983 */ /* 0x000ee20000300800 */
[----:B-1----:R-:W-:-:S03]  /*57020*/  MOV R5, R194 ;  /* 0x000000c200057202 */ /* 0x002fc60000000f00 */
[----:B------:R-:W3:Y:S01]  /*57030*/  LDL.LU R194, [R1+0x10ac] ;  /* 0x0010ac0001c27983 */ /* 0x000ee20000300800 */
[----:B------:R-:W-:-:S04]  /*57040*/  UISETP.GT.AND UP1, UPT, UR16, 0x3a, UPT ;  /* 0x0000003a1000788c */ /* 0x000fc8000bf24270 */
[----:B------:R-:W-:-:S04]  /*57050*/  USEL UR12, URZ, 0x4, !UP1 ;  /* 0x000000043f0c7887 */ /* 0x000fc8000c800000 */
[----:B------:R-:W-:-:S06]  /*57060*/  USEL UR12, UR12, URZ, !UP0 ;  /* 0x0000003f0c0c7287 */ /* 0x000fcc000c000000 */
[----:B------:R-:W-:Y:S01]  /*57070*/  ISETP.NE.U32.AND P1, PT, RZ, UR12, PT ;  /* 0x0000000cff007c0c */ /* 0x000fe2000bf25070 */
[----:B------:R-:W-:Y:S02]  /*57080*/  IMAD.MOV.U32 R4, RZ, RZ, R8 ;  /* 0x000000ffff047224 */ /* 0x000fe400078e0008 */
[----:B------:R-:W3:Y:S10]  /*57090*/  LDL.LU R8, [R1+0x10b4] ;  /* 0x0010b40001087983 */ /* 0x000ef40000300800 */
        /* <DEDUP_REMOVED lines=20> */
[----:B----4-:R-:W-:-:S04]  /*571e0*/  IADD3 R10, P0, R10, UR4, RZ ;  /* 0x000000040a0a7c10 */ /* 0x010fc8000ff1e0ff */
[----:B---3--:R-:W-:Y:S01]  /*571f0*/  IADD3.X R13, R13, UR6, RZ, P0, !PT ;  /* 0x000000060d0d7c10 */ /* 0x008fe200087fe4ff */
[----:B-1----:R-:W-:-:S03]  /*57200*/  IMAD.MOV.U32 R4, RZ, RZ, R10 ;  /* 0x000000ffff047224 */ /* 0x002fc600078e000a */
[----:B------:R-:W-:-:S05]  /*57210*/  MOV R5, R13 ;  /* 0x0000000d00057202 */ /* 0x000fca0000000f00 */
        /* <DEDUP_REMOVED lines=8> */
[----:B-1----:R-:W-:Y:S01]  /*572a0*/  MOV R5, R12 ;  /* 0x0000000c00057202 */ /* 0x002fe20000000f00 */
[----:B------:R-:W-:Y:S01]  /*572b0*/  IMAD.MOV.U32 R4, RZ, RZ, R11 ;  /* 0x000000ffff047224 */ /* 0x000fe200078e000b */
        /* <DEDUP_REMOVED lines=21> */
[----:B--2---:R-:W-:-:S05]  /*57410*/  IADD3.X R9, R9, UR6, RZ, P1, !PT ;  /* 0x0000000609097c10 */ /* 0x004fca0008ffe4ff */
[----:B------:R1:W-:Y:S04]  /*57420*/  STL [R1+0x10b0], R9 ;  /* 0x0010b00901007387 */ /* 0x0003e80000100800 */
[----:B------:R-:W2:Y:S04]  /*57430*/  LDL.LU R194, [R1+0x1458] ;  /* 0x0014580001c27983 */ /* 0x000ea80000300800 */
[----:B------:R-:W2:Y:S01]  /*57440*/  LDL.LU R8, [R1+0x145c] ;  /* 0x00145c0001087983 */ /* 0x000ea20000300800 */
[----:B------:R-:W-:-:S03]  /*57450*/  MOV R5, R9 ;  /* 0x0000000900057202 */ /* 0x000fc60000000f00 */
[----:B-1----:R-:W2:Y:S04]  /*57460*/  LDL.LU R9, [R1+0x1464] ;  /* 0x0014640001097983 */ /* 0x002ea80000300800 */
[----:B------:R1:W-:Y:S01]  /*57470*/  LDGSTS.E [R2+0x1800c], desc[UR8][R4.64], P0 ;  /* 0x1800c00004027fae */ /* 0x0003e20008121848 */
[----:B------:R-:W-:-:S04]  /*57480*/  IADD3 R192, P2, R192, UR4, RZ ;  /* 0x00000004c0c07c10 */ /* 0x000fc8000ff5e0ff */
[----:B------:R-:W-:Y:S02]  /*57490*/  IADD3.X R193, R193, UR6, RZ, P2, !PT ;  /* 0x00000006c1c17c10 */ /* 0x000fe400097fe4ff */
[----:B------:R-:W-:Y:S01]  /*574a0*/  IADD3 R0, P3, R0, UR4, RZ ;  /* 0x0000000400007c10 */ /* 0x000fe2000ff7e0ff */
[----:B------:R-:W-:Y:S01]  /*574b0*/  STL [R1+0x10bc], R192 ;  /* 0x0010bcc001007387 */ /* 0x000fe20000100800 */
[----:B-1----:R-:W-:Y:S02]  /*574c0*/  IMAD.MOV.U32 R4, RZ, RZ, R192 ;  /* 0x000000ffff047224 */ /* 0x002fe400078e00c0 */
[----:B------:R-:W-:Y:S02]  /*574d0*/  IADD3.X R195, R195, UR6, RZ, P3, !PT ;  /* 0x00000006c3c37c10 */ /* 0x000fe40009ffe4ff */
[----:B------:R-:W-:Y:S01]  /*574e0*/  MOV R5, R193 ;  /* 0x000000c100057202 */ /* 0x000fe20000000f00 */
[----:B------:R1:W-:Y:S04]  /*574f0*/  STL [R1+0x10b8], R193 ;  /* 0x0010b8c101007387 */ /* 0x0003e80000100800 */
[----:B------:R1:W-:Y:S04]  /*57500*/  STL [R1+0x1444], R0 ;  /* 0x0014440001007387 */ /* 0x0003e80000100800 */
[----:B------:R1:W-:Y:S04]  /*57510*/  LDGSTS.E [R2+0x1c00c], desc[UR8][R4.64], P0 ;  /* 0x1c00c00004027fae */ /* 0x0003e80008121848 */
[----:B-1----:R-:W2:Y:S04]  /*57520*/  LDL.LU R193, [R1+0x1460] ;  /* 0x0014600001c17983 */ /* 0x002ea80000300800 */
[----:B------:R-:W-:Y:S04]  /*57530*/  STL [R1+0x1440], R195 ;  /* 0x001440c301007387 */ /* 0x000fe80000100800 */
[----:B------:R-:W2:Y:S01]  /*57540*/  LDL.LU R192, [R1+0x1468] ;  /* 0x0014680001c07983 */ /* 0x000ea20000300800 */
[----:B------:R-:W-:-:S03]  /*57550*/  IMAD.MOV.U32 R4, RZ, RZ, R0 ;  /* 0x000000ffff047224 */ /* 0x000fc600078e0000 */
[----:B------:R-:W2:Y:S01]  /*57560*/  LDL.LU R0, [R1+0x146c] ;  /* 0x00146c0001007983 */ /* 0x000ea20000300800 */
[----:B------:R-:W-:Y:S02]  /*57570*/  ISETP.NE.U32.AND P1, PT, RZ, UR12, PT ;  /* 0x0000000cff007c0c */ /* 0x000fe4000bf25070 */
[----:B---3--:R-:W-:Y:S02]  /*57580*/  IADD3 R10, P0, R10, UR4, RZ ;  /* 0x000000040a0a7c10 */ /* 0x008fe4000ff1e0ff */
[----:B------:R-:W-:-:S03]  /*57590*/  MOV R5, R195 ;  /* 0x000000c300057202 */ /* 0x000fc60000000f00 */
[----:B------:R1:W-:Y:S06]  /*575a0*/  STL [R1+0x144c], R10 ;  /* 0x00144c0a01007387 */ /* 0x0003ec0000100800 */
[----:B------:R3:W-:Y:S02]  /*575b0*/  LDGSTS.E [R2+0x20000], desc[UR8][R4.64], P1 ;  /* 0x2000000004027fae */ /* 0x0007e40008921848 */
[----:B---3--:R-:W-:Y:S01]  /*575c0*/  IMAD.MOV.U32 R4, RZ, RZ, R10 ;  /* 0x000000ffff047224 */ /* 0x008fe200078e000a */
[----:B----4-:R-:W-:-:S04]  /*575d0*/  IADD3.X R13, R13, UR6, RZ, P0, !PT ;  /* 0x000000060d0d7c10 */ /* 0x010fc800087fe4ff */
[----:B------:R-:W-:Y:S01]  /*575e0*/  MOV R5, R13 ;  /* 0x0000000d00057202 */ /* 0x000fe20000000f00 */
[----:B------:R3:W-:Y:S04]  /*575f0*/  STL [R1+0x1448], R13 ;  /* 0x0014480d01007387 */ /* 0x0007e80000100800 */
[----:B------:R4:W-:Y:S01]  /*57600*/  LDGSTS.E [R2+0x24000], desc[UR8][R4.64], P1 ;  /* 0x2400000004027fae */ /* 0x0009e20008921848 */
[----:B------:R-:W-:-:S04]  /*57610*/  IADD3 R11, P2, R11, UR4, RZ ;  /* 0x000000040b0b7c10 */ /* 0x000fc8000ff5e0ff */
[----:B------:R-:W-:Y:S01]  /*57620*/  IADD3.X R12, R12, UR6, RZ, P2, !PT ;  /* 0x000000060c0c7c10 */ /* 0x000fe200097fe4ff */
[----:B------:R3:W-:Y:S04]  /*57630*/  STL [R1+0x1454], R11 ;  /* 0x0014540b01007387 */ /* 0x0007e80000100800 */
[----:B-1----:R-:W2:Y:S01]  /*57640*/  LDL.LU R10, [R1+0x1474] ;  /* 0x00147400010a7983 */ /* 0x002ea20000300800 */
[----:B----4-:R-:W-:-:S03]  /*57650*/  IMAD.MOV.U32 R4, RZ, RZ, R11 ;  /* 0x000000ffff047224 */ /* 0x010fc600078e000b */
[----:B------:R1:W-:Y:S04]  /*57660*/  STL [R1+0x1450], R12 ;  /* 0x0014500c01007387 */ /* 0x0003e80000100800 */
[----:B------:R-:W4:Y:S04]  /*57670*/  LDL.LU R196, [R1+0x1470] ;  /* 0x0014700001c47983 */ /* 0x000f280000300800 */
[----:B---3--:R-:W3:Y:S01]  /*57680*/  LDL.LU R13, [R1+0x1478] ;  /* 0x00147800010d7983 */ /* 0x008ee20000300800 */
[----:B------:R-:W-:-:S03]  /*57690*/  MOV R5, R12 ;  /* 0x0000000c00057202 */ /* 0x000fc60000000f00 */
[----:B------:R-:W3:Y:S04]  /*576a0*/  LDL.LU R11, [R1+0x147c] ;  /* 0x00147c00010b7983 */ /* 0x000ee80000300800 */
[----:B------:R-:W3:Y:S04]  /*576b0*/  LDL.LU R195, [R1+0x1480] ;  /* 0x0014800001c37983 */ /* 0x000ee80000300800 */
[----:B-1----:R-:W3:Y:S01]  /*576c0*/  LDL.LU R12, [R1+0x1484] ;  /* 0x00148400010c7983 */ /* 0x002ee20000300800 */
        /* <DEDUP_REMOVED lines=14> */
[----:B-1----:R-:W-:-:S03]  /*577b0*/  IMAD.MOV.U32 R4, RZ, RZ, R9 ;  /* 0x000000ffff047224 */ /* 0x002fc600078e0009 */
        /* <DEDUP_REMOVED lines=8> */
[----:B------:R-:W2:Y:S04]  /*57840*/  LDL.LU R194, [R1+0x1488] ;  /* 0x0014880001c27983 */ /* 0x000ea80000300800 */
[----:B------:R1:W-:Y:S02]  /*57850*/  STL [R1+0x1468], R192 ;  /* 0x001468c001007387 */ /* 0x0003e40000100800 */
[----:B-1----:R-:W-:-:S02]  /*57860*/  MOV R5, R192 ;  /* 0x000000c000057202 */ /* 0x002fc40000000f00 */
[----:B------:R-:W2:Y:S01]  /*57870*/  LDL.LU R193, [R1+0x1490] ;  /* 0x0014900001c17983 */ /* 0x000ea20000300800 */
[----:B------:R-:W-:-:S03]  /*57880*/  IMAD.MOV.U32 R4, RZ, RZ, R0 ;  /* 0x000000ffff047224 */ /* 0x000fc600078e0000 */
[----:B------:R-:W2:Y:S04]  /*57890*/  LDL.LU R9, [R1+0x1494] ;  /* 0x0014940001097983 */ /* 0x000ea80000300800 */
[----:B------:R-:W2:Y:S04]  /*578a0*/  LDL.LU R192, [R1+0x1498] ;  /* 0x0014980001c07983 */ /* 0x000ea80000300800 */
[----:B------:R-:W2:Y:S04]  /*578b0*/  LDL.LU R0, [R1+0x149c] ;  /* 0x00149c0001007983 */ /* 0x000ea80000300800 */
[----:B------:R1:W-:Y:S01]  /*578c0*/  LDGSTS.E [R2+0x24004], desc[UR8][R4.64], P0 ;  /* 0x2400400004027fae */ /* 0x0003e20008121848 */
[----:B------:R-:W-:-:S04]  /*578d0*/  IADD3 R10, P1, R10, UR4, RZ ;  /* 0x000000040a0a7c10 */ /* 0x000fc8000ff3e0ff */
[----:B----4-:R-:W-:Y:S01]  /*578e0*/  IADD3.X R196, R196, UR6, RZ, P1, !PT ;  /* 0x00000006c4c47c10 */ /* 0x010fe20008ffe4ff */
[----:B-1----:R-:W-:-:S03]  /*578f0*/  IMAD.MOV.U32 R4, RZ, RZ, R10 ;  /* 0x000000ffff047224 */ /* 0x002fc600078e000a */
[----:B------:R-:W-:Y:S02]  /*57900*/  MOV R5, R196 ;  /* 0x000000c400057202 */ /* 0x000fe40000000f00 */
[----:B---3--:R-:W-:Y:S01]  /*57910*/  IADD3 R11, P2, R11, UR4, RZ ;  /* 0x000000040b0b7c10 */ /* 0x008fe2000ff5e0ff */
[----:B------:R1:W-:Y:S03]  /*57920*/  STL [R1+0x1474], R10 ;  /* 0x0014740a01007387 */ /* 0x0003e60000100800 */
[----:B------:R-:W-:Y:S01]  /*57930*/  IADD3.X R13, R13, UR6, RZ, P2, !PT ;  /* 0x000000060d0d7c10 */ /* 0x000fe200097fe4ff */
[----:B------:R-:W-:Y:S01]  /*57940*/  STL [R1+0x1470], R196 ;  /* 0x001470c401007387 */ /* 0x000fe20000100800 */
[----:B------:R-:W-:-:S03]  /*57950*/  IADD3 R12, P3, R12, UR4, RZ ;  /* 0x000000040c0c7c10 */ /* 0x000fc6000ff7e0ff */
[----:B------:R3:W-:Y:S01]  /*57960*/  LDGSTS.E [R2+0x28004], desc[UR8][R4.64], P0 ;  /* 0x2800400004027fae */ /* 0x0007e20008121848 */
[----:B------:R-:W-:-:S03]  /*57970*/  IADD3.X R195, R195, UR6, RZ, P3, !PT ;  /* 0x00000006c3c37c10 */ /* 0x000fc60009ffe4ff */
[----:B-1----:R-:W4:Y:S04]  /*57980*/  LDL.LU R10, [R1+0x14a4] ;  /* 0x0014a400010a7983 */ /* 0x002f280000300800 */
[----:B------:R1:W-:Y:S01]  /*57990*/  STL [R1+0x147c], R11 ;  /* 0x00147c0b01007387 */ /* 0x0003e20000100800 */
[----:B---3--:R-:W-:Y:S01]  /*579a0*/  IMAD.MOV.U32 R4, RZ, RZ, R11 ;  /* 0x000000ffff047224 */ /* 0x008fe200078e000b */
[----:B------:R-:W-:Y:S02]  /*579b0*/  MOV R5, R13 ;  /* 0x0000000d00057202 */ /* 0x000fe40000000f00 */
[----:B------:R3:W-:Y:S04]  /*579c0*/  STL [R1+0x1478], R13 ;  /* 0x0014780d01007387 */ /* 0x0007e80000100800 */
[----:B------:R3:W-:Y:S04]  /*579d0*/  STL [R1+0x1484], R12 ;  /* 0x0014840c01007387 */ /* 0x0007e80000100800 */
[----:B-1----:R-:W4:Y:S04]  /*579e0*/  LDL.LU R11, [R1+0x14a0] ;  /* 0x0014a000010b7983 */ /* 0x002f280000300800 */
[----:B------:R-:W-:Y:S04]  /*579f0*/  STL [R1+0x1480], R195 ;  /* 0x001480c301007387 */ /* 0x000fe80000100800 */
[----:B------:R1:W-:Y:S04]  /*57a00*/  LDGSTS.E [R2+0x2c004], desc[UR8][R4.64], P0 ;  /* 0x2c00400004027fae */ /* 0x0003e80008121848 */
[----:B---3--:R-:W3:Y:S01]  /*57a10*/  LDL.LU R13, [R1+0x14a8] ;  /* 0x0014a800010d7983 */ /* 0x008ee20000300800 */
[----:B-1----:R-:W-:-:S03]  /*57a20*/  IMAD.MOV.U32 R4, RZ, RZ, R12 ;  /* 0x000000ffff047224 */ /* 0x002fc600078e000c */
[----:B------:R-:W3:Y:S01]  /*57a30*/  LDL.LU R12, [R1+0x14ac] ;  /* 0x0014ac00010c7983 */ /* 0x000ee20000300800 */
[----:B------:R-:W-:-:S04]  /*57a40*/  UISETP.GT.AND UP1, UPT, UR16, 0x5a, UPT ;  /* 0x0000005a1000788c */ /* 0x000fc8000bf24270 */
[----:B------:R-:W-:-:S04]  /*57a50*/  USEL UR12, URZ, 0x4, !UP1 ;  /* 0x000000043f0c7887 */ /* 0x000fc8000c800000 */
[----:B------:R-:W-:-:S06]  /*57a60*/  USEL UR12, UR12, URZ, !UP0 ;  /* 0x0000003f0c0c7287 */ /* 0x000fcc000c000000 */
[----:B------:R-:W-:Y:S02]  /*57a70*/  ISETP.NE.U32.AND P1, PT, RZ, UR12, PT ;  /* 0x0000000cff007c0c */ /* 0x000fe4000bf25070 */
[----:B------:R-:W-:-:S11]  /*57a80*/  MOV R5, R195 ;  /* 0x000000c300057202 */ /* 0x000fd60000000f00 */
[----:B------:R1:W-:Y:S01]  /*57a90*/  LDGSTS.E [R2+0x20008], desc[UR8][R4.64], P1 ;  /* 0x2000800004027fae */ /* 0x0003e20008921848 */
[----:B--2---:R-:W-:-:S05]  /*57aa0*/  IADD3 R8, P0, R8, UR4, RZ ;  /* 0x0000000408087c10 */ /* 0x004fca000ff1e0ff */
[----:B-1----:R-:W-:Y:S01]  /*57ab0*/  IMAD.MOV.U32 R4, RZ, RZ, R8 ;  /* 0x000000ffff047224 */ /* 0x002fe200078e0008 */
[----:B------:R1:W-:Y:S01]  /*57ac0*/  STL [R1+0x148c], R8 ;  /* 0x00148c0801007387 */ /* 0x0003e20000100800 */
[----:B------:R-:W-:-:S04]  /*57ad0*/  IADD3.X R194, R194, UR6, RZ, P0, !PT ;  /* 0x00000006c2c27c10 */ /* 0x000fc800087fe4ff */
[----:B------:R-:W-:Y:S01]  /*57ae0*/  MOV R5, R194 ;  /* 0x000000c200057202 */ /* 0x000fe20000000f00 */
[----:B------:R-:W-:Y:S04]  /*57af0*/  STL [R1+0x1488], R194 ;  /* 0x001488c201007387 */ /* 0x000fe80000100800 */
[----:B------:R2:W-:Y:S01]  /*57b00*/  LDGSTS.E [R2+0x24008], desc[UR8][R4.64], P1 ;  /* 0x2400800004027fae */ /* 0x0005e20008921848 */
[----:B------:R-:W-:-:S04]  /*57b10*/  IADD3 R9, P2, R9, UR4, RZ ;  /* 0x0000000409097c10 */ /* 0x000fc8000ff5e0ff */
[----:B------:R-:W-:Y:S02]  /*57b20*/  IADD3.X R193, R193, UR6, RZ, P2, !PT ;  /* 0x00000006c1c17c10 */ /* 0x000fe400097fe4ff */
[----:B------:R-:W-:Y:S01]  /*57b30*/  IADD3 R0, P0, R0, UR4, RZ ;  /* 0x0000000400007c10 */ /* 0x000fe2000ff1e0ff */
[----:B------:R1:W-:Y:S01]  /*57b40*/  STL [R1+0x1494], R9 ;  /* 0x0014940901007387 */ /* 0x0003e20000100800 */
[----:B--2---:R-:W-:Y:S01]  /*57b50*/  IMAD.MOV.U32 R4, RZ, RZ, R9 ;  /* 0x000000ffff047224 */ /* 0x004fe200078e0009 */
[----:B------:R-:W-:Y:S02]  /*57b60*/  MOV R5, R193 ;  /* 0x000000c100057202 */ /* 0x000fe40000000f00 */
[----:B------:R-:W-:Y:S01]  /*57b70*/  IADD3.X R192, R192, UR6, RZ, P0, !PT ;  /* 0x00000006c0c07c10 */ /* 0x000fe200087fe4ff */
[----:B-1----:R-:W2:Y:S04]  /*57b80*/  LDL.LU R8, [R1+0x14b4] ;  /* 0x0014b40001087983 */ /* 0x002ea80000300800 */
[----:B------:R-:W-:Y:S04]  /*57b90*/  STL [R1+0x1490], R193 ;  /* 0x001490c101007387 */ /* 0x000fe80000100800 */
[----:B------:R-:W2:Y:S04]  /*57ba0*/  LDL.LU R9, [R1+0x14b0] ;  /* 0x0014b00001097983 */ /* 0x000ea80000300800 */
[----:B------:R1:W-:Y:S04]  /*57bb0*/  STL [R1+0x149c], R0 ;  /* 0x00149c0001007387 */ /* 0x0003e80000100800 */
[----:B------:R1:W-:Y:S04]  /*57bc0*/  LDGSTS.E [R2+0x28008], desc[UR8][R4.64], P1 ;  /* 0x2800800004027fae */ /* 0x0003e80008921848 */
[----:B------:R-:W-:Y:S04]  /*57bd0*/  STL [R1+0x1498], R192 ;  /* 0x001498c001007387 */ /* 0x000fe80000100800 */
[----:B------:R-:W2:Y:S01]  /*57be0*/  LDL.LU R197, [R1+0x14b8] ;  /* 0x0014b80001c57983 */ /* 0x000ea20000300800 */
[----:B-1----:R-:W-:-:S03]  /*57bf0*/  IMAD.MOV.U32 R4, RZ, RZ, R0 ;  /* 0x000000ffff047224 */ /* 0x002fc600078e0000 */
[----:B------:R-:W2:Y:S04]  /*57c00*/  LDL.LU R0, [R1+0x14bc] ;  /* 0x0014bc0001007983 */ /* 0x000ea80000300800 */
[----:B------:R-:W2:Y:S04]  /*57c10*/  LDL.LU R196, [R1+0x1840] ;  /* 0x0018400001c47983 */ /* 0x000ea80000300800 */
[----:B------:R-:W2:Y:S01]  /*57c20*/  LDL.LU R195, [R1+0x1844] ;  /* 0x0018440001c37983 */ /* 0x000ea20000300800 */
[----:B------:R-:W-:-:S03]  /*57c30*/  MOV R5, R192 ;  /* 0x000000c000057202 */ /* 0x000fc60000000f00 */
[----:B------:R-:W2:Y:S04]  /*57c40*/  LDL.LU R193, [R1+0x184c] ;  /* 0x00184c0001c17983 */ /* 0x000ea80000300800 */
[----:B------:R1:W-:Y:S01]  /*57c50*/  LDGSTS.E [R2+0x2c008], desc[UR8][R4.64], P1 ;  /* 0x2c00800004027fae */ /* 0x0003e20008921848 */
[----:B----4-:R-:W-:-:S05]  /*57c60*/  IADD3 R10, P1, R10, UR4, RZ ;  /* 0x000000040a0a7c10 */ /* 0x010fca000ff3e0ff */
[----:B------:R-:W-:Y:S01]  /*57c70*/  STL [R1+0x14a4], R10 ;  /* 0x0014a40a01007387 */ /* 0x000fe20000100800 */
[----:B-1----:R-:W-:Y:S01]  /*57c80*/  IMAD.MOV.U32 R4, RZ, RZ, R10 ;  /* 0x000000ffff047224 */ /* 0x002fe200078e000a */
[----:B------:R-:W-:-:S05]  /*57c90*/  IADD3.X R11, R11, UR6, RZ, P1, !PT ;  /* 0x000000060b0b7c10 */ /* 0x000fca0008ffe4ff */
[----:B------:R1:W-:Y:S01]  /*57ca0*/  STL [R1+0x14a0], R11 ;  /* 0x0014a00b01007387 */ /* 0x0003e20000100800 */
[----:B------:R-:W-:Y:S02]  /*57cb0*/  MOV R5, R11 ;  /* 0x0000000b00057202 */ /* 0x000fe40000000f00 */
[----:B---3--:R-:W-:-:S04]  /*57cc0*/  IADD3 R12, P2, R12, UR4, RZ ;  /* 0x000000040c0c7c10 */ /* 0x008fc8000ff5e0ff */
[----:B------:R-:W-:Y:S01]  /*57cd0*/  IADD3.X R13, R13, UR6, RZ, P2, !PT ;  /* 0x000000060d0d7c10 */ /* 0x000fe200097fe4ff */
[----:B------:R-:W-:Y:S04]  /*57ce0*/  STL [R1+0x14ac], R12 ;  /* 0x0014ac0c01007387 */ /* 0x000fe80000100800 */
[----:B------:R-:W3:Y:S04]  /*57cf0*/  LDL.LU R194, [R1+0x1848] ;  /* 0x0018480001c27983 */ /* 0x000ee80000300800 */
[----:B------:R4:W-:Y:S04]  /*57d00*/  STL [R1+0x14a8], R13 ;  /* 0x0014a80d01007387 */ /* 0x0009e80000100800 */
[----:B-1----:R-:W3:Y:S04]  /*57d10*/  LDL.LU R11, [R1+0x1850] ;  /* 0x00185000010b7983 */ /* 0x002ee80000300800 */
[----:B------:R-:W3:Y:S01]  /*57d20*/  LDL.LU R10, [R1+0x1854] ;  /* 0x00185400010a7983 */ /* 0x000ee20000300800 */
[----:B------:R-:W-:-:S03]  /*57d30*/  UISETP.GT.AND UP1, UPT, UR16, 0x5b, UPT ;  /* 0x0000005b1000788c */ /* 0x000fc6000bf24270 */
[----:B------:R-:W3:Y:S01]  /*57d40*/  LDL.LU R192, [R1+0x1858] ;  /* 0x0018580001c07983 */ /* 0x000ee20000300800 */
[----:B------:R-:W-:-:S04]  /*57d50*/  USEL UR12, URZ, 0x4, !UP1 ;  /* 0x000000043f0c7887 */ /* 0x000fc8000c800000 */
[----:B------:R-:W-:-:S06]  /*57d60*/  USEL UR12, UR12, URZ, !UP0 ;  /* 0x0000003f0c0c7287 */ /* 0x000fcc000c000000 */
[----:B------:R-:W-:-:S13]  /*57d70*/  ISETP.NE.U32.AND P0, PT, RZ, UR12, PT ;  /* 0x0000000cff007c0c */ /* 0x000fda000bf05070 */
[----:B------:R1:W-:Y:S02]  /*57d80*/  LDGSTS.E [R2+0x2000c], desc[UR8][R4.64], P0 ;  /* 0x2000c00004027fae */ /* 0x0003e40008121848 */
[----:B-1----:R-:W-:Y:S02]  /*57d90*/  MOV R5, R13 ;  /* 0x0000000d00057202 */ /* 0x002fe40000000f00 */
[----:B----4-:R-:W4:Y:S01]  /*57da0*/  LDL.LU R13, [R1+0x185c] ;  /* 0x00185c00010d7983 */ /* 0x010f220000300800 */
[----:B------:R-:W-:-:S05]  /*57db0*/  IMAD.MOV.U32 R4, RZ, RZ, R12 ;  /* 0x000000ffff047224 */ /* 0x000fca00078e000c */
[----:B------:R1:W-:Y:S01]  /*57dc0*/  LDGSTS.E [R2+0x2400c], desc[UR8][R4.64], P0 ;  /* 0x2400c00004027fae */ /* 0x0003e20008121848 */
[----:B------:R-:W-:-:S04]  /*57dd0*/  UISETP.GT.AND UP1, UPT, UR16, 0x78, UPT ;  /* 0x000000781000788c */ /* 0x000fc8000bf24270 */
[----:B------:R-:W-:-:S04]  /*57de0*/  USEL UR12, URZ, 0x4, !UP1 ;  /* 0x000000043f0c7887 */ /* 0x000fc8000c800000 */
[----:B------:R-:W-:Y:S01]  /*57df0*/  USEL UR12, UR12, URZ, !UP0 ;  /* 0x0000003f0c0c7287 */ /* 0x000fe2000c000000 */
[----:B--2---:R-:W-:-:S04]  /*57e00*/  IADD3 R8, P1, R8, UR4, RZ ;  /* 0x0000000408087c10 */ /* 0x004fc8000ff3e0ff */
[----:B------:R-:W-:Y:S01]  /*57e10*/  IADD3.X R9, R9, UR6, RZ, P1, !PT ;  /* 0x0000000609097c10 */ /* 0x000fe20008ffe4ff */
[----:B------:R-:W-:Y:S01]  /*57e20*/  STL [R1+0x14b4], R8 ;  /* 0x0014b40801007387 */ /* 0x000fe20000100800 */
[----:B-1----:R-:W-:Y:S02]  /*57e30*/  IMAD.MOV.U32 R4, RZ, RZ, R8 ;  /* 0x000000ffff047224 */ /* 0x002fe400078e0008 */
[----:B------:R-:W-:Y:S01]  /*57e40*/  MOV R5, R9 ;  /* 0x0000000900057202 */ /* 0x000fe20000000f00 */
[----:B------:R1:W-:Y:S04]  /*57e50*/  STL [R1+0x14b0], R9 ;  /* 0x0014b00901007387 */ /* 0x0003e80000100800 */
[----:B------:R-:W2:Y:S04]  /*57e60*/  LDL.LU R12, [R1+0x1860] ;  /* 0x00186000010c7983 */ /* 0x000ea80000300800 */
[----:B------:R1:W-:Y:S04]  /*57e70*/  LDGSTS.E [R2+0x2800c], desc[UR8][R4.64], P0 ;  /* 0x2800c00004027fae */ /* 0x0003e80008121848 */
[----:B-1----:R-:W2:Y:S04]  /*57e80*/  LDL.LU R9, [R1+0x1864] ;  /* 0x0018640001097983 */ /* 0x002ea80000300800 */
[----:B------:R-:W2:Y:S01]  /*57e90*/  LDL.LU R8, [R1+0x1868] ;  /* 0x0018680001087983 */ /* 0x000ea20000300800 */
[----:B------:R-:W-:-:S04]  /*57ea0*/  IADD3 R0, P2, R0, UR4, RZ ;  /* 0x0000000400007c10 */ /* 0x000fc8000ff5e0ff */
[----:B------:R-:W-:Y:S01]  /*57eb0*/  IADD3.X R197, R197, UR6, RZ, P2, !PT ;  /* 0x00000006c5c57c10 */ /* 0x000fe200097fe4ff */
[----:B------:R1:W-:Y:S01]  /*57ec0*/  STL [R1+0x14bc], R0 ;  /* 0x0014bc0001007387 */ /* 0x0003e20000100800 */
[----:B------:R-:W-:-:S03]  /*57ed0*/  IADD3 R195, P3, R195, UR4, RZ ;  /* 0x00000004c3c37c10 */ /* 0x000fc6000ff7e0ff */
[----:B------:R-:W-:Y:S01]  /*57ee0*/  STL [R1+0x14b8], R197 ;  /* 0x0014b8c501007387 */ /* 0x000fe20000100800 */
[----:B------:R-:W-:-:S03]  /*57ef0*/  IMAD.MOV.U32 R4, RZ, RZ, R0 ;  /* 0x000000ffff047224 */ /* 0x000fc600078e0000 */
[----:B------:R-:W-:Y:S04]  /*57f00*/  STL [R1+0x1844], R195 ;  /* 0x001844c301007387 */ /* 0x000fe80000100800 */
[----:B-1----:R-:W2:Y:S01]  /*57f10*/  LDL.LU R0, [R1+0x186c] ;  /* 0x00186c0001007983 */ /* 0x002ea20000300800 */
[----:B------:R-:W-:Y:S02]  /*57f20*/  ISETP.NE.U32.AND P1, PT, RZ, UR12, PT ;  /* 0x0000000cff007c0c */ /* 0x000fe4000bf25070 */
[----:B------:R-:W-:Y:S02]  /*57f30*/  MOV R5, R197 ;  /* 0x000000c500057202 */ /* 0x000fe40000000f00 */
[----:B------:R-:W-:-:S03]  /*57f40*/  IADD3.X R196, R196, UR6, RZ, P3, !PT ;  /* 0x00000006c4c47c10 */ /* 0x000fc60009ffe4ff */
[----:B------:R1:W-:Y:S01]  /*57f50*/  LDGSTS.E [R2+0x2c00c], desc[UR8][R4.64], P0 ;  /* 0x2c00c00004027fae */ /* 0x0003e20008121848 */
[----:B------:R-:W-:-:S03]  /*57f60*/  IADD3 R193, P0, R193, UR4, RZ ;  /* 0x00000004c1c17c10 */ /* 0x000fc6000ff1e0ff */
[----:B------:R-:W-:Y:S01]  /*57f70*/  STL [R1+0x1840], R196 ;  /* 0x001840c401007387 */ /* 0x000fe20000100800 */
[----:B-1----:R-:W-:Y:S01]  /*57f80*/  IMAD.MOV.U32 R4, RZ, RZ, R195 ;  /* 0x000000ffff047224 */ /* 0x002fe200078e00c3 */
[----:B------:R-:W-:Y:S02]  /*57f90*/  MOV R5, R196 ;  /* 0x000000c400057202 */ /* 0x000fe40000000f00 */
[----:B------:R-:W-:Y:S04]  /*57fa0*/  STL [R1+0x184c], R193 ;  /* 0x00184cc101007387 */ /* 0x000fe80000100800 */
        /* <DEDUP_REMOVED lines=8> */
[----:B------:R-:W-:Y:S04]  /*58030*/  STL [R1+0x1854], R10 ;  /* 0x0018540a01007387 */ /* 0x000fe80000100800 */
[----:B------:R3:W-:Y:S01]  /*58040*/  STL [R1+0x1850], R11 ;  /* 0x0018500b01007387 */ /* 0x0007e20000100800 */
[----:B-1----:R-:W-:Y:S01]  /*58050*/  IMAD.MOV.U32 R4, RZ, RZ, R10 ;  /* 0x000000ffff047224 */ /* 0x002fe200078e000a */
[----:B------:R-:W-:-:S05]  /*58060*/  MOV R5, R11 ;  /* 0x0000000b00057202 */ /* 0x000fca0000000f00 */
[----:B------:R1:W-:Y:S04]  /*58070*/  LDGSTS.E [R2+0x38000], desc[UR8][R4.64], P1 ;  /* 0x3800000004027fae */ /* 0x0003e80008921848 */
[----:B---3--:R-:W3:Y:S01]  /*58080*/  LDL.LU.64 R10, [R1+0x908] ;  /* 0x00090800010a7983 */ /* 0x008ee20000300a00 */
[----:B----4-:R-:W-:-:S04]  /*58090*/  IADD3 R13, P0, R13, UR4, RZ ;  /* 0x000000040d0d7c10 */ /* 0x010fc8000ff1e0ff */
[----:B------:R-:W-:Y:S01]  /*580a0*/  IADD3.X R192, R192, UR6, RZ, P0, !PT ;  /* 0x00000006c0c07c10 */ /* 0x000fe200087fe4ff */
[----:B-1----:R-:W-:-:S03]  /*580b0*/  IMAD.MOV.U32 R4, RZ, RZ, R13 ;  /* 0x000000ffff047224 */ /* 0x002fc600078e000d */
[----:B------:R-:W-:-:S05]  /*580c0*/  MOV R5, R192 ;  /* 0x000000c000057202 */ /* 0x000fca0000000f00 */
[----:B------:R1:W-:Y:S04]  /*580d0*/  LDGSTS.E [R2+0x3c000], desc[UR8][R4.64], P1 ;  /* 0x3c00000004027fae */ /* 0x0003e80008921848 */
[----:B------:R-:W-:Y:S04]  /*580e0*/  STL [R1+0x185c], R13 ;  /* 0x00185c0d01007387 */ /* 0x000fe80000100800 */
[----:B------:R4:W-:Y:S01]  /*580f0*/  STL [R1+0x1858], R192 ;  /* 0x001858c001007387 */ /* 0x0009e20000100800 */
[----:B------:R-:W-:-:S04]  /*58100*/  UISETP.GT.AND UP1, UPT, UR16, 0x79, UPT ;  /* 0x000000791000788c */ /* 0x000fc8000bf24270 */
[----:B------:R-:W-:-:S04]  /*58110*/  USEL UR12, URZ, 0x4, !UP1 ;  /* 0x000000043f0c7887 */ /* 0x000fc8000c800000 */
[----:B------:R-:W-:-:S06]  /*58120*/  USEL UR12, UR12, URZ, !UP0 ;  /* 0x0000003f0c0c7287 */ /* 0x000fcc000c000000 */
[----:B------:R-:W-:Y:S02]  /*58130*/  ISETP.NE.U32.AND P0, PT, RZ, UR12, PT ;  /* 0x0000000cff007c0c */ /* 0x000fe4000bf05070 */
[----:B--2---:R-:W-:-:S04]  /*58140*/  IADD3 R9, P1, R9, UR4, RZ ;  /* 0x0000000409097c10 */ /* 0x004fc8000ff3e0ff */
[----:B------:R-:W-:Y:S01]  /*58150*/  IADD3.X R12, R12, UR6, RZ, P1, !PT ;  /* 0x000000060c0c7c10 */ /* 0x000fe20008ffe4ff */
[----:B------:R-:W-:Y:S04]  /*58160*/  STL [R1+0x1864], R9 ;  /* 0x0018640901007387 */ /* 0x000fe80000100800 */
[----:B------:R-:W-:Y:S01]  /*58170*/  STL [R1+0x1860], R12 ;  /* 0x0018600c01007387 */ /* 0x000fe20000100800 */
[----:B------:R-:W-:-:S04]  /*58180*/  IADD3 R0, P2, R0, UR4, RZ ;  /* 0x0000000400007c10 */ /* 0x000fc8000ff5e0ff */
[----:B------:R-:W-:Y:S01]  /*58190*/  IADD3.X R8, R8, UR6, RZ, P2, !PT ;  /* 0x0000000608087c10 */ /* 0x000fe200097fe4ff */
[----:B------:R-:W-:Y:S04]  /*581a0*/  STL [R1+0x186c], R0 ;  /* 0x00186c0001007387 */ /* 0x000fe80000100800 */
[----:B------:R-:W2:Y:S04]  /*581b0*/  LDL.LU.64 R210, [R1+0x900] ;  /* 0x0009000001d27983 */ /* 0x000ea80000300a00 */
[----:B------:R3:W-:Y:S04]  /*581c0*/  STL [R1+0x1868], R8 ;  /* 0x0018680801007387 */ /* 0x0007e80000100800 */
[----:B------:R-:W2:Y:S04]  /*581d0*/  LDL.LU.64 R204, [R1+0x8f8] ;  /* 0x0008f80001cc7983 */ /* 0x000ea80000300a00 */
[----:B------:R-:W2:Y:S04]  /*581e0*/  LDL.LU.64 R202, [R1+0x8f0] ;  /* 0x0008f00001ca7983 */ /* 0x000ea80000300a00 */
[----:B------:R-:W2:Y:S01]  /*581f0*/  LDL.LU.64 R200, [R1+0x8e8] ;  /* 0x0008e80001c87983 */ /* 0x000ea20000300a00 */
[----:B-1----:R-:W-:-:S03]  /*58200*/  IMAD.MOV.U32 R4, RZ, RZ, R9 ;  /* 0x000000ffff047224 */ /* 0x002fc600078e0009 */
[----:B------:R-:W2:Y:S01]  /*58210*/  LDL.LU.64 R198, [R1+0x8e0] ;  /* 0x0008e00001c67983 */ /* 0x000ea20000300a00 */
[----:B------:R-:W-:-:S03]  /*58220*/  MOV R5, R12 ;  /* 0x0000000c00057202 */ /* 0x000fc60000000f00 */
[----:B------:R-:W2:Y:S04]  /*58230*/  LDL.LU.64 R208, [R1+0x8d8] ;  /* 0x0008d80001d07983 */ /* 0x000ea80000300a00 */
[----:B------:R1:W-:Y:S04]  /*58240*/  LDGSTS.E [R2+0x30004], desc[UR8][R4.64], P0 ;  /* 0x3000400004027fae */ /* 0x0003e80008121848 */
[----:B----4-:R-:W4:Y:S04]  /*58250*/  LDL.LU.64 R192, [R1+0x8d0] ;  /* 0x0008d00001c07983 */ /* 0x010f280000300a00 */
[----:B------:R-:W4:Y:S01]  /*58260*/  LDL.LU R196, [R1+0xcc0] ;  /* 0x000cc00001c47983 */ /* 0x000f220000300800 */
[----:B-1----:R-:W-:Y:S01]  /*58270*/  MOV R5, R8 ;  /* 0x0000000800057202 */ /* 0x002fe20000000f00 */
[----:B------:R-:W-:-:S02]  /*58280*/  IMAD.MOV.U32 R4, RZ, RZ, R0 ;  /* 0x000000ffff047224 */ /* 0x000fc400078e0000 */
[----:B------:R-:W4:Y:S04]  /*58290*/  LDL.LU R194, [R1+0xcc4] ;  /* 0x000cc40001c27983 */ /* 0x000f280000300800 */
[----:B------:R1:W-:Y:S01]  /*582a0*/  LDGSTS.E [R2+0x34004], desc[UR8][R4.64], P0 ;  /* 0x3400400004027fae */ /* 0x0003e20008121848 */
[----:B---3--:R-:W-:-:S04]  /*582b0*/  IADD3 R8, P1, R10, UR4, RZ ;  /* 0x000000040a087c10 */ /* 0x008fc8000ff3e0ff */
[----:B------:R-:W-:Y:S02]  /*582c0*/  IADD3.X R0, R11, UR6, RZ, P1, !PT ;  /* 0x000000060b007c10 */ /* 0x000fe40008ffe4ff */
[----:B------:R-:W3:Y:S04]  /*582d0*/  LDL.LU.64 R10, [R1+0x8c8] ;  /* 0x0008c800010a7983 */ /* 0x000ee80000300a00 */
[----:B------:R-:W3:Y:S01]  /*582e0*/  LDL.LU.64 R206, [R1+0x8c0] ;  /* 0x0008c00001ce7983 */ /* 0x000ee20000300a00 */
[----:B------:R-:W-:Y:S01]  /*582f0*/  IMAD.MOV.U32 R9, RZ, RZ, R0 ;  /* 0x000000ffff097224 */ /* 0x000fe200078e0000 */
[----:B------:R-:W-:-:S04]  /*58300*/  LOP3.LUT R6, R6, 0x70, RZ, 0x3c, !PT ;  /* 0x0000007006067812 */ /* 0x000fc800078e3cff */
[----:B------:R-:W-:Y:S01]  /*58310*/  LDGSTS.E [R2+0x38004], desc[UR8][R8.64], P0 ;  /* 0x3800400008027fae */ /* 0x000fe20008121848 */
[----:B------:R-:W-:Y:S01]  /*58320*/  VIADD R0, R6, UR17 ;  /* 0x0000001106007c36 */ /* 0x000fe20008000000 */
[----:B--2---:R-:W-:-:S04]  /*58330*/  IADD3 R13, P1, R210, UR4, RZ ;  /* 0x00000004d20d7c10 */ /* 0x004fc8000ff3e0ff */
[----:B-1----:R-:W-:Y:S02]  /*58340*/  IADD3.X R4, R211, UR6, RZ, P1, !PT ;  /* 0x00000006d3047c10 */ /* 0x002fe40008ffe4ff */
[----:B------:R-:W-:-:S04]  /*58350*/  IADD3 R12, P1, R204, UR4, RZ ;  /* 0x00000004cc0c7c10 */ /* 0x000fc8000ff3e0ff */
[----:B------:R-:W-:Y:S02]  /*58360*/  IADD3.X R5, R205, UR6, RZ, P1, !PT ;  /* 0x00000006cd057c10 */ /* 0x000fe40008ffe4ff */
        /* <DEDUP_REMOVED lines=8> */
[----:B----4-:R-:W-:-:S04]  /*583f0*/  IADD3 R195, P1, R192, UR4, RZ ;  /* 0x00000004c0c37c10 */ /* 0x010fc8000ff3e0ff */
[----:B------:R-:W-:Y:S01]  /*58400*/  IADD3.X R197, R193, UR6, RZ, P1, !PT ;  /* 0x00000006c1c57c10 */ /* 0x000fe20008ffe4ff */
[----:B------:R-:W-:Y:S01]  /*58410*/  IMAD.MOV.U32 R211, RZ, RZ, R4 ;  /* 0x000000ffffd37224 */ /* 0x000fe200078e0004 */
[----:B------:R-:W-:Y:S01]  /*58420*/  MOV R210, R13 ;  /* 0x0000000d00d27202 */ /* 0x000fe20000000f00 */
[----:B------:R-:W-:Y:S01]  /*58430*/  IMAD.MOV.U32 R208, RZ, RZ, R204 ;  /* 0x000000ffffd07224 */ /* 0x000fe200078e00cc */
[----:B------:R-:W-:Y:S02]  /*58440*/  MOV R13, R5 ;  /* 0x00000005000d7202 */ /* 0x000fe40000000f00 */
[----:B------:R-:W-:Y:S01]  /*58450*/  MOV R209, R252 ;  /* 0x000000fc00d17202 */ /* 0x000fe20000000f00 */
[----:B------:R-:W-:Y:S01]  /*58460*/  IMAD.MOV.U32 R204, RZ, RZ, R200 ;  /* 0x000000ffffcc7224 */ /* 0x000fe200078e00c8 */
[----:B------:R-:W-:Y:S01]  /*58470*/  MOV R205, R201 ;  /* 0x000000c900cd7202 */ /* 0x000fe20000000f00 */
[----:B------:R-:W-:Y:S01]  /*58480*/  IMAD.MOV.U32 R200, RZ, RZ, R195 ;  /* 0x000000ffffc87224 */ /* 0x000fe200078e00c3 */
[----:B------:R-:W-:Y:S01]  /*58490*/  MOV R201, R197 ;  /* 0x000000c500c97202 */ /* 0x000fe20000000f00 */
[----:B------:R-:W-:Y:S01]  /*584a0*/  UISETP.GT.AND UP1, UPT, UR16, 0x7a, UPT ;  /* 0x0000007a1000788c */ /* 0x000fe2000bf24270 */
[----:B------:R-:W-:Y:S01]  /*584b0*/  LDGSTS.E [R2+0x3c004], desc[UR8][R210.64], P0 ;  /* 0x3c004000d2027fae */ /* 0x000fe20008121848 */
[----:B---3--:R-:W-:-:S04]  /*584c0*/  IADD3 R192, P1, R10, UR4, RZ ;  /* 0x000000040ac07c10 */ /* 0x008fc8000ff3e0ff */
[----:B------:R-:W-:Y:S02]  /*584d0*/  IADD3.X R193, R11, UR6, RZ, P1, !PT ;  /* 0x000000060bc17c10 */ /* 0x000fe40008ffe4ff */
[----:B------:R-:W-:-:S04]  /*584e0*/  IADD3 R10, P1, R206, UR4, RZ ;  /* 0x00000004ce0a7c10 */ /* 0x000fc8000ff3e0ff */
[----:B------:R-:W-:Y:S02]  /*584f0*/  IADD3.X R11, R207, UR6, RZ, P1, !PT ;  /* 0x00000006cf0b7c10 */ /* 0x000fe40008ffe4ff */
[----:B------:R-:W-:-:S04]  /*58500*/  IADD3 R194, P1, R194, UR4, RZ ;  /* 0x00000004c2c27c10 */ /* 0x000fc8000ff3e0ff */
[----:B------:R-:W-:Y:S01]  /*58510*/  IADD3.X R196, R196, UR6, RZ, P1, !PT ;  /* 0x00000006c4c47c10 */ /* 0x000fe20008ffe4ff */
[----:B------:R-:W-:Y:S01]  /*58520*/  STL [R1+0xcc4], R194 ;  /* 0x000cc4c201007387 */ /* 0x000fe20000100800 */
[----:B------:R-:W-:Y:S01]  /*58530*/  IMAD.MOV.U32 R206, RZ, RZ, R202 ;  /* 0x000000ffffce7224 */ /* 0x000fe200078e00ca */
[----:B------:R-:W-:Y:S02]  /*58540*/  MOV R207, R203 ;  /* 0x000000cb00cf7202 */ /* 0x000fe40000000f00 */
[----:B------:R-:W-:Y:S01]  /*58550*/  STL [R1+0xcc0], R196 ;  /* 0x000cc0c401007387 */ /* 0x000fe20000100800 */
[----:B------:R-:W-:Y:S01]  /*58560*/  IMAD.MOV.U32 R202, RZ, RZ, R198 ;  /* 0x000000ffffca7224 */ /* 0x000fe200078e00c6 */
[----:B------:R-:W-:Y:S02]  /*58570*/  MOV R203, R199 ;  /* 0x000000c700cb7202 */ /* 0x000fe40000000f00 */
[----:B------:R1:W-:Y:S04]  /*58580*/  STL.64 [R1+0x908], R8 ;  /* 0x0009080801007387 */ /* 0x0003e80000100a00 */
[----:B------:R-:W-:Y:S04]  /*58590*/  STL.64 [R1+0x900], R210 ;  /* 0x000900d201007387 */ /* 0x000fe80000100a00 */
[----:B------:R2:W-:Y:S01]  /*585a0*/  STL.64 [R1+0x8f8], R12 ;  /* 0x0008f80c01007387 */ /* 0x0005e20000100a00 */
[----:B------:R-:W-:-:S03]  /*585b0*/  IMAD.MOV.U32 R198, RZ, RZ, R192 ;  /* 0x000000ffffc67224 */ /* 0x000fc600078e00c0 */
[----:B------:R-:W-:Y:S01]  /*585c0*/  STL.64 [R1+0x8f0], R208 ;  /* 0x0008f0d001007387 */ /* 0x000fe20000100a00 */
[----:B------:R-:W-:-:S03]  /*585d0*/  MOV R199, R193 ;  /* 0x000000c100c77202 */ /* 0x000fc60000000f00 */
[----:B------:R-:W-:Y:S01]  /*585e0*/  STL.64 [R1+0x8e8], R206 ;  /* 0x0008e8ce01007387 */ /* 0x000fe20000100a00 */
[----:B------:R-:W-:Y:S01]  /*585f0*/  IMAD.MOV.U32 R4, RZ, RZ, R10 ;  /* 0x000000ffff047224 */ /* 0x000fe200078e000a */
[----:B------:R-:W-:Y:S02]  /*58600*/  MOV R5, R11 ;  /* 0x0000000b00057202 */ /* 0x000fe40000000f00 */
[----:B------:R-:W-:Y:S04]  /*58610*/  STL.64 [R1+0x8e0], R204 ;  /* 0x0008e0cc01007387 */ /* 0x000fe80000100a00 */
[----:B------:R-:W-:Y:S04]  /*58620*/  STL.64 [R1+0x8d8], R202 ;  /* 0x0008d8ca01007387 */ /* 0x000fe80000100a00 */
[----:B------:R-:W3:Y:S04]  /*58630*/  LDL.LU R192, [R1+0xcc8] ;  /* 0x000cc80001c07983 */ /* 0x000ee80000300800 */
[----:B------:R-:W-:Y:S04]  /*58640*/  STL.64 [R1+0x8d0], R200 ;  /* 0x0008d0c801007387 */ /* 0x000fe80000100a00 */
[----:B------:R-:W4:Y:S04]  /*58650*/  LDL.LU R10, [R1+0xccc] ;  /* 0x000ccc00010a7983 */ /* 0x000f280000300800 */
[----:B------:R-:W-:Y:S04]  /*58660*/  STL.64 [R1+0x8c8], R198 ;  /* 0x0008c8c601007387 */ /* 0x000fe80000100a00 */
[----:B------:R2:W-:Y:S04]  /*58670*/  STL.64 [R1+0x8c0], R4 ;  /* 0x0008c00401007387 */ /* 0x0005e80000100a00 */
[----:B-1----:R-:W3:Y:S04]  /*58680*/  LDL.LU R9, [R1+0xcd0] ;  /* 0x000cd00001097983 */ /* 0x002ee80000300800 */
[----:B------:R-:W3:Y:S01]  /*58690*/  LDL.LU R6, [R1+0xcd4] ;  /* 0x000cd40001067983 */ /* 0x000ee20000300800 */
[----:B------:R-:W-:-:S04]  /*586a0*/  USEL UR12, URZ, 0x4, !UP1 ;  /* 0x000000043f0c7887 */ /* 0x000fc8000c800000 */
[----:B------:R-:W-:-:S06]  /*586b0*/  USEL UR12, UR12, URZ, !UP0 ;  /* 0x0000003f0c0c7287 */ /* 0x000fcc000c000000 */
[----:B------:R-:W-:Y:S01]  /*586c0*/  ISETP.NE.U32.AND P1, PT, RZ, UR12, PT ;  /* 0x0000000cff007c0c */ /* 0x000fe2000bf25070 */
[----:B------:R-:W-:-:S12]  /*586d0*/  UISETP.GT.AND UP2, UPT, UR16, 0x7b, UPT ;  /* 0x0000007b1000788c */ /* 0x000fd8000bf44270 */
[----:B------:R-:W-:Y:S01]  /*586e0*/  LDGSTS.E [R2+0x30008], desc[UR8][R12.64], P1 ;  /* 0x300080000c027fae */ /* 0x000fe20008921848 */
[----:B------:R-:W-:Y:S02]  /*586f0*/  USEL UR13, URZ, 0x4, !UP2 ;  /* 0x000000043f0d7887 */ /* 0x000fe4000d000000 */
[----:B------:R-:W-:Y:S01]  /*58700*/  UISETP.GT.AND UP3, UPT, UR16, 0x1c, UPT ;  /* 0x0000001c1000788c */ /* 0x000fe2000bf64270 */
[----:B------:R-:W-:Y:S04]  /*58710*/  LDGSTS.E [R2+0x34008], desc[UR8][R208.64], P1 ;  /* 0x34008000d0027fae */ /* 0x000fe80008921848 */
[----:B--2---:R-:W2:Y:S04]  /*58720*/  LDL.LU R12, [R1+0xcdc] ;  /* 0x000cdc00010c7983 */ /* 0x004ea80000300800 */
[----:B------:R-:W2:Y:S04]  /*58730*/  LDL.LU R13, [R1+0xcd8] ;  /* 0x000cd800010d7983 */ /* 0x000ea80000300800 */
[----:B------:R-:W2:Y:S04]  /*58740*/  LDL.LU R8, [R1+0xce4] ;  /* 0x000ce40001087983 */ /* 0x000ea80000300800 */
[----:B------:R-:W2:Y:S04]  /*58750*/  LDL.LU R193, [R1+0xcec] ;  /* 0x000cec0001c17983 */ /* 0x000ea80000300800 */
[----:B------:R-:W2:Y:S01]  /*58760*/  LDL.LU R11, [R1+0xce0] ;  /* 0x000ce000010b7983 */ /* 0x000ea20000300800 */
[----:B------:R-:W-:-:S03]  /*58770*/  USEL UR13, UR13, URZ, !UP0 ;  /* 0x0000003f0d0d7287 */ /* 0x000fc6000c000000 */
[----:B------:R-:W2:Y:S01]  /*58780*/  LDL.LU R195, [R1+0xce8] ;  /* 0x000ce80001c37983 */ /* 0x000ea20000300800 */
[----:B------:R-:W-:Y:S02]  /*58790*/  USEL UR14, URZ, 0x4, !UP3 ;  /* 0x000000043f0e7887 */ /* 0x000fe4000d800000 */
[----:B------:R-:W-:Y:S01]  /*587a0*/  ISETP.NE.U32.AND P2, PT, RZ, UR13, PT ;  /* 0x0000000dff007c0c */ /* 0x000fe2000bf45070 */
[----:B------:R-:W-:Y:S01]  /*587b0*/  LDGSTS.E [R2+0x38008], desc[UR8][R206.64], P1 ;  /* 0x38008000ce027fae */ /* 0x000fe20008921848 */
[----:B------:R-:W-:-:S03]  /*587c0*/  USEL UR14, UR14, URZ, !UP0 ;  /* 0x0000003f0e0e7287 */ /* 0x000fc6000c000000 */
[----:B------:R-:W-:Y:S03]  /*587d0*/  LDGSTS.E [R2+0x3c008], desc[UR8][R204.64], P1 ;  /* 0x3c008000cc027fae */ /* 0x000fe60008921848 */
[----:B------:R-:W-:-:S05]  /*587e0*/  ISETP.NE.U32.AND P3, PT, RZ, UR14, PT ;  /* 0x0000000eff007c0c */ /* 0x000fca000bf65070 */
[----:B------:R-:W-:Y:S04]  /*587f0*/  LDGSTS.E [R2+0x3000c], desc[UR8][R202.64], P2 ;  /* 0x3000c000ca027fae */ /* 0x000fe80009121848 */
[----:B------:R-:W-:Y:S04]  /*58800*/  LDGSTS.E [R2+0x3400c], desc[UR8][R200.64], P2 ;  /* 0x3400c000c8027fae */ /* 0x000fe80009121848 */
[----:B------:R-:W-:Y:S04]  /*58810*/  LDGSTS.E [R2+0x3800c], desc[UR8][R198.64], P2 ;  /* 0x3800c000c6027fae */ /* 0x000fe80009121848 */
[----:B------:R1:W-:Y:S02]  /*58820*/  LDGSTS.E [R2+0x3c00c], desc[UR8][R4.64], P2 ;  /* 0x3c00c00004027fae */ /* 0x0003e40009121848 */
[----:B-1----:R-:W-:Y:S01]  /*58830*/  MOV R4, R194 ;  /* 0x000000c200047202 */ /* 0x002fe20000000f00 */
[----:B------:R-:W-:Y:S01]  /*58840*/  IMAD.MOV.U32 R5, RZ, RZ, R196 ;  /* 0x000000ffff057224 */ /* 0x000fe200078e00c4 */
[----:B------:R-:W2:Y:S04]  /*58850*/  LDL.LU R2, [R1+0xcf4] ;  /* 0x000cf40001027983 */ /* 0x000ea80000300800 */
[----:B------:R1:W-:Y:S01]  /*58860*/  LDGSTS.E [R0], desc[UR8][R4.64], P3 ;  /* 0x0000000004007fae */ /* 0x0003e20009921848 */
[----:B----4-:R-:W-:-:S04]  /*58870*/  IADD3 R10, P0, R10, UR4, RZ ;  /* 0x000000040a0a7c10 */ /* 0x010fc8000ff1e0ff */
[----:B---3--:R-:W-:Y:S01]  /*58880*/  IADD3.X R192, R192, UR6, RZ, P0, !PT ;  /* 0x00000006c0c07c10 */ /* 0x008fe200087fe4ff */
[----:B------:R3:W-:Y:S01]  /*58890*/  STL [R1+0xccc], R10 ;  /* 0x000ccc0a01007387 */ /* 0x0007e20000100800 */
[----:B-1----:R-:W-:-:S03]  /*588a0*/  MOV R4, R10 ;  /* 0x0000000a00047202 */ /* 0x002fc60000000f00 */
[----:B------:R1:W-:Y:S01]  /*588b0*/  STL [R1+0xcc8], R192 ;  /* 0x000cc8c001007387 */ /* 0x0003e20000100800 */
[----:B------:R-:W-:-:S05]  /*588c0*/  IADD3 R6, P1, R6, UR4, RZ ;  /* 0x0000000406067c10 */ /* 0x000fca000ff3e0ff */
[----:B------:R-:W-:Y:S04]  /*588d0*/  STL [R1+0xcd4], R6 ;  /* 0x000cd40601007387 */ /* 0x000fe80000100800 */
[----:B---3--:R-:W3:Y:S01]  /*588e0*/  LDL.LU R10, [R1+0xcf0] ;  /* 0x000cf000010a7983 */ /* 0x008ee20000300800 */
[----:B------:R-:W-:Y:S01]  /*588f0*/  IADD3.X R9, R9, UR6, RZ, P1, !PT ;  /* 0x0000000609097c10 */ /* 0x000fe20008ffe4ff */
[----:B------:R-:W-:-:S04]  /*58900*/  IMAD.MOV.U32 R5, RZ, RZ, R192 ;  /* 0x000000ffff057224 */ /* 0x000fc800078e00c0 */
[----:B------:R4:W-:Y:S04]  /*58910*/  STL [R1+0xcd0], R9 ;  /* 0x000cd00901007387 */ /* 0x0009e80000100800 */
[----:B------:R4:W-:Y:S04]  /*58920*/  LDGSTS.E [R0+0x4000], desc[UR8][R4.64], P3 ;  /* 0x0400000004007fae */ /* 0x0009e80009921848 */
[----:B-1----:R-:W3:Y:S01]  /*58930*/  LDL.LU R192, [R1+0xcf8] ;  /* 0x000cf80001c07983 */ /* 0x002ee20000300800 */
[----:B----4-:R-:W-:-:S03]  /*58940*/  IMAD.MOV.U32 R5, RZ, RZ, R9 ;  /* 0x000000ffff057224 */ /* 0x010fc600078e0009 */
[----:B------:R-:W4:Y:S01]  /*58950*/  LDL.LU R9, [R1+0xcfc] ;  /* 0x000cfc0001097983 */ /* 0x000f220000300800 */
[----:B------:R-:W-:-:S03]  /*58960*/  MOV R4, R6 ;  /* 0x0000000600047202 */ /* 0x000fc60000000f00 */
[----:B------:R-:W4:Y:S04]  /*58970*/  LDL.LU R194, [R1+0xd00] ;  /* 0x000d000001c27983 */ /* 0x000f280000300800 */
[----:B------:R-:W4:Y:S01]  /*58980*/  LDL.LU R6, [R1+0xd04] ;  /* 0x000d040001067983 */ /* 0x000f220000300800 */
[----:B--2---:R-:W-:Y:S02]  /*58990*/  IADD3 R12, P0, R12, UR4, RZ ;  /* 0x000000040c0c7c10 */ /* 0x004fe4000ff1e0ff */
[----:B------:R-:W-:Y:S01]  /*589a0*/  IADD3 R8, P1, R8, UR4, RZ ;  /* 0x0000000408087c10 */ /* 0x000fe2000ff3e0ff */
[----:B------:R1:W-:Y:S01]  /*589b0*/  LDGSTS.E [R0+0x8000], desc[UR8][R4.64], P3 ;  /* 0x0800000004007fae */ /* 0x0003e20009921848 */
[----:B------:R-:W-:Y:S02]  /*589c0*/  IADD3.X R13, R13, UR6, RZ, P0, !PT ;  /* 0x000000060d0d7c10 */ /* 0x000fe400087fe4ff */
[----:B------:R-:W-:Y:S01]  /*589d0*/  IADD3 R193, P2, R193, UR4, RZ ;  /* 0x00000004c1c17c10 */ /* 0x000fe2000ff5e0ff */
[----:B------:R2:W-:Y:S01]  /*589e0*/  STL [R1+0xcdc], R12 ;  /* 0x000cdc0c01007387 */ /* 0x0005e20000100800 */
[----:B------:R-:W-:-:S03]  /*589f0*/  IADD3.X R11, R11, UR6, RZ, P1, !PT ;  /* 0x000000060b0b7c10 */ /* 0x000fc60008ffe4ff */
[----:B------:R2:W-:Y:S01]  /*58a00*/  STL [R1+0xcd8], R13 ;  /* 0x000cd80d01007387 */ /* 0x0005e20000100800 */
[----:B------:R-:W-:Y:S01]  /*58a10*/  IADD3.X R195, R195, UR6, RZ, P2, !PT ;  /* 0x00000006c3c37c10 */ /* 0x000fe200097fe4ff */
[----:B-1----:R-:W-:Y:S01]  /*58a20*/  IMAD.MOV.U32 R5, RZ, RZ, R13 ;  /* 0x000000ffff057224 */ /* 0x002fe200078e000d */
[----:B------:R-:W-:Y:S02]  /*58a30*/  MOV R4, R12 ;  /* 0x0000000c00047202 */ /* 0x000fe40000000f00 */
[----:B--2---:R-:W2:Y:S01]  /*58a40*/  LDL.LU R12, [R1+0xd0c] ;  /* 0x000d0c00010c7983 */ /* 0x004ea20000300800 */
[----:B------:R-:W-:-:S03]  /*58a50*/  UISETP.GT.AND UP1, UPT, UR16, 0x1d, UPT ;  /* 0x0000001d1000788c */ /* 0x000fc6000bf24270 */
[----:B------:R-:W-:Y:S04]  /*58a60*/  STL [R1+0xce4], R8 ;  /* 0x000ce40801007387 */ /* 0x000fe80000100800 */
[----:B------:R1:W-:Y:S04]  /*58a70*/  STL [R1+0xce0], R11 ;  /* 0x000ce00b01007387 */ /* 0x0003e80000100800 */
[----:B------:R3:W-:Y:S04]  /*58a80*/  STL [R1+0xcec], R193 ;  /* 0x000cecc101007387 */ /* 0x0007e80000100800 */
[----:B------:R1:W-:Y:S04]  /*58a90*/  LDGSTS.E [R0+0xc000], desc[UR8][R4.64], P3 ;  /* 0x0c00000004007fae */ /* 0x0003e80009921848 */
[----:B------:R-:W2:Y:S01]  /*58aa0*/  LDL.LU R13, [R1+0xd08] ;  /* 0x000d0800010d7983 */ /* 0x000ea20000300800 */
[----:B------:R-:W-:-:S03]  /*58ab0*/  USEL UR12, URZ, 0x4, !UP1 ;  /* 0x000000043f0c7887 */ /* 0x000fc6000c800000 */
[----:B------:R-:W-:Y:S01]  /*58ac0*/  STL [R1+0xce8], R195 ;  /* 0x000ce8c301007387 */ /* 0x000fe20000100800 */
[----:B-1----:R-:W-:Y:S01]  /*58ad0*/  IMAD.MOV.U32 R5, RZ, RZ, R11 ;  /* 0x000000ffff057224 */ /* 0x002fe200078e000b */
[----:B------:R-:W-:Y:S02]  /*58ae0*/  MOV R4, R8 ;  /* 0x0000000800047202 */ /* 0x000fe40000000f00 */
[----:B------:R-:W2:Y:S04]  /*58af0*/  LDL.LU R11, [R1+0xd10] ;  /* 0x000d1000010b7983 */ /* 0x000ea80000300800 */
[----:B------:R-:W2:Y:S01]  /*58b00*/  LDL.LU R8, [R1+0xd14] ;  /* 0x000d140001087983 */ /* 0x000ea20000300800 */
[----:B------:R-:W-:-:S06]  /*58b10*/  USEL UR12, UR12, URZ, !UP0 ;  /* 0x0000003f0c0c7287 */ /* 0x000fcc000c000000 */
[----:B------:R-:W-:Y:S02]  /*58b20*/  ISETP.NE.U32.AND P0, PT, RZ, UR12, PT ;  /* 0x0000000cff007c0c */ /* 0x000fe4000bf05070 */
[----:B------:R-:W-:-:S05]  /*58b30*/  IADD3 R2, P1, R2, UR4, RZ ;  /* 0x0000000402027c10 */ /* 0x000fca000ff3e0ff */
[----:B------:R-:W-:Y:S06]  /*58b40*/  STL [R1+0xcf4], R2 ;  /* 0x000cf40201007387 */ /* 0x000fec0000100800 */
[----:B------:R1:W-:Y:S02]  /*58b50*/  LDGSTS.E [R0+0x4], desc[UR8][R4.64], P0 ;  /* 0x0000400004007fae */ /* 0x0003e40008121848 */
[----:B-1----:R-:W-:Y:S01]  /*58b60*/  MOV R4, R193 ;  /* 0x000000c100047202 */ /* 0x002fe20000000f00 */
[----:B------:R-:W-:-:S05]  /*58b70*/  IMAD.MOV.U32 R5, RZ, RZ, R195 ;  /* 0x000000ffff057224 */ /* 0x000fca00078e00c3 */
[----:B------:R1:W-:Y:S02]  /*58b80*/  LDGSTS.E [R0+0x4004], desc[UR8][R4.64], P0 ;  /* 0x0400400004007fae */ /* 0x0003e40008121848 */
[----:B-1----:R-:W-:Y:S02]  /*58b90*/  MOV R4, R2 ;  /* 0x0000000200047202 */ /* 0x002fe40000000f00 */
[----:B---3--:R-:W-:-:S05]  /*58ba0*/  IADD3.X R10, R10, UR6, RZ, P1, !PT ;  /* 0x000000060a0a7c10 */ /* 0x008fca0008ffe4ff */
[----:B------:R1:W-:Y:S01]  /*58bb0*/  STL [R1+0xcf0], R10 ;  /* 0x000cf00a01007387 */ /* 0x0003e20000100800 */
[----:B------:R-:W-:-:S03]  /*58bc0*/  IMAD.MOV.U32 R5, RZ, RZ, R10 ;  /* 0x000000ffff057224 */ /* 0x000fc600078e000a */
[----:B------:R-:W3:Y:S04]  /*58bd0*/  LDL.LU R193, [R1+0xd18] ;  /* 0x000d180001c17983 */ /* 0x000ee80000300800 */
[----:B------:R4:W-:Y:S04]  /*58be0*/  LDGSTS.E [R0+0x8004], desc[UR8][R4.64], P0 ;  /* 0x0800400004007fae */ /* 0x0009e80008121848 */
[----:B-1----:R-:W3:Y:S04]  /*58bf0*/  LDL.LU R10, [R1+0xd1c] ;  /* 0x000d1c00010a7983 */ /* 0x002ee80000300800 */
[----:B------:R-:W3:Y:S01]  /*58c00*/  LDL.LU R2, [R1+0xd24] ;  /* 0x000d240001027983 */ /* 0x000ee20000300800 */
[----:B----4-:R-:W-:-:S04]  /*58c10*/  IADD3 R9, P2, R9, UR4, RZ ;  /* 0x0000000409097c10 */ /* 0x010fc8000ff5e0ff */
[----:B------:R-:W-:Y:S02]  /*58c20*/  IADD3.X R192, R192, UR6, RZ, P2, !PT ;  /* 0x00000006c0c07c10 */ /* 0x000fe400097fe4ff */
[----:B------:R-:W-:Y:S01]  /*58c30*/  IADD3 R6, P3, R6, UR4, RZ ;  /* 0x0000000406067c10 */ /* 0x000fe2000ff7e0ff */
[----:B------:R1:W-:Y:S03]  /*58c40*/  STL [R1+0xcfc], R9 ;  /* 0x000cfc0901007387 */ /* 0x0003e60000100800 */
[----:B------:R-:W-:Y:S01]  /*58c50*/  IADD3.X R194, R194, UR6, RZ, P3, !PT ;  /* 0x00000006c2c27c10 */ /* 0x000fe20009ffe4ff */
[----:B------:R4:W-:Y:S01]  /*58c60*/  STL [R1+0xcf8], R192 ;  /* 0x000cf8c001007387 */ /* 0x0009e20000100800 */
[----:B------:R-:W-:-:S03]  /*58c70*/  MOV R4, R9 ;  /* 0x0000000900047202 */ /* 0x000fc60000000f00 */
[----:B------:R2:W-:Y:S01]  /*58c80*/  STL [R1+0xd04], R6 ;  /* 0x000d040601007387 */ /* 0x0005e20000100800 */
[----:B------:R-:W-:-:S03]  /*58c90*/  IMAD.MOV.U32 R5, RZ, RZ, R192 ;  /* 0x000000ffff057224 */ /* 0x000fc600078e00c0 */
[----:B-1----:R-:W3:Y:S04]  /*58ca0*/  LDL.LU R9, [R1+0xd20] ;  /* 0x000d200001097983 */ /* 0x002ee80000300800 */
[----:B------:R-:W-:Y:S04]  /*58cb0*/  STL [R1+0xd00], R194 ;  /* 0x000d00c201007387 */ /* 0x000fe80000100800 */
[----:B------:R-:W3:Y:S04]  /*58cc0*/  LDL.LU R195, [R1+0xd28] ;  /* 0x000d280001c37983 */ /* 0x000ee80000300800 */
[----:B----4-:R-:W4:Y:S01]  /*58cd0*/  LDL.LU R192, [R1+0xd2c] ;  /* 0x000d2c0001c07983 */ /* 0x010f220000300800 */
[----:B------:R-:W-:-:S03]  /*58ce0*/  UISETP.GT.AND UP1, UPT, UR16, 0x1e, UPT ;  /* 0x0000001e1000788c */ /* 0x000fc6000bf24270 */
[----:B------:R1:W-:Y:S01]  /*58cf0*/  LDGSTS.E [R0+0xc004], desc[UR8][R4.64], P0 ;  /* 0x0c00400004007fae */ /* 0x0003e20008121848 */
[----:B------:R-:W-:-:S04]  /*58d00*/  USEL UR12, URZ, 0x4, !UP1 ;  /* 0x000000043f0c7887 */ /* 0x000fc8000c800000 */
[----:B------:R-:W-:Y:S01]  /*58d10*/  USEL UR12, UR12, URZ, !UP0 ;  /* 0x0000003f0c0c7287 */ /* 0x000fe2000c000000 */
[----:B--2---:R-:W-:-:S05]  /*58d20*/  IADD3 R12, P0, R12, UR4, RZ ;  /* 0x000000040c0c7c10 */ /* 0x004fca000ff1e0ff */
[----:B------:R-:W-:Y:S01]  /*58d30*/  ISETP.NE.U32.AND P1, PT, RZ, UR12, PT ;  /* 0x0000000cff007c0c */ /* 0x000fe2000bf25070 */
[----:B-1----:R-:W-:Y:S01]  /*58d40*/  IMAD.MOV.U32 R5, RZ, RZ, R194 ;  /* 0x000000ffff057224 */ /* 0x002fe200078e00c2 */
[----:B------:R-:W-:Y:S02]  /*58d50*/  MOV R4, R6 ;  /* 0x0000000600047202 */ /* 0x000fe40000000f00 */
[----:B------:R-:W-:Y:S01]  /*58d60*/  IADD3.X R13, R13, UR6, RZ, P0, !PT ;  /* 0x000000060d0d7c10 */ /* 0x000fe200087fe4ff */
[----:B------:R-:W2:Y:S04]  /*58d70*/  LDL.LU R6, [R1+0xd34] ;  /* 0x000d340001067983 */ /* 0x000ea80000300800 */
[----:B------:R-:W-:Y:S01]  /*58d80*/  STL [R1+0xd0c], R12 ;  /* 0x000d0c0c01007387 */ /* 0x000fe20000100800 */
[----:B------:R-:W-:-:S03]  /*58d90*/  IADD3 R8, P2, R8, UR4, RZ ;  /* 0x0000000408087c10 */ /* 0x000fc6000ff5e0ff */
[----:B------:R1:W-:Y:S04]  /*58da0*/  LDGSTS.E [R0+0x8], desc[UR8][R4.64], P1 ;  /* 0x0000800004007fae */ /* 0x0003e80008921848 */
[----:B------:R1:W-:Y:S04]  /*58db0*/  STL [R1+0xd08], R13 ;  /* 0x000d080d01007387 */ /* 0x0003e80000100800 */
[----:B------:R-:W-:Y:S01]  /*58dc0*/  STL [R1+0xd14], R8 ;  /* 0x000d140801007387 */ /* 0x000fe20000100800 */
[----:B-1----:R-:W-:-:S03]  /*58dd0*/  IMAD.MOV.U32 R5, RZ, RZ, R13 ;  /* 0x000000ffff057224 */ /* 0x002fc600078e000d */
[----:B------:R-:W2:Y:S01]  /*58de0*/  LDL.LU R13, [R1+0xd30] ;  /* 0x000d3000010d7983 */ /* 0x000ea20000300800 */
[----:B------:R-:W-:Y:S02]  /*58df0*/  IADD3.X R11, R11, UR6, RZ, P2, !PT ;  /* 0x000000060b0b7c10 */ /* 0x000fe400097fe4ff */
[----:B------:R-:W-:-:S03]  /*58e00*/  MOV R4, R12 ;  /* 0x0000000c00047202 */ /* 0x000fc60000000f00 */
[----:B------:R1:W-:Y:S04]  /*58e10*/  STL [R1+0xd10], R11 ;  /* 0x000d100b01007387 */ /* 0x0003e80000100800 */
[----:B------:R1:W-:Y:S04]  /*58e20*/  LDGSTS.E [R0+0x4008], desc[UR8][R4.64], P1 ;  /* 0x0400800004007fae */ /* 0x0003e80008921848 */
[----:B------:R-:W2:Y:S01]  /*58e30*/  LDL.LU R12, [R1+0xd38] ;  /* 0x000d3800010c7983 */ /* 0x000ea20000300800 */
[----:B-1----:R-:W-:-:S03]  /*58e40*/  IMAD.MOV.U32 R5, RZ, RZ, R11 ;  /* 0x000000ffff057224 */ /* 0x002fc600078e000b */
[----:B------:R-:W2:Y:S01]  /*58e50*/  LDL.LU R11, [R1+0xd3c] ;  /* 0x000d3c00010b7983 */ /* 0x000ea20000300800 */
[----:B------:R-:W-:-:S03]  /*58e60*/  MOV R4, R8 ;  /* 0x0000000800047202 */ /* 0x000fc60000000f00 */
[----:B------:R-:W2:Y:S04]  /*58e70*/  LDL.LU R194, [R1+0x10c0] ;  /* 0x0010c00001c27983 */ /* 0x000ea80000300800 */
[----:B------:R-:W2:Y:S04]  /*58e80*/  LDL.LU R8, [R1+0x10c4] ;  /* 0x0010c40001087983 */ /* 0x000ea80000300800 */
[----:B------:R1:W-:Y:S01]  /*58e90*/  LDGSTS.E [R0+0x8008], desc[UR8][R4.64], P1 ;  /* 0x0800800004007fae */ /* 0x0003e20008921848 */
[----:B---3--:R-:W-:-:S04]  /*58ea0*/  IADD3 R10, P0, R10, UR4, RZ ;  /* 0x000000040a0a7c10 */ /* 0x008fc8000ff1e0ff */
[----:B------:R-:W-:Y:S02]  /*58eb0*/  IADD3.X R193, R193, UR6, RZ, P0, !PT ;  /* 0x00000006c1c17c10 */ /* 0x000fe400087fe4ff */
[----:B-1----:R-:W-:-:S03]  /*58ec0*/  MOV R4, R10 ;  /* 0x0000000a00047202 */ /* 0x002fc60000000f00 */
[----:B------:R-:W-:-:S05]  /*58ed0*/  IMAD.MOV.U32 R5, RZ, RZ, R193 ;  /* 0x000000ffff057224 */ /* 0x000fca00078e00c1 */
[----:B------:R1:W-:Y:S01]  /*58ee0*/  LDGSTS.E [R0+0xc008], desc[UR8][R4.64], P1 ;  /* 0x0c00800004007fae */ /* 0x0003e20008921848 */
[----:B------:R-:W-:-:S03]  /*58ef0*/  IADD3 R2, P1, R2, UR4, RZ ;  /* 0x0000000402027c10 */ /* 0x000fc6000ff3e0ff */
[----:B------:R3:W-:Y:S04]  /*58f00*/  STL [R1+0xd1c], R10 ;  /* 0x000d1c0a01007387 */ /* 0x0007e80000100800 */
[----:B------:R1:W-:Y:S01]  /*58f10*/  STL [R1+0xd18], R193 ;  /* 0x000d18c101007387 */ /* 0x0003e20000100800 */
[----:B------:R-:W-:-:S03]  /*58f20*/  IADD3.X R9, R9, UR6, RZ, P1, !PT ;  /* 0x0000000609097c10 */ /* 0x000fc60008ffe4ff */
[----:B---3--:R-:W3:Y:S04]  /*58f30*/  LDL.LU R10, [R1+0x10cc] ;  /* 0x0010cc00010a7983 */ /* 0x008ee80000300800 */
[----:B------:R-:W-:Y:S01]  /*58f40*/  STL [R1+0xd24], R2 ;  /* 0x000d240201007387 */ /* 0x000fe20000100800 */
[----:B----4-:R-:W-:-:S03]  /*58f50*/  IADD3 R192, P2, R192, UR4, RZ ;  /* 0x00000004c0c07c10 */ /* 0x010fc6000ff5e0ff */
[----:B------:R4:W-:Y:S01]  /*58f60*/  STL [R1+0xd20], R9 ;  /* 0x000d200901007387 */ /* 0x0009e20000100800 */
[----:B------:R-:W-:-:S03]  /*58f70*/  IADD3.X R195, R195, UR6, RZ, P2, !PT ;  /* 0x00000006c3c37c10 */ /* 0x000fc600097fe4ff */
[----:B------:R2:W-:Y:S01]  /*58f80*/  STL [R1+0xd2c], R192 ;  /* 0x000d2cc001007387 */ /* 0x0005e20000100800 */
[----:B-1----:R-:W-:Y:S01]  /*58f90*/  IMAD.MOV.U32 R5, RZ, RZ, R9 ;  /* 0x000000ffff057224 */ /* 0x002fe200078e0009 */
[----:B------:R-:W-:Y:S02]  /*58fa0*/  MOV R4, R2 ;  /* 0x0000000200047202 */ /* 0x000fe40000000f00 */
[----:B------:R-:W3:Y:S04]  /*58fb0*/  LDL.LU R193, [R1+0x10c8] ;  /* 0x0010c80001c17983 */ /* 0x000ee80000300800 */
[----:B------:R-:W-:Y:S04]  /*58fc0*/  STL [R1+0xd28], R195 ;  /* 0x000d28c301007387 */ /* 0x000fe80000100800 */
[----:B----4-:R-:W4:Y:S04]  /*58fd0*/  LDL.LU R9, [R1+0x10d0] ;  /* 0x0010d00001097983 */ /* 0x010f280000300800 */
[----:B------:R-:W4:Y:S01]  /*58fe0*/  LDL.LU R2, [R1+0x10d4] ;  /* 0x0010d40001027983 */ /* 0x000f220000300800 */
[----:B------:R-:W-:-:S04]  /*58ff0*/  UISETP.GT.AND UP1, UPT, UR16, 0x1f, UPT ;  /* 0x0000001f1000788c */ /* 0x000fc8000bf24270 */
[----:B------:R-:W-:-:S04]  /*59000*/  USEL UR12, URZ, 0x4, !UP1 ;  /* 0x000000043f0c7887 */ /* 0x000fc8000c800000 */
[----:B------:R-:W-:-:S06]  /*59010*/  USEL UR12, UR12, URZ, !UP0 ;  /* 0x0000003f0c0c7287 */ /* 0x000fcc000c000000 */
[----:B------:R-:W-:Y:S02]  /*59020*/  ISETP.NE.U32.AND P0, PT, RZ, UR12, PT ;  /* 0x0000000cff007c0c */ /* 0x000fe4000bf05070 */
[----:B--2---:R-:W-:-:S04]  /*59030*/  IADD3 R6, P1, R6, UR4, RZ ;  /* 0x0000000406067c10 */ /* 0x004fc8000ff3e0ff */
[----:B------:R-:W-:Y:S01]  /*59040*/  IADD3.X R13, R13, UR6, RZ, P1, !PT ;  /* 0x000000060d0d7c10 */ /* 0x000fe20008ffe4ff */
[----:B------:R-:W-:Y:S06]  /*59050*/  STL [R1+0xd34], R6 ;  /* 0x000d340601007387 */ /* 0x000fec0000100800 */
[----:B------:R1:W-:Y:S04]  /*59060*/  LDGSTS.E [R0+0xc], desc[UR8][R4.64], P0 ;  /* 0x0000c00004007fae */ /* 0x0003e80008121848 */
[----:B------:R2:W-:Y:S01]  /*59070*/  STL [R1+0xd30], R13 ;  /* 0x000d300d01007387 */ /* 0x0005e20000100800 */
[----:B-1----:R-:W-:Y:S01]  /*59080*/  MOV R4, R192 ;  /* 0x000000c000047202 */ /* 0x002fe20000000f00 */
[----:B------:R-:W-:-:S02]  /*59090*/  IMAD.MOV.U32 R5, RZ, RZ, R195 ;  /* 0x000000ffff057224 */ /* 0x000fc400078e00c3 */
[----:B------:R-:W4:Y:S04]  /*590a0*/  LDL.LU R192, [R1+0x10d8] ;  /* 0x0010d80001c07983 */ /* 0x000f280000300800 */
[----:B------:R1:W-:Y:S01]  /*590b0*/  LDGSTS.E [R0+0x400c], desc[UR8][R4.64], P0 ;  /* 0x0400c00004007fae */ /* 0x0003e20008121848 */
[----:B------:R-:W-:Y:S01]  /*590c0*/  IADD3 R11, P2, R11, UR4, RZ ;  /* 0x000000040b0b7c10 */ /* 0x000fe2000ff5e0ff */
[----:B-1----:R-:W-:Y:S02]  /*590d0*/  IMAD.MOV.U32 R5, RZ, RZ, R13 ;  /* 0x000000ffff057224 */ /* 0x002fe400078e000d */
[----:B--2---:R-:W2:Y:S01]  /*590e0*/  LDL.LU R13, [R1+0x10dc] ;  /* 0x0010dc00010d7983 */ /* 0x004ea20000300800 */
[----:B------:R-:W-:Y:S02]  /*590f0*/  IADD3 R8, P3, R8, UR4, RZ ;  /* 0x0000000408087c10 */ /* 0x000fe4000ff7e0ff */
[----:B------:R-:W-:-:S02]  /*59100*/  MOV R4, R6 ;  /* 0x0000000600047202 */ /* 0x000fc40000000f00 */
[----:B------:R-:W-:Y:S01]  /*59110*/  IADD3.X R12, R12, UR6, RZ, P2, !PT ;  /* 0x000000060c0c7c10 */ /* 0x000fe200097fe4ff */
[----:B------:R-:W2:Y:S01]  /*59120*/  LDL.LU R6, [R1+0x10e4] ;  /* 0x0010e40001067983 */ /* 0x000ea20000300800 */
[----:B------:R-:W-:-:S03]  /*59130*/  IADD3.X R194, R194, UR6, RZ, P3, !PT ;  /* 0x00000006c2c27c10 */ /* 0x000fc60009ffe4ff */
[----:B------:R-:W-:Y:S04]  /*59140*/  STL [R1+0xd3c], R11 ;  /* 0x000d3c0b01007387 */ /* 0x000fe80000100800 */
[----:B------:R1:W-:Y:S04]  /*59150*/  LDGSTS.E [R0+0x800c], desc[UR8][R4.64], P0 ;  /* 0x0800c00004007fae */ /* 0x0003e80008121848 */
[----:B------:R1:W-:Y:S04]  /*59160*/  STL [R1+0xd38], R12 ;  /* 0x000d380c01007387 */ /* 0x0003e80000100800 */
[----:B------:R1:W-:Y:S02]  /*59170*/  STL [R1+0x10c4], R8 ;  /* 0x0010c40801007387 */ /* 0x0003e40000100800 */
[----:B-1----:R-:W-:-:S02]  /*59180*/  IMAD.MOV.U32 R5, RZ, RZ, R12 ;  /* 0x000000ffff057224 */ /* 0x002fc400078e000c */
[----:B------:R-:W2:Y:S01]  /*59190*/  LDL.LU R12, [R1+0x10e0] ;  /* 0x0010e000010c7983 */ /* 0x000ea20000300800 */
[----:B------:R-:W-:-:S03]  /*591a0*/  MOV R4, R11 ;  /* 0x0000000b00047202 */ /* 0x000fc60000000f00 */
[----:B------:R-:W-:Y:S04]  /*591b0*/  STL [R1+0x10c0], R194 ;  /* 0x0010c0c201007387 */ /* 0x000fe80000100800 */
[----:B------:R-:W2:Y:S04]  /*591c0*/  LDL.LU R195, [R1+0x10e8] ;  /* 0x0010e80001c37983 */ /* 0x000ea80000300800 */
[----:B------:R-:W2:Y:S01]  /*591d0*/  LDL.LU R11, [R1+0x10ec] ;  /* 0x0010ec00010b7983 */ /* 0x000ea20000300800 */
[----:B------:R-:W-:-:S03]  /*591e0*/  UISETP.GT.AND UP1, UPT, UR16, 0x3c, UPT ;  /* 0x0000003c1000788c */ /* 0x000fc6000bf24270 */
[----:B------:R1:W-:Y:S01]  /*591f0*/  LDGSTS.E [R0+0xc00c], desc[UR8][R4.64], P0 ;  /* 0x0c00c00004007fae */ /* 0x0003e20008121848 */
[----:B------:R-:W-:-:S04]  /*59200*/  USEL UR12, URZ, 0x4, !UP1 ;  /* 0x000000043f0c7887 */ /* 0x000fc8000c800000 */
[----:B------:R-:W-:-:S06]  /*59210*/  USEL UR12, UR12, URZ, !UP0 ;  /* 0x0000003f0c0c7287 */ /* 0x000fcc000c000000 */
[----:B------:R-:W-:Y:S01]  /*59220*/  ISETP.NE.U32.AND P1, PT, RZ, UR12, PT ;  /* 0x0000000cff007c0c */ /* 0x000fe2000bf25070 */
[----:B-1----:R-:W-:Y:S01]  /*59230*/  IMAD.MOV.U32 R5, RZ, RZ, R194 ;  /* 0x000000ffff057224 */ /* 0x002fe200078e00c2 */
[----:B------:R-:W-:Y:S02]  /*59240*/  MOV R4, R8 ;  /* 0x0000000800047202 */ /* 0x000fe40000000f00 */
[----:B------:R-:W2:Y:S09]  /*59250*/  LDL.LU R8, [R1+0x10f4] ;  /* 0x0010f40001087983 */ /* 0x000eb20000300800 */
[----:B------:R1:W-:Y:S01]  /*59260*/  LDGSTS.E [R0+0x10000], desc[UR8][R4.64], P1 ;  /* 0x1000000004007fae */ /* 0x0003e20008921848 */
[----:B---3--:R-:W-:-:S05]  /*59270*/  IADD3 R10, P0, R10, UR4, RZ ;  /* 0x000000040a0a7c10 */ /* 0x008fca000ff1e0ff */
[----:B------:R3:W-:Y:S01]  /*59280*/  STL [R1+0x10cc], R10 ;  /* 0x0010cc0a01007387 */ /* 0x0007e20000100800 */
[----:B-1----:R-:W-:Y:S02]  /*59290*/  MOV R4, R10 ;  /* 0x0000000a00047202 */ /* 0x002fe40000000f00 */
[----:B------:R-:W-:-:S05]  /*592a0*/  IADD3.X R193, R193, UR6, RZ, P0, !PT ;  /* 0x00000006c1c17c10 */ /* 0x000fca00087fe4ff */
[----:B------:R-:W-:Y:S01]  /*592b0*/  STL [R1+0x10c8], R193 ;  /* 0x0010c8c101007387 */ /* 0x000fe20000100800 */
[----:B----4-:R-:W-:-:S05]  /*592c0*/  IADD3 R2, P2, R2, UR4, RZ ;  /* 0x0000000402027c10 */ /* 0x010fca000ff5e0ff */
[----:B------:R-:W-:Y:S04]  /*592d0*/  STL [R1+0x10d4], R2 ;  /* 0x0010d40201007387 */ /* 0x000fe80000100800 */
[----:B---3--:R-:W3:Y:S01]  /*592e0*/  LDL.LU R10, [R1+0x10f0] ;  /* 0x0010f000010a7983 */ /* 0x008ee20000300800 */
[----:B------:R-:W-:Y:S01]  /*592f0*/  IADD3.X R9, R9, UR6, RZ, P2, !PT ;  /* 0x0000000609097c10 */ /* 0x000fe200097fe4ff */
[----:B------:R-:W-:-:S04]  /*59300*/  IMAD.MOV.U32 R5, RZ, RZ, R193 ;  /* 0x000000ffff057224 */ /* 0x000fc800078e00c1 */
[----:B------:R1:W-:Y:S04]  /*59310*/  STL [R1+0x10d0], R9 ;  /* 0x0010d00901007387 */ /* 0x0003e80000100800 */
[----:B------:R4:W-:Y:S04]  /*59320*/  LDGSTS.E [R0+0x14000], desc[UR8][R4.64], P1 ;  /* 0x1400000004007fae */ /* 0x0009e80008921848 */
[----:B------:R-:W3:Y:S01]  /*59330*/  LDL.LU R194, [R1+0x10f8] ;  /* 0x0010f80001c27983 */ /* 0x000ee20000300800 */
[----:B----4-:R-:W-:-:S03]  /*59340*/  IMAD.MOV.U32 R5, RZ, RZ, R9 ;  /* 0x000000ffff057224 */ /* 0x010fc600078e0009 */
[----:B-1----:R-:W4:Y:S01]  /*59350*/  LDL.LU R9, [R1+0x10fc] ;  /* 0x0010fc0001097983 */ /* 0x002f220000300800 */
[----:B------:R-:W-:-:S03]  /*59360*/  MOV R4, R2 ;  /* 0x0000000200047202 */ /* 0x000fc60000000f00 */
[----:B------:R-:W4:Y:S04]  /*59370*/  LDL.LU R193, [R1+0x1100] ;  /* 0x0011000001c17983 */ /* 0x000f280000300800 */
[----:B------:R-:W4:Y:S04]  /*59380*/  LDL.LU R2, [R1+0x1104] ;  /* 0x0011040001027983 */ /* 0x000f280000300800 */
[----:B------:R1:W-:Y:S01]  /*59390*/  LDGSTS.E [R0+0x18000], desc[UR8][R4.64], P1 ;  /* 0x1800000004007fae */ /* 0x0003e20008921848 */
[----:B--2---:R-:W-:-:S04]  /*593a0*/  IADD3 R13, P0, R13, UR4, RZ ;  /* 0x000000040d0d7c10 */ /* 0x004fc8000ff1e0ff */
        /* <DEDUP_REMOVED lines=8> */
[----:B--2---:R-:W2:Y:S01]  /*59430*/  LDL.LU R13, [R1+0x110c] ;  /* 0x00110c00010d7983 */ /* 0x004ea20000300800 */
[----:B------:R-:W-:-:S03]  /*59440*/  UISETP.GT.AND UP1, UPT, UR16, 0x3d, UPT ;  /* 0x0000003d1000788c */ /* 0x000fc6000bf24270 */
[----:B------:R-:W-:Y:S01]  /*59450*/  STL [R1+0x10e4], R6 ;  /* 0x0010e40601007387 */ /* 0x000fe20000100800 */
[----:B------:R-:W-:-:S03]  /*59460*/  IADD3 R11, P2, R11, UR4, RZ ;  /* 0x000000040b0b7c10 */ /* 0x000fc6000ff5e0ff */
[----:B------:R1:W-:Y:S01]  /*59470*/  STL [R1+0x10e0], R12 ;  /* 0x0010e00c01007387 */ /* 0x0003e20000100800 */
[----:B------:R-:W-:-:S03]  /*59480*/  IADD3.X R195, R195, UR6, RZ, P2, !PT ;  /* 0x00000006c3c37c10 */ /* 0x000fc600097fe4ff */
[----:B------:R3:W-:Y:S01]  /*59490*/  STL [R1+0x10ec], R11 ;  /* 0x0010ec0b01007387 */ /* 0x0007e20000100800 */
[----:B-1----:R-:W-:Y:S01]  /*594a0*/  IMAD.MOV.U32 R5, RZ, RZ, R12 ;  /* 0x000000ffff057224 */ /* 0x002fe200078e000c */
[----:B------:R-:W-:Y:S02]  /*594b0*/  MOV R4, R6 ;  /* 0x0000000600047202 */ /* 0x000fe40000000f00 */
[----:B------:R-:W2:Y:S01]  /*594c0*/  LDL.LU R192, [R1+0x1108] ;  /* 0x0011080001c07983 */ /* 0x000ea20000300800 */
[----:B------:R-:W-:-:S03]  /*594d0*/  USEL UR12, URZ, 0x4, !UP1 ;  /* 0x000000043f0c7887 */ /* 0x000fc6000c800000 */
[----:B------:R-:W-:Y:S04]  /*594e0*/  STL [R1+0x10e8], R195 ;  /* 0x0010e8c301007387 */ /* 0x000fe80000100800 */
        /* <DEDUP_REMOVED lines=28> */
[----:B------:R1:W-:Y:S04]  /*596b0*/  STL [R1+0x1100], R193 ;  /* 0x001100c101007387 */ /* 0x0003e80000100800 */
[----:B------:R-:W3:Y:S04]  /*596c0*/  LDL.LU R195, [R1+0x1128] ;  /* 0x0011280001c37983 */ /* 0x000ee80000300800 */
[----:B----4-:R-:W4:Y:S01]  /*596d0*/  LDL.LU R194, [R1+0x112c] ;  /* 0x00112c0001c27983 */ /* 0x010f220000300800 */
[----:B------:R-:W-:-:S03]  /*596e0*/  UISETP.GT.AND UP1, UPT, UR16, 0x3e, UPT ;  /* 0x0000003e1000788c */ /* 0x000fc6000bf24270 */
[----:B------:R1:W-:Y:S01]  /*596f0*/  LDGSTS.E [R0+0x1c004], desc[UR8][R4.64], P0 ;  /* 0x1c00400004007fae */ /* 0x0003e20008121848 */
[----:B------:R-:W-:-:S04]  /*59700*/  USEL UR12, URZ, 0x4, !UP1 ;  /* 0x000000043f0c7887 */ /* 0x000fc8000c800000 */
[----:B------:R-:W-:-:S06]  /*59710*/  USEL UR12, UR12, URZ, !UP0 ;  /* 0x0000003f0c0c7287 */ /* 0x000fcc000c000000 */
[----:B------:R-:W-:Y:S02]  /*59720*/  ISETP.NE.U32.AND P1, PT, RZ, UR12, PT ;  /* 0x0000000cff007c0c */ /* 0x000fe4000bf25070 */
[----:B-1----:R-:W-:Y:S02]  /*59730*/  MOV R4, R2 ;  /* 0x0000000200047202 */ /* 0x002fe40000000f00 */
[----:B------:R-:W4:Y:S01]  /*59740*/  LDL.LU R2, [R1+0x1134] ;  /* 0x0011340001027983 */ /* 0x000f220000300800 */
[----:B--2---:R-:W-:Y:S01]  /*59750*/  IADD3 R13, P0, R13, UR4, RZ ;  /* 0x000000040d0d7c10 */ /* 0x004fe2000ff1e0ff */
[----:B------:R-:W-:-:S04]  /*59760*/  IMAD.MOV.U32 R5, RZ, RZ, R193 ;  /* 0x000000ffff057224 */ /* 0x000fc800078e00c1 */
[----:B------:R-:W-:Y:S04]  /*59770*/  STL [R1+0x110c], R13 ;  /* 0x00110c0d01007387 */ /* 0x000fe80000100800 */
[----:B------:R1:W-:Y:S01]  /*59780*/  LDGSTS.E [R0+0x10008], desc[UR8][R4.64], P1 ;  /* 0x1000800004007fae */ /* 0x0003e20008921848 */
[----:B------:R-:W-:-:S05]  /*59790*/  IADD3.X R192, R192, UR6, RZ, P0, !PT ;  /* 0x00000006c0c07c10 */ /* 0x000fca00087fe4ff */
[----:B------:R2:W-:Y:S01]  /*597a0*/  STL [R1+0x1108], R192 ;  /* 0x001108c001007387 */ /* 0x0005e20000100800 */
[----:B------:R-:W-:-:S05]  /*597b0*/  IADD3 R6, P2, R6, UR4, RZ ;  /* 0x0000000406067c10 */ /* 0x000fca000ff5e0ff */
[----:B------:R2:W-:Y:S04]  /*597c0*/  STL [R1+0x1114], R6 ;  /* 0x0011140601007387 */ /* 0x0005e80000100800 */
[----:B------:R-:W4:Y:S01]  /*597d0*/  LDL.LU R193, [R1+0x1130] ;  /* 0x0011300001c17983 */ /* 0x000f220000300800 */
[----:B------:R-:W-:Y:S01]  /*597e0*/  IADD3.X R12, R12, UR6, RZ, P2, !PT ;  /* 0x000000060c0c7c10 */ /* 0x000fe200097fe4ff */
[----:B-1----:R-:W-:Y:S01]  /*597f0*/  IMAD.MOV.U32 R5, RZ, RZ, R192 ;  /* 0x000000ffff057224 */ /* 0x002fe200078e00c0 */
[----:B------:R-:W-:-:S03]  /*59800*/  MOV R4, R13 ;  /* 0x0000000d00047202 */ /* 0x000fc60000000f00 */
[----:B------:R1:W-:Y:S04]  /*59810*/  STL [R1+0x1110], R12 ;  /* 0x0011100c01007387 */ /* 0x0003e80000100800 */
[----:B------:R1:W-:Y:S04]  /*59820*/  LDGSTS.E [R0+0x14008], desc[UR8][R4.64], P1 ;  /* 0x1400800004007fae */ /* 0x0003e80008921848 */
[----:B--2---:R-:W2:Y:S01]  /*59830*/  LDL.LU R192, [R1+0x1138] ;  /* 0x0011380001c07983 */ /* 0x004ea20000300800 */
[----:B-1----:R-:W-:-:S03]  /*59840*/  MOV R4, R6 ;  /* 0x0000000600047202 */ /* 0x002fc60000000f00 */
[----:B------:R-:W2:Y:S01]  /*59850*/  LDL.LU R6, [R1+0x113c] ;  /* 0x00113c0001067983 */ /* 0x000ea20000300800 */
[----:B------:R-:W-:-:S03]  /*59860*/  IMAD.MOV.U32 R5, RZ, RZ, R12 ;  /* 0x000000ffff057224 */ /* 0x000fc600078e000c */
        /* <DEDUP_REMOVED lines=17> */
[----:B------:R-:W-:Y:S01]  /*59980*/  STL [R1+0x112c], R194 ;  /* 0x00112cc201007387 */ /* 0x000fe20000100800 */
[----:B-1----:R-:W-:Y:S01]  /*59990*/  IMAD.MOV.U32 R5, RZ, RZ, R9 ;  /* 0x000000ffff057224 */ /* 0x002fe200078e0009 */
[----:B------:R-:W-:Y:S02]  /*599a0*/  MOV R4, R8 ;  /* 0x0000000800047202 */ /* 0x000fe40000000f00 */
[----:B------:R-:W3:Y:S04]  /*599b0*/  LDL.LU R11, [R1+0x14c8] ;  /* 0x0014c800010b7983 */ /* 0x000ee80000300800 */
[----:B------:R1:W-:Y:S04]  /*599c0*/  STL [R1+0x1128], R195 ;  /* 0x001128c301007387 */ /* 0x0003e80000100800 */
[----:B----4-:R-:W4:Y:S04]  /*599d0*/  LDL.LU R9, [R1+0x14d0] ;  /* 0x0014d00001097983 */ /* 0x010f280000300800 */
[----:B------:R-:W4:Y:S01]  /*599e0*/  LDL.LU R8, [R1+0x14d4] ;  /* 0x0014d40001087983 */ /* 0x000f220000300800 */
[----:B------:R-:W-:-:S04]  /*599f0*/  UISETP.GT.AND UP1, UPT, UR16, 0x3f, UPT ;  /* 0x0000003f1000788c */ /* 0x000fc8000bf24270 */
[----:B------:R-:W-:-:S04]  /*59a00*/  USEL UR12, URZ, 0x4, !UP1 ;  /* 0x000000043f0c7887 */ /* 0x000fc8000c800000 */
[----:B------:R-:W-:Y:S01]  /*59a10*/  USEL UR12, UR12, URZ, !UP0 ;  /* 0x0000003f0c0c7287 */ /* 0x000fe2000c000000 */
[----:B------:R-:W-:-:S05]  /*59a20*/  IADD3 R2, P1, R2, UR4, RZ ;  /* 0x0000000402027c10 */ /* 0x000fca000ff3e0ff */
[----:B------:R-:W-:Y:S01]  /*59a30*/  ISETP.NE.U32.AND P0, PT, RZ, UR12, PT ;  /* 0x0000000cff007c0c */ /* 0x000fe2000bf05070 */
[----:B------:R2:W-:-:S12]  /*59a40*/  STL [R1+0x1134], R2 ;  /* 0x0011340201007387 */ /* 0x0005d80000100800 */
[----:B------:R1:W-:Y:S01]  /*59a50*/  LDGSTS.E [R0+0x1000c], desc[UR8][R4.64], P0 ;  /* 0x1000c00004007fae */ /* 0x0003e20008121848 */
[----:B------:R-:W-:Y:S01]  /*59a60*/  IADD3.X R193, R193, UR6, RZ, P1, !PT ;  /* 0x00000006c1c17c10 */ /* 0x000fe20008ffe4ff */
[----:B-1----:R-:W-:Y:S01]  /*59a70*/  IMAD.MOV.U32 R5, RZ, RZ, R195 ;  /* 0x000000ffff057224 */ /* 0x002fe200078e00c3 */
[----:B------:R-:W-:-:S03]  /*59a80*/  MOV R4, R194 ;  /* 0x000000c200047202 */ /* 0x000fc60000000f00 */
[----:B------:R-:W-:Y:S04]  /*59a90*/  STL [R1+0x1130], R193 ;  /* 0x001130c101007387 */ /* 0x000fe80000100800 */
[----:B------:R-:W4:Y:S04]  /*59aa0*/  LDL.LU R195, [R1+0x14d8] ;  /* 0x0014d80001c37983 */ /* 0x000f280000300800 */
[----:B------:R-:W4:Y:S04]  /*59ab0*/  LDL.LU R194, [R1+0x14dc] ;  /* 0x0014dc0001c27983 */ /* 0x000f280000300800 */
[----:B------:R1:W-:Y:S01]  /*59ac0*/  LDGSTS.E [R0+0x1400c], desc[UR8][R4.64], P0 ;  /* 0x1400c00004007fae */ /* 0x0003e20008121848 */
[----:B--2---:R-:W-:-:S04]  /*59ad0*/  IADD3 R6, P2, R6, UR4, RZ ;  /* 0x0000000406067c10 */ /* 0x004fc8000ff5e0ff */
[----:B------:R-:W-:Y:S01]  /*59ae0*/  IADD3.X R192, R192, UR6, RZ, P2, !PT ;  /* 0x00000006c0c07c10 */ /* 0x000fe200097fe4ff */
[----:B-1----:R-:W-:Y:S01]  /*59af0*/  IMAD.MOV.U32 R5, RZ, RZ, R193 ;  /* 0x000000ffff057224 */ /* 0x002fe200078e00c1 */
[----:B------:R-:W-:Y:S02]  /*59b00*/  MOV R4, R2 ;  /* 0x0000000200047202 */ /* 0x000fe40000000f00 */
[----:B------:R-:W-:Y:S01]  /*59b10*/  IADD3 R12, P3, R12, UR4, RZ ;  /* 0x000000040c0c7c10 */ /* 0x000fe2000ff7e0ff */
[----:B------:R-:W2:Y:S03]  /*59b20*/  LDL.LU R2, [R1+0x14e4] ;  /* 0x0014e40001027983 */ /* 0x000ea60000300800 */
[----:B------:R-:W-:Y:S01]  /*59b30*/  IADD3.X R13, R13, UR6, RZ, P3, !PT ;  /* 0x000000060d0d7c10 */ /* 0x000fe20009ffe4ff */
[----:B------:R1:W-:Y:S04]  /*59b40*/  STL [R1+0x113c], R6 ;  /* 0x00113c0601007387 */ /* 0x0003e80000100800 */
[----:B------:R1:W-:Y:S04]  /*59b50*/  LDGSTS.E [R0+0x1800c], desc[UR8][R4.64], P0 ;  /* 0x1800c00004007fae */ /* 0x0003e80008121848 */
[----:B------:R1:W-:Y:S04]  /*59b60*/  STL [R1+0x1138], R192 ;  /* 0x001138c001007387 */ /* 0x0003e80000100800 */
[----:B------:R4:W-:Y:S01]  /*59b70*/  STL [R1+0x14c4], R12 ;  /* 0x0014c40c01007387 */ /* 0x0009e20000100800 */
[----:B-1----:R-:W-:-:S03]  /*59b80*/  MOV R4, R6 ;  /* 0x0000000600047202 */ /* 0x002fc60000000f00 */
[----:B------:R-:W2:Y:S01]  /*59b90*/  LDL.LU R6, [R1+0x14e0] ;  /* 0x0014e00001067983 */ /* 0x000ea20000300800 */
[----:B------:R-:W-:-:S03]  /*59ba0*/  IMAD.MOV.U32 R5, RZ, RZ, R192 ;  /* 0x000000ffff057224 */ /* 0x000fc600078e00c0 */
[----:B------:R1:W-:Y:S04]  /*59bb0*/  STL [R1+0x14c0], R13 ;  /* 0x0014c00d01007387 */ /* 0x0003e80000100800 */
[----:B------:R-:W2:Y:S04]  /*59bc0*/  LDL.LU R193, [R1+0x14e8] ;  /* 0x0014e80001c17983 */ /* 0x000ea80000300800 */
[----:B------:R-:W2:Y:S04]  /*59bd0*/  LDL.LU R192, [R1+0x14ec] ;  /* 0x0014ec0001c07983 */ /* 0x000ea80000300800 */
[----:B------:R1:W-:Y:S02]  /*59be0*/  LDGSTS.E [R0+0x1c00c], desc[UR8][R4.64], P0 ;  /* 0x1c00c00004007fae */ /* 0x0003e40008121848 */
[----:B-1----:R-:W-:Y:S01]  /*59bf0*/  MOV R4, R12 ;  /* 0x0000000c00047202 */ /* 0x002fe20000000f00 */
[----:B------:R-:W-:Y:S01]  /*59c00*/  IMAD.MOV.U32 R5, RZ, RZ, R13 ;  /* 0x000000ffff057224 */ /* 0x000fe200078e000d */
[----:B---3--:R-:W-:-:S05]  /*59c10*/  IADD3 R10, P0, R10, UR4, RZ ;  /* 0x000000040a0a7c10 */ /* 0x008fca000ff1e0ff */
[----:B------:R-:W-:Y:S01]  /*59c20*/  STL [R1+0x14cc], R10 ;  /* 0x0014cc0a01007387 */ /* 0x000fe20000100800 */
[----:B------:R-:W-:-:S05]  /*59c30*/  IADD3.X R11, R11, UR6, RZ, P0, !PT ;  /* 0x000000060b0b7c10 */ /* 0x000fca00087fe4ff */
[----:B------:R1:W-:Y:S01]  /*59c40*/  STL [R1+0x14c8], R11 ;  /* 0x0014c80b01007387 */ /* 0x0003e20000100800 */
[----:B----4-:R-:W-:-:S04]  /*59c50*/  IADD3 R8, P2, R8, UR4, RZ ;  /* 0x0000000408087c10 */ /* 0x010fc8000ff5e0ff */
[----:B------:R-:W-:Y:S01]  /*59c60*/  IADD3.X R9, R9, UR6, RZ, P2, !PT ;  /* 0x0000000609097c10 */ /* 0x000fe200097fe4ff */
[----:B------:R-:W-:Y:S04]  /*59c70*/  STL [R1+0x14d4], R8 ;  /* 0x0014d40801007387 */ /* 0x000fe80000100800 */
[----:B------:R-:W3:Y:S04]  /*59c80*/  LDL.LU R12, [R1+0x14f4] ;  /* 0x0014f400010c7983 */ /* 0x000ee80000300800 */
[----:B------:R4:W-:Y:S04]  /*59c90*/  STL [R1+0x14d0], R9 ;  /* 0x0014d00901007387 */ /* 0x0009e80000100800 */
[----:B------:R-:W3:Y:S01]  /*59ca0*/  LDL.LU R13, [R1+0x14f0] ;  /* 0x0014f000010d7983 */ /* 0x000ee20000300800 */
[----:B------:R-:W-:-:S04]  /*59cb0*/  UISETP.GT.AND UP1, UPT, UR16, 0x5c, UPT ;  /* 0x0000005c1000788c */ /* 0x000fc8000bf24270 */
[----:B------:R-:W-:-:S04]  /*59cc0*/  USEL UR12, URZ, 0x4, !UP1 ;  /* 0x000000043f0c7887 */ /* 0x000fc8000c800000 */
[----:B------:R-:W-:-:S06]  /*59cd0*/  USEL UR12, UR12, URZ, !UP0 ;  /* 0x0000003f0c0c7287 */ /* 0x000fcc000c000000 */
[----:B------:R-:W-:-:S13]  /*59ce0*/  ISETP.NE.U32.AND P1, PT, RZ, UR12, PT ;  /* 0x0000000cff007c0c */ /* 0x000fda000bf25070 */
[----:B------:R1:W-:Y:S02]  /*59cf0*/  LDGSTS.E [R0+0x20000], desc[UR8][R4.64], P1 ;  /* 0x2000000004007fae */ /* 0x0003e40008921848 */
[----:B-1----:R-:W-:Y:S01]  /*59d00*/  MOV R4, R10 ;  /* 0x0000000a00047202 */ /* 0x002fe20000000f00 */
[----:B------:R-:W-:Y:S01]  /*59d10*/  IMAD.MOV.U32 R5, RZ, RZ, R11 ;  /* 0x000000ffff057224 */ /* 0x000fe200078e000b */
[----:B------:R-:W-:Y:S01]  /*59d20*/  IADD3 R194, P0, R194, UR4, RZ ;  /* 0x00000004c2c27c10 */ /* 0x000fe2000ff1e0ff */
[----:B------:R-:W3:Y:S04]  /*59d30*/  LDL.LU R11, [R1+0x14f8] ;  /* 0x0014f800010b7983 */ /* 0x000ee80000300800 */
[----:B------:R1:W-:Y:S01]  /*59d40*/  LDGSTS.E [R0+0x24000], desc[UR8][R4.64], P1 ;  /* 0x2400000004007fae */ /* 0x0003e20008921848 */
[----:B------:R-:W-:-:S03]  /*59d50*/  IADD3.X R195, R195, UR6, RZ, P0, !PT ;  /* 0x00000006c3c37c10 */ /* 0x000fc600087fe4ff */
[----:B------:R-:W3:Y:S01]  /*59d60*/  LDL.LU R10, [R1+0x14fc] ;  /* 0x0014fc00010a7983 */ /* 0x000ee20000300800 */
[----:B-1----:R-:W-:Y:S01]  /*59d70*/  MOV R4, R8 ;  /* 0x0000000800047202 */ /* 0x002fe20000000f00 */
[----:B------:R-:W-:Y:S02]  /*59d80*/  IMAD.MOV.U32 R5, RZ, RZ, R9 ;  /* 0x000000ffff057224 */ /* 0x000fe400078e0009 */
[----:B----4-:R-:W4:Y:S04]  /*59d90*/  LDL.LU R9, [R1+0x1500] ;  /* 0x0015000001097983 */ /* 0x010f280000300800 */
[----:B------:R1:W-:Y:S04]  /*59da0*/  LDGSTS.E [R0+0x28000], desc[UR8][R4.64], P1 ;  /* 0x2800000004007fae */ /* 0x0003e80008921848 */
[----:B------:R-:W4:Y:S01]  /*59db0*/  LDL.LU R8, [R1+0x1504] ;  /* 0x0015040001087983 */ /* 0x000f220000300800 */
[----:B-1----:R-:W-:Y:S01]  /*59dc0*/  MOV R4, R194 ;  /* 0x000000c200047202 */ /* 0x002fe20000000f00 */
[----:B------:R-:W-:-:S05]  /*59dd0*/  IMAD.MOV.U32 R5, RZ, RZ, R195 ;  /* 0x000000ffff057224 */ /* 0x000fca00078e00c3 */
[----:B------:R1:W-:Y:S01]  /*59de0*/  LDGSTS.E [R0+0x2c000], desc[UR8][R4.64], P1 ;  /* 0x2c00000004007fae */ /* 0x0003e20008921848 */
[----:B--2---:R-:W-:-:S04]  /*59df0*/  IADD3 R2, P1, R2, UR4, RZ ;  /* 0x0000000402027c10 */ /* 0x004fc8000ff3e0ff */
[----:B------:R-:W-:Y:S01]  /*59e00*/  IADD3.X R6, R6, UR6, RZ, P1, !PT ;  /* 0x0000000606067c10 */ /* 0x000fe20008ffe4ff */
[----:B------:R-:W-:Y:S01]  /*59e10*/  STL [R1+0x14dc], R194 ;  /* 0x0014dcc201007387 */ /* 0x000fe20000100800 */
[----:B------:R-:W-:-:S03]  /*59e20*/  IADD3 R192, P2, R192, UR4, RZ ;  /* 0x00000004c0c07c10 */ /* 0x000fc6000ff5e0ff */
[----:B------:R-:W-:Y:S01]  /*59e30*/  STL [R1+0x14d8], R195 ;  /* 0x0014d8c301007387 */ /* 0x000fe20000100800 */
[----:B------:R-:W-:-:S03]  /*59e40*/  IADD3.X R193, R193, UR6, RZ, P2, !PT ;  /* 0x00000006c1c17c10 */ /* 0x000fc600097fe4ff */
[----:B------:R-:W-:Y:S01]  /*59e50*/  STL [R1+0x14e4], R2 ;  /* 0x0014e40201007387 */ /* 0x000fe20000100800 */
[----:B-1----:R-:W-:-:S03]  /*59e60*/  IMAD.MOV.U32 R5, RZ, RZ, R6 ;  /* 0x000000ffff057224 */ /* 0x002fc600078e0006 */
[----:B------:R1:W-:Y:S01]  /*59e70*/  STL [R1+0x14e0], R6 ;  /* 0x0014e00601007387 */ /* 0x0003e20000100800 */
[----:B------:R-:W-:-:S03]  /*59e80*/  MOV R4, R2 ;  /* 0x0000000200047202 */ /* 0x000fc60000000f00 */
[----:B------:R2:W-:Y:S01]  /*59e90*/  STL [R1+0x14ec], R192 ;  /* 0x0014ecc001007387 */ /* 0x0005e20000100800 */
[----:B------:R-:W-:-:S03]  /*59ea0*/  UISETP.GT.AND UP1, UPT, UR16, 0x5d, UPT ;  /* 0x0000005d1000788c */ /* 0x000fc6000bf24270 */
[----:B-1----:R-:W4:Y:S04]  /*59eb0*/  LDL.LU R6, [R1+0x1508] ;  /* 0x0015080001067983 */ /* 0x002f280000300800 */
[----:B------:R1:W-:Y:S04]  /*59ec0*/  STL [R1+0x14e8], R193 ;  /* 0x0014e8c101007387 */ /* 0x0003e80000100800 */
[----:B------:R-:W4:Y:S04]  /*59ed0*/  LDL.LU R2, [R1+0x150c] ;  /* 0x00150c0001027983 */ /* 0x000f280000300800 */
[----:B------:R-:W4:Y:S04]  /*59ee0*/  LDL.LU R195, [R1+0x1510] ;  /* 0x0015100001c37983 */ /* 0x000f280000300800 */
[----:B------:R-:W4:Y:S01]  /*59ef0*/  LDL.LU R194, [R1+0x1514] ;  /* 0x0015140001c27983 */ /* 0x000f220000300800 */
[----:B------:R-:W-:-:S04]  /*59f00*/  USEL UR12, URZ, 0x4, !UP1 ;  /* 0x000000043f0c7887 */ /* 0x000fc8000c800000 */
[----:B------:R-:W-:-:S06]  /*59f10*/  USEL UR12, UR12, URZ, !UP0 ;  /* 0x0000003f0c0c7287 */ /* 0x000fcc000c000000 */
[----:B------:R-:W-:-:S13]  /*59f20*/  ISETP.NE.U32.AND P0, PT, RZ, UR12, PT ;  /* 0x0000000cff007c0c */ /* 0x000fda000bf05070 */
[----:B------:R2:W-:Y:S02]  /*59f30*/  LDGSTS.E [R0+0x20004], desc[UR8][R4.64], P0 ;  /* 0x2000400004007fae */ /* 0x0005e40008121848 */
[----:B--2---:R-:W-:Y:S02]  /*59f40*/  MOV R4, R192 ;  /* 0x000000c000047202 */ /* 0x004fe40000000f00 */
[----:B------:R-:W2:Y:S01]  /*59f50*/  LDL.LU R192, [R1+0x151c] ;  /* 0x00151c0001c07983 */ /* 0x000ea20000300800 */
[----:B------:R-:W-:Y:S01]  /*59f60*/  IMAD.MOV.U32 R5, RZ, RZ, R193 ;  /* 0x000000ffff057224 */ /* 0x000fe200078e00c1 */
[----:B---3--:R-:W-:Y:S01]  /*59f70*/  IADD3 R12, P1, R12, UR4, RZ ;  /* 0x000000040c0c7c10 */ /* 0x008fe2000ff3e0ff */
[----:B------:R-:W-:-:S03]  /*59f80*/  UISETP.GT.AND UP1, UPT, UR16, 0x5e, UPT ;  /* 0x0000005e1000788c */ /* 0x000fc6000bf24270 */
[----:B------:R3:W-:Y:S01]  /*59f90*/  LDGSTS.E [R0+0x24004], desc[UR8][R4.64], P0 ;  /* 0x2400400004007fae */ /* 0x0007e20008121848 */
[----:B------:R-:W-:-:S03]  /*59fa0*/  IADD3.X R13, R13, UR6, RZ, P1, !PT ;  /* 0x000000060d0d7c10 */ /* 0x000fc60008ffe4ff */
[----:B------:R3:W-:Y:S04]  /*59fb0*/  STL [R1+0x14f4], R12 ;  /* 0x0014f40c01007387 */ /* 0x0007e80000100800 */
[----:B------:R4:W-:Y:S04]  /*59fc0*/  STL [R1+0x14f0], R13 ;  /* 0x0014f00d01007387 */ /* 0x0009e80000100800 */
[----:B-1----:R-:W2:Y:S01]  /*59fd0*/  LDL.LU R193, [R1+0x1518] ;  /* 0x0015180001c17983 */ /* 0x002ea20000300800 */
[----:B------:R-:W-:Y:S01]  /*59fe0*/  USEL UR12, URZ, 0x4, !UP1 ;  /* 0x000000043f0c7887 */ /* 0x000fe2000c800000 */
[----:B---3--:R-:W-:Y:S01]  /*59ff0*/  MOV R4, R12 ;  /* 0x0000000c00047202 */ /* 0x008fe20000000f00 */
[----:B------:R-:W-:Y:S01]  /*5a000*/  IMAD.MOV.U32 R5, RZ, RZ, R13 ;  /* 0x000000ffff057224 */ /* 0x000fe200078e000d */
[----:B------:R-:W3:Y:S01]  /*5a010*/  LDL.LU R12, [R1+0x1524] ;  /* 0x00152400010c7983 */ /* 0x000ee20000300800 */
[----:B------:R-:W-:-:S03]  /*5a020*/  USEL UR12, UR12, URZ, !UP0 ;  /* 0x0000003f0c0c7287 */ /* 0x000fc6000c000000 */
[----:B------:R1:W-:Y:S03]  /*5a030*/  LDGSTS.E [R0+0x28004], desc[UR8][R4.64], P0 ;  /* 0x2800400004007fae */ /* 0x0003e60008121848 */
[----:B------:R-:W-:Y:S02]  /*5a040*/  ISETP.NE.U32.AND P1, PT, RZ, UR12, PT ;  /* 0x0000000cff007c0c */ /* 0x000fe4000bf25070 */
[----:B------:R-:W-:-:S04]  /*5a050*/  IADD3 R10, P2, R10, UR4, RZ ;  /* 0x000000040a0a7c10 */ /* 0x000fc8000ff5e0ff */
[----:B------:R-:W-:Y:S01]  /*5a060*/  IADD3.X R11, R11, UR6, RZ, P2, !PT ;  /* 0x000000060b0b7c10 */ /* 0x000fe200097fe4ff */
[----:B------:R-:W-:Y:S01]  /*5a070*/  STL [R1+0x14fc], R10 ;  /* 0x0014fc0a01007387 */ /* 0x000fe20000100800 */
[----:B-1----:R-:W-:-:S03]  /*5a080*/  MOV R4, R10 ;  /* 0x0000000a00047202 */ /* 0x002fc60000000f00 */
[----:B------:R-:W-:Y:S01]  /*5a090*/  IMAD.MOV.U32 R5, RZ, RZ, R11 ;  /* 0x000000ffff057224 */ /* 0x000fe200078e000b */
[----:B------:R1:W-:Y:S04]  /*5a0a0*/  STL [R1+0x14f8], R11 ;  /* 0x0014f80b01007387 */ /* 0x0003e80000100800 */
[----:B------:R1:W-:Y:S01]  /*5a0b0*/  LDGSTS.E [R0+0x2c004], desc[UR8][R4.64], P0 ;  /* 0x2c00400004007fae */ /* 0x0003e20008121848 */
[----:B----4-:R-:W-:-:S04]  /*5a0c0*/  IADD3 R8, P3, R8, UR4, RZ ;  /* 0x0000000408087c10 */ /* 0x010fc8000ff7e0ff */
[----:B------:R-:W-:Y:S01]  /*5a0d0*/  IADD3.X R9, R9, UR6, RZ, P3, !PT ;  /* 0x0000000609097c10 */ /* 0x000fe20009ffe4ff */
[----:B------:R-:W-:Y:S04]  /*5a0e0*/  STL [R1+0x1504], R8 ;  /* 0x0015040801007387 */ /* 0x000fe80000100800 */
[----:B------:R-:W4:Y:S04]  /*5a0f0*/  LDL.LU R13, [R1+0x1520] ;  /* 0x00152000010d7983 */ /* 0x000f280000300800 */
[----:B------:R1:W-:Y:S04]  /*5a100*/  STL [R1+0x1500], R9 ;  /* 0x0015000901007387 */ /* 0x0003e80000100800 */
[----:B-1----:R-:W4:Y:S01]  /*5a110*/  LDL.LU R11, [R1+0x1528] ;  /* 0x00152800010b7983 */ /* 0x002f220000300800 */
[----:B------:R-:W-:-:S03]  /*5a120*/  MOV R4, R8 ;  /* 0x0000000800047202 */ /* 0x000fc60000000f00 */
[----:B------:R-:W4:Y:S01]  /*5a130*/  LDL.LU R10, [R1+0x152c] ;  /* 0x00152c00010a7983 */ /* 0x000f220000300800 */
[----:B------:R-:W-:-:S03]  /*5a140*/  IMAD.MOV.U32 R5, RZ, RZ, R9 ;  /* 0x000000ffff057224 */ /* 0x000fc600078e0009 */
[----:B------:R-:W4:Y:S04]  /*5a150*/  LDL.LU R9, [R1+0x1530] ;  /* 0x0015300001097983 */ /* 0x000f280000300800 */
[----:B------:R-:W4:Y:S04]  /*5a160*/  LDL.LU R8, [R1+0x1534] ;  /* 0x0015340001087983 */ /* 0x000f280000300800 */
[----:B------:R1:W-:Y:S01]  /*5a170*/  LDGSTS.E [R0+0x20008], desc[UR8][R4.64], P1 ;  /* 0x2000800004007fae */ /* 0x0003e20008921848 */
[----:B------:R-:W-:-:S04]  /*5a180*/  IADD3 R2, P0, R2, UR4, RZ ;  /* 0x0000000402027c10 */ /* 0x000fc8000ff1e0ff */
[----:B------:R-:W-:Y:S02]  /*5a190*/  IADD3.X R6, R6, UR6, RZ, P0, !PT ;  /* 0x0000000606067c10 */ /* 0x000fe400087fe4ff */
[----:B------:R-:W-:Y:S01]  /*5a1a0*/  IADD3 R194, P2, R194, UR4, RZ ;  /* 0x00000004c2c27c10 */ /* 0x000fe2000ff5e0ff */
[----:B------:R-:W-:Y:S03]  /*5a1b0*/  STL [R1+0x150c], R2 ;  /* 0x00150c0201007387 */ /* 0x000fe60000100800 */
[----:B------:R-:W-:Y:S01]  /*5a1c0*/  IADD3.X R195, R195, UR6, RZ, P2, !PT ;  /* 0x00000006c3c37c10 */ /* 0x000fe200097fe4ff */
[----:B------:R1:W-:Y:S02]  /*5a1d0*/  STL [R1+0x1508], R6 ;  /* 0x0015080601007387 */ /* 0x0003e40000100800 */
[----:B-1----:R-:W-:Y:S01]  /*5a1e0*/  IMAD.MOV.U32 R5, RZ, RZ, R6 ;  /* 0x000000ffff057224 */ /* 0x002fe200078e0006 */
[----:B------:R-:W-:Y:S01]  /*5a1f0*/  MOV R4, R2 ;  /* 0x0000000200047202 */ /* 0x000fe20000000f00 */
[----:B------:R-:W-:Y:S04]  /*5a200*/  STL [R1+0x1514], R194 ;  /* 0x001514c201007387 */ /* 0x000fe80000100800 */
[----:B------:R1:W-:Y:S04]  /*5a210*/  LDGSTS.E [R0+0x24008], desc[UR8][R4.64], P1 ;  /* 0x2400800004007fae */ /* 0x0003e80008921848 */
[----:B------:R-:W4:Y:S04]  /*5a220*/  LDL.LU R6, [R1+0x1538] ;  /* 0x0015380001067983 */ /* 0x000f280000300800 */
[----:B------:R-:W-:Y:S04]  /*5a230*/  STL [R1+0x1510], R195 ;  /* 0x001510c301007387 */ /* 0x000fe80000100800 */
[----:B------:R-:W4:Y:S01]  /*5a240*/  LDL.LU R2, [R1+0x153c] ;  /* 0x00153c0001027983 */ /* 0x000f220000300800 */
[----:B-1----:R-:W-:Y:S01]  /*5a250*/  MOV R4, R194 ;  /* 0x000000c200047202 */ /* 0x002fe20000000f00 */
[----:B------:R-:W-:-:S02]  /*5a260*/  IMAD.MOV.U32 R5, RZ, RZ, R195 ;  /* 0x000000ffff057224 */ /* 0x000fc400078e00c3 */
[----:B------:R-:W4:Y:S04]  /*5a270*/  LDL.LU.64 R196, [R1+0x8b8] ;  /* 0x0008b80001c47983 */ /* 0x000f280000300a00 */
[----:B------:R1:W-:Y:S01]  /*5a280*/  LDGSTS.E [R0+0x28008], desc[UR8][R4.64], P1 ;  /* 0x2800800004007fae */ /* 0x0003e20008921848 */
[----:B--2---:R-:W-:-:S05]  /*5a290*/  IADD3 R192, P0, R192, UR4, RZ ;  /* 0x00000004c0c07c10 */ /* 0x004fca000ff1e0ff */
[----:B------:R-:W-:Y:S01]  /*5a2a0*/  STL [R1+0x151c], R192 ;  /* 0x00151cc001007387 */ /* 0x000fe20000100800 */
[----:B-1----:R-:W-:Y:S02]  /*5a2b0*/  MOV R4, R192 ;  /* 0x000000c000047202 */ /* 0x002fe40000000f00 */
[----:B------:R-:W-:-:S05]  /*5a2c0*/  IADD3.X R193, R193, UR6, RZ, P0, !PT ;  /* 0x00000006c1c17c10 */ /* 0x000fca00087fe4ff */
[----:B------:R1:W-:Y:S01]  /*5a2d0*/  STL [R1+0x1518], R193 ;  /* 0x001518c101007387 */ /* 0x0003e20000100800 */
[----:B------:R-:W-:Y:S01]  /*5a2e0*/  IMAD.MOV.U32 R5, RZ, RZ, R193 ;  /* 0x000000ffff057224 */ /* 0x000fe200078e00c1 */
[----:B------:R-:W-:Y:S02]  /*5a2f0*/  UISETP.GT.AND UP1, UPT, UR16, 0x5f, UPT ;  /* 0x0000005f1000788c */ /* 0x000fe4000bf24270 */
[----:B-1----:R-:W2:Y:S02]  /*5a300*/  LDL.LU.64 R192, [R1+0x8b0] ;  /* 0x0008b00001c07983 */ /* 0x002ea40000300a00 */
[----:B------:R-:W-:Y:S02]  /*5a310*/  USEL UR12, URZ, 0x4, !UP1 ;  /* 0x000000043f0c7887 */ /* 0x000fe4000c800000 */
[----:B------:R1:W-:Y:S02]  /*5a320*/  LDGSTS.E [R0+0x2c008], desc[UR8][R4.64], P1 ;  /* 0x2c00800004007fae */ /* 0x0003e40008921848 */
[----:B------:R-:W-:Y:S01]  /*5a330*/  USEL UR12, UR12, URZ, !UP0 ;  /* 0x0000003f0c0c7287 */ /* 0x000fe2000c000000 */
[----:B---3--:R-:W-:-:S05]  /*5a340*/  IADD3 R12, P1, R12, UR4, RZ ;  /* 0x000000040c0c7c10 */ /* 0x008fca000ff3e0ff */
[----:B------:R-:W-:Y:S02]  /*5a350*/  ISETP.NE.U32.AND P0, PT, RZ, UR12, PT ;  /* 0x0000000cff007c0c */ /* 0x000fe4000bf05070 */
[----:B-1----:R-:W-:Y:S01]  /*5a360*/  MOV R4, R12 ;  /* 0x0000000c00047202 */ /* 0x002fe20000000f00 */
[----:B------:R-:W-:Y:S01]  /*5a370*/  STL [R1+0x1524], R12 ;  /* 0x0015240c01007387 */ /* 0x000fe20000100800 */
[----:B----4-:R-:W-:-:S05]  /*5a380*/  IADD3.X R13, R13, UR6, RZ, P1, !PT ;  /* 0x000000060d0d7c10 */ /* 0x010fca0008ffe4ff */
[----:B------:R-:W-:-:S05]  /*5a390*/  IMAD.MOV.U32 R5, RZ, RZ, R13 ;  /* 0x000000ffff057224 */ /* 0x000fca00078e000d */
[----:B------:R1:W-:Y:S01]  /*5a3a0*/  LDGSTS.E [R0+0x2000c], desc[UR8][R4.64], P0 ;  /* 0x2000c00004007fae */ /* 0x0003e20008121848 */
[----:B------:R-:W-:-:S04]  /*5a3b0*/  IADD3 R10, P2, R10, UR4, RZ ;  /* 0x000000040a0a7c10 */ /* 0x000fc8000ff5e0ff */
[----:B------:R-:W-:Y:S02]  /*5a3c0*/  IADD3.X R11, R11, UR6, RZ, P2, !PT ;  /* 0x000000060b0b7c10 */ /* 0x000fe400097fe4ff */
[----:B------:R-:W-:Y:S02]  /*5a3d0*/  IADD3 R8, P1, R8, UR4, RZ ;  /* 0x0000000408087c10 */ /* 0x000fe4000ff3e0ff */
[----:B-1----:R-:W-:Y:S01]  /*5a3e0*/  MOV R4, R10 ;  /* 0x0000000a00047202 */ /* 0x002fe20000000f00 */
[----:B------:R-:W-:Y:S01]  /*5a3f0*/  IMAD.MOV.U32 R5, RZ, RZ, R11 ;  /* 0x000000ffff057224 */ /* 0x000fe200078e000b */
[----:B------:R-:W-:Y:S01]  /*5a400*/  IADD3.X R9, R9, UR6, RZ, P1, !PT ;  /* 0x0000000609097c10 */ /* 0x000fe20008ffe4ff */
[----:B------:R1:W-:Y:S04]  /*5a410*/  STL [R1+0x1520], R13 ;  /* 0x0015200d01007387 */ /* 0x0003e80000100800 */
[----:B------:R3:W-:Y:S04]  /*5a420*/  LDGSTS.E [R0+0x2400c], desc[UR8][R4.64], P0 ;  /* 0x2400c00004007fae */ /* 0x0007e80008121848 */
[----:B------:R-:W-:Y:S04]  /*5a430*/  STL [R1+0x152c], R10 ;  /* 0x00152c0a01007387 */ /* 0x000fe80000100800 */
[----:B------:R-:W4:Y:S01]  /*5a440*/  LDL.LU.64 R194, [R1+0x8a8] ;  /* 0x0008a80001c27983 */ /* 0x000f220000300a00 */
[----:B---3--:R-:W-:Y:S01]  /*5a450*/  MOV R4, R8 ;  /* 0x0000000800047202 */ /* 0x008fe20000000f00 */
[----:B------:R-:W-:-:S02]  /*5a460*/  IMAD.MOV.U32 R5, RZ, RZ, R9 ;  /* 0x000000ffff057224 */ /* 0x000fc400078e0009 */
[----:B------:R3:W-:Y:S04]  /*5a470*/  STL [R1+0x1528], R11 ;  /* 0x0015280b01007387 */ /* 0x0007e80000100800 */
[----:B------:R-:W-:Y:S04]  /*5a480*/  STL [R1+0x1534], R8 ;  /* 0x0015340801007387 */ /* 0x000fe80000100800 */
[----:B------:R3:W-:Y:S04]  /*5a490*/  STL [R1+0x1530], R9 ;  /* 0x0015300901007387 */ /* 0x0007e80000100800 */
[----:B------:R1:W-:Y:S01]  /*5a4a0*/  LDGSTS.E [R0+0x2800c], desc[UR8][R4.64], P0 ;  /* 0x2800c00004007fae */ /* 0x0003e20008121848 */
[----:B------:R-:W-:-:S04]  /*5a4b0*/  IADD3 R2, P2, R2, UR4, RZ ;  /* 0x0000000402027c10 */ /* 0x000fc8000ff5e0ff */
[----:B------:R-:W-:Y:S01]  /*5a4c0*/  IADD3.X R6, R6, UR6, RZ, P2, !PT ;  /* 0x0000000606067c10 */ /* 0x000fe200097fe4ff */
[----:B------:R3:W-:Y:S01]  /*5a4d0*/  STL [R1+0x153c], R2 ;  /* 0x00153c0201007387 */ /* 0x0007e20000100800 */
[----:B-1----:R-:W-:-:S03]  /*5a4e0*/  MOV R4, R2 ;  /* 0x0000000200047202 */ /* 0x002fc60000000f00 */
[----:B------:R-:W4:Y:S01]  /*5a4f0*/  LDL.LU.64 R12, [R1+0x8a0] ;  /* 0x0008a000010c7983 */ /* 0x000f220000300a00 */
[----:B------:R-:W-:-:S03]  /*5a500*/  IMAD.MOV.U32 R5, RZ, RZ, R6 ;  /* 0x000000ffff057224 */ /* 0x000fc600078e0006 */
[----:B------:R1:W-:Y:S04]  /*5a510*/  STL [R1+0x1538], R6 ;  /* 0x0015380601007387 */ /* 0x0003e80000100800 */
[----:B---3--:R-:W3:Y:S04]  /*5a520*/  LDL.LU.64 R10, [R1+0x898] ;  /* 0x00089800010a7983 */ /* 0x008ee80000300a00 */
[----:B------:R1:W-:Y:S01]  /*5a530*/  LDGSTS.E [R0+0x2c00c], desc[UR8][R4.64], P0 ;  /* 0x2c00c00004007fae */ /* 0x0003e20008121848 */
[----:B------:R-:W-:Y:S02]  /*5a540*/  ISETP.GE.AND P0, PT, R3, UR16, PT ;  /* 0x0000001003007c0c */ /* 0x000fe4000bf06270 */
[----:B------:R-:W-:Y:S01]  /*5a550*/  PLOP3.LUT P1, PT, PT, PT, UP0, 0x80, 0x0 ;  /* 0x000000000000781c */ /* 0x000fe20003f2f008 */
[----:B------:R-:W3:Y:S01]  /*5a560*/  LDL.LU.64 R8, [R1+0x890] ;  /* 0x0008900001087983 */ /* 0x000ee20000300a00 */
[----:B------:R-:W-:-:S04]  /*5a570*/  SEL R2, RZ, 0x4, P0 ;  /* 0x00000004ff027807 */ /* 0x000fc80000000000 */
[----:B------:R-:W-:Y:S02]  /*5a580*/  SEL R2, R2, RZ, !P1 ;  /* 0x000000ff02027207 */ /* 0x000fe40004800000 */
[----:B------:R-:W-:Y:S02]  /*5a590*/  IADD3 R211, P1, R196, UR4, RZ ;  /* 0x00000004c4d37c10 */ /* 0x000fe4000ff3e0ff */
[----:B------:R-:W-:Y:S02]  /*5a5a0*/  ISETP.NE.U32.AND P0, PT, R2, RZ, PT ;  /* 0x000000ff0200720c */ /* 0x000fe40003f05070 */
[----:B------:R-:W-:Y:S02]  /*5a5b0*/  IADD3.X R2, R197, UR6, RZ, P1, !PT ;  /* 0x00000006c5027c10 */ /* 0x000fe40008ffe4ff */
[----:B--2---:R-:W-:-:S04]  /*5a5c0*/  IADD3 R210, P1, R192, UR4, RZ ;  /* 0x00000004c0d27c10 */ /* 0x004fc8000ff3e0ff */
[----:B-1----:R-:W-:Y:S02]  /*5a5d0*/  IADD3.X R4, R193, UR6, RZ, P1, !PT ;  /* 0x00000006c1047c10 */ /* 0x002fe40008ffe4ff */
[----:B------:R-:W2:Y:S04]  /*5a5e0*/  LDL.LU.64 R192, [R1+0x888] ;  /* 0x0008880001c07983 */ /* 0x000ea80000300a00 */
[----:B------:R-:W2:Y:S04]  /*5a5f0*/  LDL.LU.64 R202, [R1+0x880] ;  /* 0x0008800001ca7983 */ /* 0x000ea80000300a00 */
[----:B------:R-:W2:Y:S01]  /*5a600*/  LDL.LU.64 R200, [R1+0x878] ;  /* 0x0008780001c87983 */ /* 0x000ea20000300a00 */
[----:B----4-:R-:W-:-:S04]  /*5a610*/  IADD3 R209, P1, R194, UR4, RZ ;  /* 0x00000004c2d17c10 */ /* 0x010fc8000ff3e0ff */
[----:B------:R-:W-:Y:S02]  /*5a620*/  IADD3.X R5, R195, UR6, RZ, P1, !PT ;  /* 0x00000006c3057c10 */ /* 0x000fe40008ffe4ff */
[----:B------:R-:W-:-:S04]  /*5a630*/  IADD3 R208, P1, R12, UR4, RZ ;  /* 0x000000040cd07c10 */ /* 0x000fc8000ff3e0ff */
[----:B------:R-:W-:Y:S02]  /*5a640*/  IADD3.X R6, R13, UR6, RZ, P1, !PT ;  /* 0x000000060d067c10 */ /* 0x000fe40008ffe4ff */
[----:B------:R-:W4:Y:S01]  /*5a650*/  LDL.LU.64 R12, [R1+0x870] ;  /* 0x00087000010c7983 */ /* 0x000f220000300a00 */
[----:B---3--:R-:W-:-:S04]  /*5a660*/  IADD3 R3, P1, R10, UR4, RZ ;  /* 0x000000040a037c10 */ /* 0x008fc8000ff3e0ff */
[----:B------:R-:W-:Y:S02]  /*5a670*/  IADD3.X R252, R11, UR6, RZ, P1, !PT ;  /* 0x000000060bfc7c10 */ /* 0x000fe40008ffe4ff */
[----:B------:R-:W3:Y:S04]  /*5a680*/  LDL.LU.64 R10, [R1+0x868] ;  /* 0x00086800010a7983 */ /* 0x000ee80000300a00 */
[----:B------:R-:W3:Y:S01]  /*5a690*/  LDL.LU.64 R198, [R1+0x860] ;  /* 0x0008600001c67983 */ /* 0x000ee20000300a00 */
[----:B------:R-:W-:-:S03]  /*5a6a0*/  IADD3 R206, P1, R8, UR4, RZ ;  /* 0x0000000408ce7c10 */ /* 0x000fc6000ff3e0ff */
[----:B------:R-:W3:Y:S01]  /*5a6b0*/  LDL.LU.64 R196, [R1+0x858] ;  /* 0x0008580001c47983 */ /* 0x000ee20000300a00 */
[----:B------:R-:W-:-:S03]  /*5a6c0*/  IADD3.X R207, R9, UR6, RZ, P1, !PT ;  /* 0x0000000609cf7c10 */ /* 0x000fc60008ffe4ff */
[----:B------:R-:W3:Y:S01]  /*5a6d0*/  LDL.LU.64 R8, [R1+0x850] ;  /* 0x0008500001087983 */ /* 0x000ee20000300a00 */
[----:B--2---:R-:W-:-:S04]  /*5a6e0*/  IADD3 R204, P1, R192, UR4, RZ ;  /* 0x00000004c0cc7c10 */ /* 0x004fc8000ff3e0ff */
[----:B------:R-:W-:Y:S02]  /*5a6f0*/  IADD3.X R205, R193, UR6, RZ, P1, !PT ;  /* 0x00000006c1cd7c10 */ /* 0x000fe40008ffe4ff */
[----:B------:R-:W2:Y:S04]  /*5a700*/  LDL.LU.64 R192, [R1+0x848] ;  /* 0x0008480001c07983 */ /* 0x000ea80000300a00 */
[----:B------:R-:W2:Y:S01]  /*5a710*/  LDL.LU.64 R212, [R1+0x840] ;  /* 0x0008400001d47983 */ /* 0x000ea20000300a00 */
[----:B------:R-:W-:-:S04]  /*5a720*/  IADD3 R194, P1, R202, UR4, RZ ;  /* 0x00000004cac27c10 */ /* 0x000fc8000ff3e0ff */
[----:B------:R-:W-:Y:S02]  /*5a730*/  IADD3.X R195, R203, UR6, RZ, P1, !PT ;  /* 0x00000006cbc37c10 */ /* 0x000fe40008ffe4ff */
[----:B------:R-:W-:-:S04]  /*5a740*/  IADD3 R202, P1, R200, UR4, RZ ;  /* 0x00000004c8ca7c10 */ /* 0x000fc8000ff3e0ff */
[----:B------:R-:W-:Y:S01]  /*5a750*/  IADD3.X R203, R201, UR6, RZ, P1, !PT ;  /* 0x00000006c9cb7c10 */ /* 0x000fe20008ffe4ff */
[----:B------:R-:W-:Y:S02]  /*5a760*/  UISETP.GT.AND UP1, UPT, UR16, 0x7c, UPT ;  /* 0x0000007c1000788c */ /* 0x000fe4000bf24270 */
[----:B------:R-:W-:Y:S02]  /*5a770*/  UISETP.GT.AND UP2, UPT, UR16, 0x7d, UPT ;  /* 0x0000007d1000788c */ /* 0x000fe4000bf44270 */
[----:B------:R-:W-:Y:S01]  /*5a780*/  USEL UR12, URZ, 0x4, !UP1 ;  /* 0x000000043f0c7887 */ /* 0x000fe2000c800000 */
[----:B------:R-:W-:Y:S01]  /*5a790*/  MOV R214, R211 ;  /* 0x000000d300d67202 */ /* 0x000fe20000000f00 */
[----:B------:R-:W-:Y:S01]  /*5a7a0*/  USEL UR13, URZ, 0x4, !UP2 ;  /* 0x000000043f0d7887 */ /* 0x000fe2000d000000 */
[----:B------:R-:W-:Y:S01]  /*5a7b0*/  IMAD.MOV.U32 R215, RZ, RZ, R2 ;  /* 0x000000ffffd77224 */ /* 0x000fe200078e0002 */
[----:B------:R-:W-:Y:S01]  /*5a7c0*/  USEL UR12, UR12, URZ, !UP0 ;  /* 0x0000003f0c0c7287 */ /* 0x000fe2000c000000 */
[----:B------:R-:W-:Y:S01]  /*5a7d0*/  IMAD.MOV.U32 R211, RZ, RZ, R5 ;  /* 0x000000ffffd37224 */ /* 0x000fe200078e0005 */
[----:B------:R-:W-:Y:S01]  /*5a7e0*/  UISETP.GT.AND UP3, UPT, UR16, 0x7e, UPT ;  /* 0x0000007e1000788c */ /* 0x000fe2000bf64270 */
[----:B------:R-:W-:Y:S01]  /*5a7f0*/  IMAD.MOV.U32 R2, RZ, RZ, R3 ;  /* 0x000000ffff027224 */ /* 0x000fe200078e0003 */
[----:B------:R-:W-:Y:S01]  /*5a800*/  USEL UR13, UR13, URZ, !UP0 ;  /* 0x0000003f0d0d7287 */ /* 0x000fe2000c000000 */
[----:B------:R-:W-:Y:S01]  /*5a810*/  MOV R3, R252 ;  /* 0x000000fc00037202 */ /* 0x000fe20000000f00 */
[----:B------:R-:W-:Y:S01]  /*5a820*/  STL.64 [R1+0x8b8], R214 ;  /* 0x0008b8d601007387 */ /* 0x000fe20000100a00 */
[----:B------:R-:W-:-:S03]  /*5a830*/  USEL UR14, URZ, 0x4, !UP3 ;  /* 0x000000043f0e7887 */ /* 0x000fc6000d800000 */
[----:B------:R-:W-:Y:S01]  /*5a840*/  ISETP.NE.U32.AND P2, PT, RZ, UR13, PT ;  /* 0x0000000dff007c0c */ /* 0x000fe2000bf45070 */
[----:B------:R-:W-:Y:S02]  /*5a850*/  USEL UR14, UR14, URZ, !UP0 ;  /* 0x0000003f0e0e7287 */ /* 0x000fe4000c000000 */
[----:B------:R-:W-:-:S04]  /*5a860*/  UISETP.GT.AND UP4, UPT, UR16, 0x7f, UPT ;  /* 0x0000007f1000788c */ /* 0x000fc8000bf84270 */
[----:B------:R-:W-:Y:S01]  /*5a870*/  USEL UR15, URZ, 0x4, !UP4 ;  /* 0x000000043f0f7887 */ /* 0x000fe2000e000000 */
[----:B------:R-:W-:-:S03]  /*5a880*/  ISETP.NE.U32.AND P3, PT, RZ, UR14, PT ;  /* 0x0000000eff007c0c */ /* 0x000fc6000bf65070 */
[----:B------:R-:W-:-:S06]  /*5a890*/  USEL UR15, UR15, URZ, !UP0 ;  /* 0x0000003f0f0f7287 */ /* 0x000fcc000c000000 */
[----:B------:R-:W-:Y:S02]  /*5a8a0*/  ISETP.NE.U32.AND P4, PT, RZ, UR15, PT ;  /* 0x0000000fff007c0c */ /* 0x000fe4000bf85070 */
[----:B----4-:R-:W-:-:S04]  /*5a8b0*/  IADD3 R200, P1, R12, UR4, RZ ;  /* 0x000000040cc87c10 */ /* 0x010fc8000ff3e0ff */
[----:B------:R-:W-:Y:S02]  /*5a8c0*/  IADD3.X R201, R13, UR6, RZ, P1, !PT ;  /* 0x000000060dc97c10 */ /* 0x000fe40008ffe4ff */
[----:B---3--:R-:W-:-:S04]  /*5a8d0*/  IADD3 R13, P1, R10, UR4, RZ ;  /* 0x000000040a0d7c10 */ /* 0x008fc8000ff3e0ff */
[----:B------:R-:W-:Y:S02]  /*5a8e0*/  IADD3.X R12, R11, UR6, RZ, P1, !PT ;  /* 0x000000060b0c7c10 */ /* 0x000fe40008ffe4ff */
[----:B------:R-:W-:-:S04]  /*5a8f0*/  IADD3 R10, P1, R198, UR4, RZ ;  /* 0x00000004c60a7c10 */ /* 0x000fc8000ff3e0ff */
[----:B------:R-:W-:Y:S02]  /*5a900*/  IADD3.X R11, R199, UR6, RZ, P1, !PT ;  /* 0x00000006c70b7c10 */ /* 0x000fe40008ffe4ff */
[----:B------:R-:W-:-:S04]  /*5a910*/  IADD3 R198, P1, R196, UR4, RZ ;  /* 0x00000004c4c67c10 */ /* 0x000fc8000ff3e0ff */
[----:B------:R-:W-:Y:S02]  /*5a920*/  IADD3.X R199, R197, UR6, RZ, P1, !PT ;  /* 0x00000006c5c77c10 */ /* 0x000fe40008ffe4ff */
[----:B------:R-:W-:-:S04]  /*5a930*/  IADD3 R196, P1, R8, UR4, RZ ;  /* 0x0000000408c47c10 */ /* 0x000fc8000ff3e0ff */
[----:B------:R-:W-:Y:S02]  /*5a940*/  IADD3.X R197, R9, UR6, RZ, P1, !PT ;  /* 0x0000000609c57c10 */ /* 0x000fe40008ffe4ff */
[----:B------:R-:W-:Y:S02]  /*5a950*/  MOV R5, R12 ;  /* 0x0000000c00057202 */ /* 0x000fe40000000f00 */
[----:B--2---:R-:W-:-:S04]  /*5a960*/  IADD3 R8, P1, R192, UR4, RZ ;  /* 0x00000004c0087c10 */ /* 0x004fc8000ff3e0ff */
[----:B------:R-:W-:Y:S02]  /*5a970*/  IADD3.X R9, R193, UR6, RZ, P1, !PT ;  /* 0x00000006c1097c10 */ /* 0x000fe40008ffe4ff */
[----:B------:R-:W-:Y:S02]  /*5a980*/  IADD3 R192, P1, R212, UR4, RZ ;  /* 0x00000004d4c07c10 */ /* 0x000fe4000ff3e0ff */
[----:B------:R-:W-:Y:S02]  /*5a990*/  MOV R212, R210 ;  /* 0x000000d200d47202 */ /* 0x000fe40000000f00 */
[----:B------:R-:W-:Y:S01]  /*5a9a0*/  IADD3.X R193, R213, UR6, RZ, P1, !PT ;  /* 0x00000006d5c17c10 */ /* 0x000fe20008ffe4ff */
[----:B------:R-:W-:Y:S01]  /*5a9b0*/  IMAD.MOV.U32 R213, RZ, RZ, R4 ;  /* 0x000000ffffd57224 */ /* 0x000fe200078e0004 */
[----:B------:R-:W-:Y:S02]  /*5a9c0*/  MOV R210, R209 ;  /* 0x000000d100d27202 */ /* 0x000fe40000000f00 */
[----:B------:R-:W-:-:S02]  /*5a9d0*/  MOV R209, R6 ;  /* 0x0000000600d17202 */ /* 0x000fc40000000f00 */
[----:B------:R-:W-:Y:S01]  /*5a9e0*/  ISETP.NE.U32.AND P1, PT, RZ, UR12, PT ;  /* 0x0000000cff007c0c */ /* 0x000fe2000bf25070 */
[----:B------:R-:W-:Y:S04]  /*5a9f0*/  STL.64 [R1+0x8b0], R212 ;  /* 0x0008b0d401007387 */ /* 0x000fe80000100a00 */
[----:B------:R-:W-:Y:S04]  /*5aa00*/  STL.64 [R1+0x8a8], R210 ;  /* 0x0008a8d201007387 */ /* 0x000fe80000100a00 */
[----:B------:R-:W-:Y:S01]  /*5aa10*/  STL.64 [R1+0x8a0], R208 ;  /* 0x0008a0d001007387 */ /* 0x000fe20000100a00 */
[----:B------:R-:W-:-:S03]  /*5aa20*/  IMAD.MOV.U32 R4, RZ, RZ, R13 ;  /* 0x000000ffff047224 */ /* 0x000fc600078e000d */
[----:B------:R1:W-:Y:S04]  /*5aa30*/  STL.64 [R1+0x898], R2 ;  /* 0x0008980201007387 */ /* 0x0003e80000100a00 */
[----:B------:R-:W-:Y:S04]  /*5aa40*/  STL.64 [R1+0x890], R206 ;  /* 0x000890ce01007387 */ /* 0x000fe80000100a00 */
[----:B------:R-:W-:Y:S04]  /*5aa50*/  STL.64 [R1+0x888], R204 ;  /* 0x000888cc01007387 */ /* 0x000fe80000100a00 */
[----:B------:R2:W-:Y:S04]  /*5aa60*/  STL.64 [R1+0x880], R194 ;  /* 0x000880c201007387 */ /* 0x0005e80000100a00 */
[----:B------:R-:W-:Y:S04]  /*5aa70*/  STL.64 [R1+0x878], R202 ;  /* 0x000878ca01007387 */ /* 0x000fe80000100a00 */
[----:B------:R-:W3:Y:S04]  /*5aa80*/  LDL.LU R12, [R1+0x1de0] ;  /* 0x001de000010c7983 */ /* 0x000ee80000300800 */
[----:B------:R-:W4:Y:S04]  /*5aa90*/  LDL.LU R13, [R1+0x1ddc] ;  /* 0x001ddc00010d7983 */ /* 0x000f280000300800 */
[----:B------:R-:W-:Y:S04]  /*5aaa0*/  STL.64 [R1+0x870], R200 ;  /* 0x000870c801007387 */ /* 0x000fe80000100a00 */
[----:B------:R2:W-:Y:S04]  /*5aab0*/  STL.64 [R1+0x868], R4 ;  /* 0x0008680401007387 */ /* 0x0005e80000100a00 */
[----:B------:R2:W-:Y:S04]  /*5aac0*/  STL.64 [R1+0x860], R10 ;  /* 0x0008600a01007387 */ /* 0x0005e80000100a00 */
[----:B------:R-:W-:Y:S04]  /*5aad0*/  LDGSTS.E [R0+0x30000], desc[UR8][R214.64], P1 ;  /* 0x30000000d6007fae */ /* 0x000fe80008921848 */
[----:B------:R-:W-:Y:S04]  /*5aae0*/  STL.64 [R1+0x858], R198 ;  /* 0x000858c601007387 */ /* 0x000fe80000100a00 */
[----:B------:R-:W-:Y:S04]  /*5aaf0*/  LDGSTS.E [R0+0x34000], desc[UR8][R212.64], P1 ;  /* 0x34000000d4007fae */ /* 0x000fe80008921848 */
[----:B------:R-:W-:Y:S04]  /*5ab00*/  STL.64 [R1+0x850], R196 ;  /* 0x000850c401007387 */ /* 0x000fe80000100a00 */
[----:B------:R-:W-:Y:S04]  /*5ab10*/  LDGSTS.E [R0+0x38000], desc[UR8][R210.64], P1 ;  /* 0x38000000d2007fae */ /* 0x000fe80008921848 */
[----:B------:R2:W-:Y:S04]  /*5ab20*/  STL.64 [R1+0x848], R8 ;  /* 0x0008480801007387 */ /* 0x0005e80000100a00 */
[----:B------:R-:W-:Y:S04]  /*5ab30*/  LDGSTS.E [R0+0x3c000], desc[UR8][R208.64], P1 ;  /* 0x3c000000d0007fae */ /* 0x000fe80008921848 */
[----:B------:R2:W-:Y:S04]  /*5ab40*/  STL.64 [R1+0x840], R192 ;  /* 0x000840c001007387 */ /* 0x0005e80000100a00 */
[----:B------:R-:W-:Y:S04]  /*5ab50*/  LDGSTS.E [R0+0x30004], desc[UR8][R2.64], P2 ;  /* 0x3000400002007fae */ /* 0x000fe80009121848 */
[----:B------:R3:W-:Y:S04]  /*5ab60*/  LDGSTS.E [R0+0x34004], desc[UR8][R206.64], P2 ;  /* 0x34004000ce007fae */ /* 0x0007e80009121848 */
[----:B------:R-:W-:Y:S04]  /*5ab70*/  LDGSTS.E [R0+0x38004], desc[UR8][R204.64], P2 ;  /* 0x38004000cc007fae */ /* 0x000fe80009121848 */
[----:B-1----:R-:W3:Y:S04]  /*5ab80*/  LDL.LU.64 R2, [R1+0x838] ;  /* 0x0008380001027983 */ /* 0x002ee80000300a00 */
[----:B------:R-:W-:Y:S04]  /*5ab90*/  LDGSTS.E [R0+0x3c004], desc[UR8][R194.64], P2 ;  /* 0x3c004000c2007fae */ /* 0x000fe80009121848 */
[----:B------:R-:W-:Y:S04]  /*5aba0*/  LDGSTS.E [R0+0x30008], desc[UR8][R202.64], P3 ;  /* 0x30008000ca007fae */ /* 0x000fe80009921848 */
[----:B------:R-:W-:Y:S04]  /*5abb0*/  LDGSTS.E [R0+0x34008], desc[UR8][R200.64], P3 ;  /* 0x34008000c8007fae */ /* 0x000fe80009921848 */
[----:B--2---:R-:W2:Y:S04]  /*5abc0*/  LDL.LU.64 R194, [R1+0x7f8] ;  /* 0x0007f80001c27983 */ /* 0x004ea80000300a00 */
[----:B------:R-:W-:Y:S04]  /*5abd0*/  LDGSTS.E [R0+0x38008], desc[UR8][R4.64], P3 ;  /* 0x3800800004007fae */ /* 0x000fe80009921848 */
[----:B------:R-:W-:Y:S04]  /*5abe0*/  LDGSTS.E [R0+0x3c008], desc[UR8][R10.64], P3 ;  /* 0x3c0080000a007fae */ /* 0x000fe80009921848 */
[----:B------:R-:W-:Y:S04]  /*5abf0*/  LDGSTS.E [R0+0x3000c], desc[UR8][R198.64], P4 ;  /* 0x3000c000c6007fae */ /* 0x000fe8000a121848 */
[----:B------:R-:W4:Y:S04]  /*5ac00*/  LDL.LU.64 R4, [R1+0x7b8] ;  /* 0x0007b80001047983 */ /* 0x000f280000300a00 */
[----:B------:R-:W4:Y:S04]  /*5ac10*/  LDL.LU.64 R10, [R1+0x778] ;  /* 0x00077800010a7983 */ /* 0x000f280000300a00 */
[----:B------:R-:W-:Y:S04]  /*5ac20*/  LDGSTS.E [R0+0x3400c], desc[UR8][R196.64], P4 ;  /* 0x3400c000c4007fae */ /* 0x000fe8000a121848 */
[----:B------:R-:W-:Y:S04]  /*5ac30*/  LDGSTS.E [R0+0x3800c], desc[UR8][R8.64], P4 ;  /* 0x3800c00008007fae */ /* 0x000fe8000a121848 */
[----:B------:R1:W-:Y:S01]  /*5ac40*/  LDGSTS.E [R0+0x3c00c], desc[UR8][R192.64], P4 ;  /* 0x3c00c000c0007fae */ /* 0x0003e2000a121848 */
[----:B------:R-:W-:-:S03]  /*5ac50*/  ULEA UR12, UR61, UR11, 0x10 ;  /* 0x0000000b3d0c7291 */ /* 0x000fc6000f8e803f */
[----:B------:R-:W0:Y:S04]  /*5ac60*/  LDGDEPBAR ;  /* 0x00000000000079af */ /* 0x000e280000000000 */
[----:B------:R-:W4:Y:S04]  /*5ac70*/  LDL.LU.64 R8, [R1+0x738] ;  /* 0x0007380001087983 */ /* 0x000f280000300a00 */
[----:B------:R-:W4:Y:S04]  /*5ac80*/  LDL.LU.64 R200, [R1+0x6f8] ;  /* 0x0006f80001c87983 */ /* 0x000f280000300a00 */
[----:B------:R-:W4:Y:S04]  /*5ac90*/  LDL.LU.64 R192, [R1+0x6b8] ;  /* 0x0006b80001c07983 */ /* 0x000f280000300a00 */
[----:B------:R-:W4:Y:S04]  /*5aca0*/  LDL.LU.64 R198, [R1+0x678] ;  /* 0x0006780001c67983 */ /* 0x000f280000300a00 */
[----:B------:R-:W4:Y:S01]  /*5acb0*/  LDL.LU.64 R196, [R1+0x638] ;  /* 0x0006380001c47983 */ /* 0x000f220000300a00 */
[----:B---3--:R-:W-:-:S04]  /*5acc0*/  IADD3 R207, P1, R2, UR5, RZ ;  /* 0x0000000502cf7c10 */ /* 0x008fc8000ff3e0ff */
[----:B------:R-:W-:Y:S02]  /*5acd0*/  IADD3.X R2, R3, UR7, RZ, P1, !PT ;  /* 0x0000000703027c10 */ /* 0x000fe40008ffe4ff */
[----:B--2---:R-:W-:-:S04]  /*5ace0*/  IADD3 R206, P1, R194, UR5, RZ ;  /* 0x00000005c2ce7c10 */ /* 0x004fc8000ff3e0ff */
[----:B-1----:R-:W-:Y:S02]  /*5acf0*/  IADD3.X R0, R195, UR7, RZ, P1, !PT ;  /* 0x00000007c3007c10 */ /* 0x002fe40008ffe4ff */
[----:B------:R-:W2:Y:S01]  /*5ad00*/  LDL.LU.64 R194, [R1+0x5f8] ;  /* 0x0005f80001c27983 */ /* 0x000ea20000300a00 */
[----:B----4-:R-:W-:-:S04]  /*5ad10*/  IADD3 R205, P1, R4, UR5, RZ ;  /* 0x0000000504cd7c10 */ /* 0x010fc8000ff3e0ff */
[----:B------:R-:W-:Y:S02]  /*5ad20*/  IADD3.X R4, R5, UR7, RZ, P1, !PT ;  /* 0x0000000705047c10 */ /* 0x000fe40008ffe4ff */
[----:B------:R-:W-:-:S04]  /*5ad30*/  IADD3 R204, P1, R10, UR5, RZ ;  /* 0x000000050acc7c10 */ /* 0x000fc8000ff3e0ff */
[----:B------:R-:W-:Y:S02]  /*5ad40*/  IADD3.X R5, R11, UR7, RZ, P1, !PT ;  /* 0x000000070b057c10 */ /* 0x000fe40008ffe4ff */
[----:B------:R-:W3:Y:S01]  /*5ad50*/  LDL.LU.64 R10, [R1+0x5b8] ;  /* 0x0005b800010a7983 */ /* 0x000ee20000300a00 */
[----:B------:R-:W-:-:S04]  /*5ad60*/  IADD3 R203, P1, R8, UR5, RZ ;  /* 0x0000000508cb7c10 */ /* 0x000fc8000ff3e0ff */
[----:B------:R-:W-:Y:S02]  /*5ad70*/  IADD3.X R6, R9, UR7, RZ, P1, !PT ;  /* 0x0000000709067c10 */ /* 0x000fe40008ffe4ff */
[----:B------:R-:W4:Y:S04]  /*5ad80*/  LDL.LU.64 R8, [R1+0x578] ;  /* 0x0005780001087983 */ /* 0x000f280000300a00 */
[----:B------:R-:W4:Y:S01]  /*5ad90*/  LDL.LU.64 R208, [R1+0x538] ;  /* 0x0005380001d07983 */ /* 0x000f220000300a00 */
        /* <DEDUP_REMOVED lines=9> */
[----:B------:R-:W-:Y:S01]  /*5ae30*/  IADD3.X R218, R219, UR7, RZ, P1, !PT ;  /* 0x00000007dbda7c10 */ /* 0x000fe20008ffe4ff */
[----:B------:R-:W-:Y:S01]  /*5ae40*/  IMAD.MOV.U32 R212, RZ, RZ, R207 ;  /* 0x000000ffffd47224 */ /* 0x000fe200078e00cf */
[----:B------:R-:W-:Y:S01]  /*5ae50*/  MOV R213, R2 ;  /* 0x0000000200d57202 */ /* 0x000fe20000000f00 */
[----:B------:R-:W-:Y:S01]  /*5ae60*/  IMAD.MOV.U32 R210, RZ, RZ, R206 ;  /* 0x000000ffffd27224 */ /* 0x000fe200078e00ce */
[----:B------:R-:W-:Y:S01]  /*5ae70*/  MOV R211, R0 ;  /* 0x0000000000d37202 */ /* 0x000fe20000000f00 */
[----:B------:R-:W-:Y:S01]  /*5ae80*/  IMAD.MOV.U32 R206, RZ, RZ, R204 ;  /* 0x000000ffffce7224 */ /* 0x000fe200078e00cc */
[----:B------:R-:W-:Y:S01]  /*5ae90*/  MOV R207, R5 ;  /* 0x0000000500cf7202 */ /* 0x000fe20000000f00 */
[----:B------:R-:W-:Y:S01]  /*5aea0*/  IMAD.MOV.U32 R204, RZ, RZ, R203 ;  /* 0x000000ffffcc7224 */ /* 0x000fe200078e00cb */
[----:B------:R-:W-:Y:S01]  /*5aeb0*/  STL.64 [R1+0x838], R212 ;  /* 0x000838d401007387 */ /* 0x000fe20000100a00 */
[----:B------:R-:W-:Y:S01]  /*5aec0*/  IMAD.MOV.U32 R203, RZ, RZ, R252 ;  /* 0x000000ffffcb7224 */ /* 0x000fe200078e00fc */
[----:B------:R-:W-:-:S02]  /*5aed0*/  MOV R2, UR12 ;  /* 0x0000000c00027c02 */ /* 0x000fc40008000f00 */
[----:B------:R-:W-:Y:S02]  /*5aee0*/  STL.64 [R1+0x7f8], R210 ;  /* 0x0007f8d201007387 */ /* 0x000fe40000100a00 */
[----:B------:R-:W-:-:S05]  /*5aef0*/  IADD3 R0, R7, 0x100000, R2 ;  /* 0x0010000007007810 */ /* 0x000fca0007ffe002 */
[----:B------:R-:W-:Y:S04]  /*5af00*/  LDGSTS.E [R0+0x40000], desc[UR8][R212.64], P0 ;  /* 0x40000000d4007fae */ /* 0x000fe80008121848 */
[----:B------:R-:W-:Y:S01]  /*5af10*/  LDGSTS.E [R0+0x40400], desc[UR8][R210.64], P0 ;  /* 0x40400000d2007fae */ /* 0x000fe20008121848 */
[----:B--2---:R-:W-:-:S04]  /*5af20*/  IADD3 R196, P1, R194, UR5, RZ ;  /* 0x00000005c2c47c10 */ /* 0x004fc8000ff3e0ff */
[----:B------:R-:W-:Y:S02]  /*5af30*/  IADD3.X R197, R195, UR7, RZ, P1, !PT ;  /* 0x00000007c3c57c10 */ /* 0x000fe40008ffe4ff */
[----:B---3--:R-:W-:-:S04]  /*5af40*/  IADD3 R194, P1, R10, UR5, RZ ;  /* 0x000000050ac27c10 */ /* 0x008fc8000ff3e0ff */
[----:B------:R-:W-:Y:S02]  /*5af50*/  IADD3.X R195, R11, UR7, RZ, P1, !PT ;  /* 0x000000070bc37c10 */ /* 0x000fe40008ffe4ff */
[----:B----4-:R-:W-:-:S04]  /*5af60*/  IADD3 R10, P1, R8, UR5, RZ ;  /* 0x00000005080a7c10 */ /* 0x010fc8000ff3e0ff */
[----:B------:R-:W-:Y:S02]  /*5af70*/  IADD3.X R11, R9, UR7, RZ, P1, !PT ;  /* 0x00000007090b7c10 */ /* 0x000fe40008ffe4ff */
[----:B------:R-:W-:Y:S01]  /*5af80*/  IADD3 R8, P1, R208, UR5, RZ ;  /* 0x00000005d0087c10 */ /* 0x000fe2000ff3e0ff */
[----:B------:R-:W-:-:S03]  /*5af90*/  IMAD.MOV.U32 R208, RZ, RZ, R205 ;  /* 0x000000ffffd07224 */ /* 0x000fc600078e00cd */
[----:B------:R-:W-:Y:S02]  /*5afa0*/  IADD3.X R9, R209, UR7, RZ, P1, !PT ;  /* 0x00000007d1097c10 */ /* 0x000fe40008ffe4ff */
[----:B------:R-:W-:Y:S02]  /*5afb0*/  MOV R209, R4 ;  /* 0x0000000400d17202 */ /* 0x000fe40000000f00 */
[----:B------:R-:W-:-:S03]  /*5afc0*/  MOV R205, R6 ;  /* 0x0000000600cd7202 */ /* 0x000fc60000000f00 */
[----:B------:R-:W-:Y:S04]  /*5afd0*/  STL.64 [R1+0x7b8], R208 ;  /* 0x0007b8d001007387 */ /* 0x000fe80000100a00 */
[----:B------:R-:W-:Y:S04]  /*5afe0*/  STL.64 [R1+0x778], R206 ;  /* 0x000778ce01007387 */ /* 0x000fe80000100a00 */
[----:B------:R-:W-:Y:S04]  /*5aff0*/  STL.64 [R1+0x738], R204 ;  /* 0x000738cc01007387 */ /* 0x000fe80000100a00 */
[----:B------:R-:W-:Y:S04]  /*5b000*/  STL.64 [R1+0x6f8], R202 ;  /* 0x0006f8ca01007387 */ /* 0x000fe80000100a00 */
[----:B------:R-:W-:Y:S04]  /*5b010*/  STL.64 [R1+0x6b8], R200 ;  /* 0x0006b8c801007387 */ /* 0x000fe80000100a00 */
[----:B------:R1:W-:Y:S04]  /*5b020*/  STL.64 [R1+0x678], R192 ;  /* 0x000678c001007387 */ /* 0x0003e80000100a00 */
[----:B------:R-:W-:Y:S04]  /*5b030*/  STL.64 [R1+0x638], R198 ;  /* 0x000638c601007387 */ /* 0x000fe80000100a00 */
[----:B------:R2:W-:Y:S04]  /*5b040*/  STL.64 [R1+0x5f8], R196 ;  /* 0x0005f8c401007387 */ /* 0x0005e80000100a00 */
[----:B------:R3:W-:Y:S04]  /*5b050*/  STL.64 [R1+0x5b8], R194 ;  /* 0x0005b8c201007387 */ /* 0x0007e80000100a00 */
[----:B------:R-:W-:Y:S04]  /*5b060*/  STL.64 [R1+0x578], R10 ;  /* 0x0005780a01007387 */ /* 0x000fe80000100a00 */
[----:B------:R4:W-:Y:S04]  /*5b070*/  STL.64 [R1+0x538], R8 ;  /* 0x0005380801007387 */ /* 0x0009e80000100a00 */
[----:B------:R4:W-:Y:S04]  /*5b080*/  LDGSTS.E [R0+0x40800], desc[UR8][R208.64], P0 ;  /* 0x40800000d0007fae */ /* 0x0009e80008121848 */
[----:B------:R4:W-:Y:S04]  /*5b090*/  LDGSTS.E [R0+0x40c00], desc[UR8][R206.64], P0 ;  /* 0x40c00000ce007fae */ /* 0x0009e80008121848 */
[----:B------:R-:W4:Y:S04]  /*5b0a0*/  LDL.LU.64 R4, [R1+0x830] ;  /* 0x0008300001047983 */ /* 0x000f280000300a00 */
[----:B------:R-:W-:Y:S04]  /*5b0b0*/  LDGSTS.E [R0+0x41000], desc[UR8][R204.64], P0 ;  /* 0x41000000cc007fae */ /* 0x000fe80008121848 */
[----:B------:R-:W-:Y:S04]  /*5b0c0*/  LDGSTS.E [R0+0x41400], desc[UR8][R202.64], P0 ;  /* 0x41400000ca007fae */ /* 0x000fe80008121848 */
[----:B------:R-:W-:Y:S04]  /*5b0d0*/  LDGSTS.E [R0+0x41800], desc[UR8][R200.64], P0 ;  /* 0x41800000c8007fae */ /* 0x000fe80008121848 */
[----:B------:R-:W-:Y:S04]  /*5b0e0*/  LDGSTS.E [R0+0x41c00], desc[UR8][R192.64], P0 ;  /* 0x41c00000c0007fae */ /* 0x000fe80008121848 */
[----:B------:R-:W-:Y:S04]  /*5b0f0*/  LDGSTS.E [R0+0x42000], desc[UR8][R198.64], P0 ;  /* 0x42000000c6007fae */ /* 0x000fe80008121848 */
[----:B------:R-:W-:Y:S04]  /*5b100*/  LDGSTS.E [R0+0x42400], desc[UR8][R196.64], P0 ;  /* 0x42400000c4007fae */ /* 0x000fe80008121848 */
[----:B-1----:R-:W4:Y:S04]  /*5b110*/  LDL.LU.64 R192, [R1+0x7f0] ;  /* 0x0007f00001c07983 */ /* 0x002f280000300a00 */
[----:B------:R-:W-:Y:S04]  /*5b120*/  LDGSTS.E [R0+0x42800], desc[UR8][R194.64], P0 ;  /* 0x42800000c2007fae */ /* 0x000fe80008121848 */
[----:B--2---:R-:W2:Y:S04]  /*5b130*/  LDL.LU.64 R196, [R1+0x7b0] ;  /* 0x0007b00001c47983 */ /* 0x004ea80000300a00 */
[----:B------:R-:W-:Y:S04]  /*5b140*/  LDGSTS.E [R0+0x42c00], desc[UR8][R10.64], P0 ;  /* 0x42c000000a007fae */ /* 0x000fe80008121848 */
[----:B---3--:R-:W3:Y:S04]  /*5b150*/  LDL.LU.64 R194, [R1+0x770] ;  /* 0x0007700001c27983 */ /* 0x008ee80000300a00 */
[----:B------:R-:W-:Y:S04]  /*5b160*/  LDGSTS.E [R0+0x43000], desc[UR8][R8.64], P0 ;  /* 0x4300000008007fae */ /* 0x000fe80008121848 */
[----:B----4-:R-:W4:Y:S01]  /*5b170*/  LDL.LU.64 R8, [R1+0x730] ;  /* 0x0007300001087983 */ /* 0x010f220000300a00 */
[----:B------:R-:W-:-:S03]  /*5b180*/  IADD3 R214, P1, R250, UR5, RZ ;  /* 0x00000005fad67c10 */ /* 0x000fc6000ff3e0ff */
[----:B------:R-:W4:Y:S01]  /*5b190*/  LDL.LU.64 R200, [R1+0x6f0] ;  /* 0x0006f00001c87983 */ /* 0x000f220000300a00 */
[----:B------:R-:W-:Y:S02]  /*5b1a0*/  IADD3.X R250, R251, UR7, RZ, P1, !PT ;  /* 0x00000007fbfa7c10 */ /* 0x000fe40008ffe4ff */
[----:B------:R-:W-:Y:S01]  /*5b1b0*/  IADD3 R3, P1, R234, UR5, RZ ;  /* 0x00000005ea037c10 */ /* 0x000fe2000ff3e0ff */
[----:B------:R-:W4:Y:S03]  /*5b1c0*/  LDL.LU.64 R10, [R1+0x6b0] ;  /* 0x0006b000010a7983 */ /* 0x000f260000300a00 */
[----:B------:R-:W-:Y:S01]  /*5b1d0*/  IADD3.X R234, R235, UR7, RZ, P1, !PT ;  /* 0x00000007ebea7c10 */ /* 0x000fe20008ffe4ff */
[----:B------:R-:W-:Y:S01]  /*5b1e0*/  IMAD.MOV.U32 R251, RZ, RZ, R250 ;  /* 0x000000fffffb7224 */ /* 0x000fe200078e00fa */
[----:B------:R-:W-:Y:S01]  /*5b1f0*/  MOV R250, R214 ;  /* 0x000000d600fa7202 */ /* 0x000fe20000000f00 */
[----:B------:R-:W4:Y:S01]  /*5b200*/  LDL.LU.64 R198, [R1+0x670] ;  /* 0x0006700001c67983 */ /* 0x000f220000300a00 */
[----:B------:R-:W-:Y:S01]  /*5b210*/  MOV R219, R218 ;  /* 0x000000da00db7202 */ /* 0x000fe20000000f00 */
[----:B------:R-:W-:Y:S01]  /*5b220*/  IMAD.MOV.U32 R235, RZ, RZ, R234 ;  /* 0x000000ffffeb7224 */ /* 0x000fe200078e00ea */
[----:B------:R-:W-:Y:S01]  /*5b230*/  MOV R234, R3 ;  /* 0x0000000300ea7202 */ /* 0x000fe20000000f00 */
[----:B------:R-:W-:Y:S01]  /*5b240*/  IMAD.MOV.U32 R218, RZ, RZ, R215 ;  /* 0x000000ffffda7224 */ /* 0x000fe200078e00d7 */
[----:B------:R-:W-:Y:S04]  /*5b250*/  LDGSTS.E [R0+0x43400], desc[UR8][R250.64], P0 ;  /* 0x43400000fa007fae */ /* 0x000fe80008121848 */
[----:B------:R-:W-:Y:S04]  /*5b260*/  LDGSTS.E [R0+0x43800], desc[UR8][R234.64], P0 ;  /* 0x43800000ea007fae */ /* 0x000fe80008121848 */
[----:B------:R1:W-:Y:S01]  /*5b270*/  LDGSTS.E [R0+0x43c00], desc[UR8][R218.64], P0 ;  /* 0x43c00000da007fae */ /* 0x0003e20008121848 */
[----:B------:R-:W-:-:S04]  /*5b280*/  IADD3 R208, P1, R4, UR5, RZ ;  /* 0x0000000504d07c10 */ /* 0x000fc8000ff3e0ff */
[----:B------:R-:W-:Y:S02]  /*5b290*/  IADD3.X R4, R5, UR7, RZ, P1, !PT ;  /* 0x0000000705047c10 */ /* 0x000fe40008ffe4ff */
[----:B------:R-:W-:-:S04]  /*5b2a0*/  IADD3 R207, P1, R192, UR5, RZ ;  /* 0x00000005c0cf7c10 */ /* 0x000fc8000ff3e0ff */
[----:B-1----:R-:W-:Y:S02]  /*5b2b0*/  IADD3.X R0, R193, UR7, RZ, P1, !PT ;  /* 0x00000007c1007c10 */ /* 0x002fe40008ffe4ff */
[----:B------:R-:W4:Y:S01]  /*5b2c0*/  LDL.LU.64 R192, [R1+0x630] ;  /* 0x0006300001c07983 */ /* 0x000f220000300a00 */
[----:B--2---:R-:W-:-:S04]  /*5b2d0*/  IADD3 R206, P1, R196, UR5, RZ ;  /* 0x00000005c4ce7c10 */ /* 0x004fc8000ff3e0ff */
[----:B------:R-:W-:Y:S02]  /*5b2e0*/  IADD3.X R5, R197, UR7, RZ, P1, !PT ;  /* 0x00000007c5057c10 */ /* 0x000fe40008ffe4ff */
[----:B------:R-:W2:Y:S01]  /*5b2f0*/  LDL.LU.64 R196, [R1+0x5f0] ;  /* 0x0005f00001c47983 */ /* 0x000ea20000300a00 */
[----:B---3--:R-:W-:-:S04]  /*5b300*/  IADD3 R205, P1, R194, UR5, RZ ;  /* 0x00000005c2cd7c10 */ /* 0x008fc8000ff3e0ff */
[----:B------:R-:W-:Y:S02]  /*5b310*/  IADD3.X R6, R195, UR7, RZ, P1, !PT ;  /* 0x00000007c3067c10 */ /* 0x000fe40008ffe4ff */
[----:B------:R-:W3:Y:S01]  /*5b320*/  LDL.LU.64 R194, [R1+0x5b0] ;  /* 0x0005b00001c27983 */ /* 0x000ee20000300a00 */
[----:B----4-:R-:W-:-:S04]  /*5b330*/  IADD3 R204, P1, R8, UR5, RZ ;  /* 0x0000000508cc7c10 */ /* 0x010fc8000ff3e0ff */
        /* <DEDUP_REMOVED lines=9> */
[----:B------:R-:W-:Y:S02]  /*5b3d0*/  MOV R209, R0 ;  /* 0x0000000000d17202 */ /* 0x000fe40000000f00 */
[----:B------:R-:W-:-:S04]  /*5b3e0*/  LOP3.LUT R0, R7, 0x10, RZ, 0x3c, !PT ;  /* 0x0000001007007812 */ /* 0x000fc800078e3cff */
[----:B------:R-:W-:Y:S02]  /*5b3f0*/  IADD3 R0, R0, 0x100000, R2 ;  /* 0x0010000000007810 */ /* 0x000fe40007ffe002 */
[----:B------:R-:W-:-:S04]  /*5b400*/  IADD3 R198, P1, R192, UR5, RZ ;  /* 0x00000005c0c67c10 */ /* 0x000fc8000ff3e0ff */
[----:B------:R-:W-:Y:S02]  /*5b410*/  IADD3.X R199, R193, UR7, RZ, P1, !PT ;  /* 0x00000007c1c77c10 */ /* 0x000fe40008ffe4ff */
[----:B--2---:R-:W-:-:S04]  /*5b420*/  IADD3 R192, P1, R196, UR5, RZ ;  /* 0x00000005c4c07c10 */ /* 0x004fc8000ff3e0ff */
[----:B------:R-:W-:Y:S02]  /*5b430*/  IADD3.X R193, R197, UR7, RZ, P1, !PT ;  /* 0x00000007c5c17c10 */ /* 0x000fe40008ffe4ff */
[----:B------:R-:W-:-:S04]  /*5b440*/  IADD3 R213, P1, R216, UR5, RZ ;  /* 0x00000005d8d57c10 */ /* 0x000fc8000ff3e0ff */
[----:B------:R-:W-:Y:S02]  /*5b450*/  IADD3.X R216, R217, UR7, RZ, P1, !PT ;  /* 0x00000007d9d87c10 */ /* 0x000fe40008ffe4ff */
[----:B---3--:R-:W-:-:S04]  /*5b460*/  IADD3 R196, P1, R194, UR5, RZ ;  /* 0x00000005c2c47c10 */ /* 0x008fc8000ff3e0ff */
[----:B------:R-:W-:Y:S02]  /*5b470*/  IADD3.X R197, R195, UR7, RZ, P1, !PT ;  /* 0x00000007c3c57c10 */ /* 0x000fe40008ffe4ff */
[----:B----4-:R-:W-:-:S04]  /*5b480*/  IADD3 R194, P1, R8, UR5, RZ ;  /* 0x0000000508c27c10 */ /* 0x010fc8000ff3e0ff */
[----:B------:R-:W-:Y:S02]  /*5b490*/  IADD3.X R195, R9, UR7, RZ, P1, !PT ;  /* 0x0000000709c37c10 */ /* 0x000fe40008ffe4ff */
[----:B------:R-:W-:Y:S01]  /*5b4a0*/  IADD3 R8, P1, R210, UR5, RZ ;  /* 0x00000005d2087c10 */ /* 0x000fe2000ff3e0ff */
[----:B------:R-:W-:-:S03]  /*5b4b0*/  IMAD.MOV.U32 R210, RZ, RZ, R208 ;  /* 0x000000ffffd27224 */ /* 0x000fc600078e00d0 */
[----:B------:R-:W-:Y:S01]  /*5b4c0*/  IADD3.X R9, R211, UR7, RZ, P1, !PT ;  /* 0x00000007d3097c10 */ /* 0x000fe20008ffe4ff */
[----:B------:R-:W-:Y:S01]  /*5b4d0*/  IMAD.MOV.U32 R208, RZ, RZ, R207 ;  /* 0x000000ffffd07224 */ /* 0x000fe200078e00cf */
[----:B------:R-:W-:Y:S01]  /*5b4e0*/  MOV R211, R4 ;  /* 0x0000000400d37202 */ /* 0x000fe20000000f00 */
[----:B------:R-:W-:Y:S01]  /*5b4f0*/  IMAD.MOV.U32 R4, RZ, RZ, R206 ;  /* 0x000000ffff047224 */ /* 0x000fe200078e00ce */
[----:B------:R-:W-:Y:S01]  /*5b500*/  MOV R206, R205 ;  /* 0x000000cd00ce7202 */ /* 0x000fe20000000f00 */
[----:B------:R-:W-:Y:S01]  /*5b510*/  IMAD.MOV.U32 R207, RZ, RZ, R6 ;  /* 0x000000ffffcf7224 */ /* 0x000fe200078e0006 */
[----:B------:R-:W-:Y:S01]  /*5b520*/  MOV R205, R252 ;  /* 0x000000fc00cd7202 */ /* 0x000fe20000000f00 */
[----:B------:R-:W-:Y:S04]  /*5b530*/  STL.64 [R1+0x830], R210 ;  /* 0x000830d201007387 */ /* 0x000fe80000100a00 */
[----:B------:R-:W-:Y:S04]  /*5b540*/  STL.64 [R1+0x7f0], R208 ;  /* 0x0007f0d001007387 */ /* 0x000fe80000100a00 */
[----:B------:R1:W-:Y:S04]  /*5b550*/  STL.64 [R1+0x7b0], R4 ;  /* 0x0007b00401007387 */ /* 0x0003e80000100a00 */
[----:B------:R-:W-:Y:S04]  /*5b560*/  STL.64 [R1+0x770], R206 ;  /* 0x000770ce01007387 */ /* 0x000fe80000100a00 */
[----:B------:R-:W-:Y:S04]  /*5b570*/  STL.64 [R1+0x730], R204 ;  /* 0x000730cc01007387 */ /* 0x000fe80000100a00 */
[----:B------:R-:W-:Y:S04]  /*5b580*/  STL.64 [R1+0x6f0], R202 ;  /* 0x0006f0ca01007387 */ /* 0x000fe80000100a00 */
[----:B------:R-:W-:Y:S04]  /*5b590*/  STL.64 [R1+0x6b0], R200 ;  /* 0x0006b0c801007387 */ /* 0x000fe80000100a00 */
[----:B------:R2:W-:Y:S04]  /*5b5a0*/  STL.64 [R1+0x670], R10 ;  /* 0x0006700a01007387 */ /* 0x0005e80000100a00 */
[----:B------:R-:W-:Y:S04]  /*5b5b0*/  STL.64 [R1+0x630], R198 ;  /* 0x000630c601007387 */ /* 0x000fe80000100a00 */
[----:B------:R3:W-:Y:S04]  /*5b5c0*/  STL.64 [R1+0x5f0], R192 ;  /* 0x0005f0c001007387 */ /* 0x0007e80000100a00 */
[----:B------:R-:W-:Y:S04]  /*5b5d0*/  STL.64 [R1+0x5b0], R196 ;  /* 0x0005b0c401007387 */ /* 0x000fe80000100a00 */
[----:B------:R-:W-:Y:S04]  /*5b5e0*/  LDGSTS.E [R0+0x40080], desc[UR8][R210.64], P0 ;  /* 0x40080000d2007fae */ /* 0x000fe80008121848 */
[----:B------:R-:W-:Y:S04]  /*5b5f0*/  STL.64 [R1+0x570], R194 ;  /* 0x000570c201007387 */ /* 0x000fe80000100a00 */
[----:B------:R4:W-:Y:S04]  /*5b600*/  LDGSTS.E [R0+0x40480], desc[UR8][R208.64], P0 ;  /* 0x40480000d0007fae */ /* 0x0009e80008121848 */
[----:B------:R4:W-:Y:S04]  /*5b610*/  STL.64 [R1+0x530], R8 ;  /* 0x0005300801007387 */ /* 0x0009e80000100a00 */
[----:B------:R4:W-:Y:S04]  /*5b620*/  LDGSTS.E [R0+0x40880], desc[UR8][R4.64], P0 ;  /* 0x4088000004007fae */ /* 0x0009e80008121848 */
[----:B------:R4:W-:Y:S04]  /*5b630*/  LDGSTS.E [R0+0x40c80], desc[UR8][R206.64], P0 ;  /* 0x40c80000ce007fae */ /* 0x0009e80008121848 */
[----:B------:R-:W-:Y:S04]  /*5b640*/  LDGSTS.E [R0+0x41080], desc[UR8][R204.64], P0 ;  /* 0x41080000cc007fae */ /* 0x000fe80008121848 */
[----:B-1----:R-:W4:Y:S04]  /*5b650*/  LDL.LU.64 R4, [R1+0x828] ;  /* 0x0008280001047983 */ /* 0x002f280000300a00 */
[----:B------:R-:W-:Y:S04]  /*5b660*/  LDGSTS.E [R0+0x41480], desc[UR8][R202.64], P0 ;  /* 0x41480000ca007fae */ /* 0x000fe80008121848 */
[----:B------:R-:W-:Y:S04]  /*5b670*/  LDGSTS.E [R0+0x41880], desc[UR8][R200.64], P0 ;  /* 0x41880000c8007fae */ /* 0x000fe80008121848 */
[----:B------:R-:W-:Y:S04]  /*5b680*/  LDGSTS.E [R0+0x41c80], desc[UR8][R10.64], P0 ;  /* 0x41c800000a007fae */ /* 0x000fe80008121848 */
[----:B------:R-:W-:Y:S04]  /*5b690*/  LDGSTS.E [R0+0x42080], desc[UR8][R198.64], P0 ;  /* 0x42080000c6007fae */ /* 0x000fe80008121848 */
[----:B------:R-:W-:Y:S04]  /*5b6a0*/  LDGSTS.E [R0+0x42480], desc[UR8][R192.64], P0 ;  /* 0x42480000c0007fae */ /* 0x000fe80008121848 */
[----:B--2---:R-:W2:Y:S04]  /*5b6b0*/  LDL.LU.64 R10, [R1+0x7e8] ;  /* 0x0007e800010a7983 */ /* 0x004ea80000300a00 */
[----:B------:R-:W-:Y:S04]  /*5b6c0*/  LDGSTS.E [R0+0x42880], desc[UR8][R196.64], P0 ;  /* 0x42880000c4007fae */ /* 0x000fe80008121848 */
[----:B---3--:R-:W3:Y:S04]  /*5b6d0*/  LDL.LU.64 R192, [R1+0x7a8] ;  /* 0x0007a80001c07983 */ /* 0x008ee80000300a00 */
[----:B------:R-:W-:Y:S04]  /*5b6e0*/  LDGSTS.E [R0+0x42c80], desc[UR8][R194.64], P0 ;  /* 0x42c80000c2007fae */ /* 0x000fe80008121848 */
        /* <DEDUP_REMOVED lines=9> */
[----:B------:R-:W4:Y:S01]  /*5b780*/  LDL.LU.64 R194, [R1+0x6a8] ;  /* 0x0006a80001c27983 */ /* 0x000f220000300a00 */
[----:B------:R-:W-:Y:S01]  /*5b790*/  MOV R248, R212 ;  /* 0x000000d400f87202 */ /* 0x000fe20000000f00 */
[----:B------:R-:W-:-:S02]  /*5b7a0*/  IMAD.MOV.U32 R217, RZ, RZ, R216 ;  /* 0x000000ffffd97224 */ /* 0x000fc400078e00d8 */
[----:B------:R-:W-:Y:S01]  /*5b7b0*/  IMAD.MOV.U32 R233, RZ, RZ, R232 ;  /* 0x000000ffffe97224 */ /* 0x000fe200078e00e8 */
[----:B------:R-:W-:Y:S01]  /*5b7c0*/  MOV R232, R3 ;  /* 0x0000000300e87202 */ /* 0x000fe20000000f00 */
[----:B------:R-:W4:Y:S01]  /*5b7d0*/  LDL.LU.64 R198, [R1+0x668] ;  /* 0x0006680001c67983 */ /* 0x000f220000300a00 */
[----:B------:R-:W-:-:S03]  /*5b7e0*/  MOV R216, R213 ;  /* 0x000000d500d87202 */ /* 0x000fc60000000f00 */
[----:B------:R-:W-:Y:S04]  /*5b7f0*/  LDGSTS.E [R0+0x43480], desc[UR8][R248.64], P0 ;  /* 0x43480000f8007fae */ /* 0x000fe80008121848 */
[----:B------:R-:W-:Y:S04]  /*5b800*/  LDGSTS.E [R0+0x43880], desc[UR8][R232.64], P0 ;  /* 0x43880000e8007fae */ /* 0x000fe80008121848 */
[----:B------:R1:W-:Y:S01]  /*5b810*/  LDGSTS.E [R0+0x43c80], desc[UR8][R216.64], P0 ;  /* 0x43c80000d8007fae */ /* 0x0003e20008121848 */
[----:B------:R-:W-:-:S04]  /*5b820*/  IADD3 R208, P1, R4, UR5, RZ ;  /* 0x0000000504d07c10 */ /* 0x000fc8000ff3e0ff */
[----:B------:R-:W-:Y:S02]  /*5b830*/  IADD3.X R4, R5, UR7, RZ, P1, !PT ;  /* 0x0000000705047c10 */ /* 0x000fe40008ffe4ff */
[----:B--2---:R-:W-:-:S04]  /*5b840*/  IADD3 R207, P1, R10, UR5, RZ ;  /* 0x000000050acf7c10 */ /* 0x004fc8000ff3e0ff */
[----:B-1----:R-:W-:Y:S02]  /*5b850*/  IADD3.X R0, R11, UR7, RZ, P1, !PT ;  /* 0x000000070b007c10 */ /* 0x002fe40008ffe4ff */
[----:B------:R-:W2:Y:S01]  /*5b860*/  LDL.LU.64 R10, [R1+0x628] ;  /* 0x00062800010a7983 */ /* 0x000ea20000300a00 */
[----:B---3--:R-:W-:-:S03]  /*5b870*/  IADD3 R206, P1, R192, UR5, RZ ;  /* 0x00000005c0ce7c10 */ /* 0x008fc6000ff3e0ff */
[----:B------:R-:W3:Y:S01]  /*5b880*/  LDL.LU.64 R196, [R1+0x5e8] ;  /* 0x0005e80001c47983 */ /* 0x000ee20000300a00 */
[----:B------:R-:W-:-:S03]  /*5b890*/  IADD3.X R5, R193, UR7, RZ, P1, !PT ;  /* 0x00000007c1057c10 */ /* 0x000fc60008ffe4ff */
        /* <DEDUP_REMOVED lines=16> */
[----:B--2---:R-:W-:-:S04]  /*5b9a0*/  IADD3 R198, P1, R10, UR5, RZ ;  /* 0x000000050ac67c10 */ /* 0x004fc8000ff3e0ff */
[----:B------:R-:W-:Y:S02]  /*5b9b0*/  IADD3.X R199, R11, UR7, RZ, P1, !PT ;  /* 0x000000070bc77c10 */ /* 0x000fe40008ffe4ff */
[----:B---3--:R-:W-:-:S04]  /*5b9c0*/  IADD3 R10, P1, R196, UR5, RZ ;  /* 0x00000005c40a7c10 */ /* 0x008fc8000ff3e0ff */
[----:B------:R-:W-:Y:S02]  /*5b9d0*/  IADD3.X R11, R197, UR7, RZ, P1, !PT ;  /* 0x00000007c50b7c10 */ /* 0x000fe40008ffe4ff */
[----:B------:R-:W-:-:S04]  /*5b9e0*/  IADD3 R196, P1, R192, UR5, RZ ;  /* 0x00000005c0c47c10 */ /* 0x000fc8000ff3e0ff */
        /* <DEDUP_REMOVED lines=114> */
[----:B------:R4:W-:Y:S04]  /*5c110*/  STL.64 [R1+0x560], R10 ;  /* 0x0005600a01007387 */ /* 0x0009e80000100a00 */
        /* <DEDUP_REMOVED lines=14> */
[----:B------:R-:W-:Y:S01]  /*5c200*/  LDGSTS.E [R0+0x42d80], desc[UR8][R10.64], P0 ;  /* 0x42d800000a007fae */ /* 0x000fe20008121848 */
[----:B------:R-:W-:-:S03]  /*5c210*/  IADD3 R213, P1, R244, UR5, RZ ;  /* 0x00000005f4d57c10 */ /* 0x000fc6000ff3e0ff */
[----:B------:R-:W-:Y:S04]  /*5c220*/  LDGSTS.E [R0+0x43180], desc[UR8][R8.64], P0 ;  /* 0x4318000008007fae */ /* 0x000fe80008121848 */
[----:B----4-:R-:W4:Y:S01]  /*5c230*/  LDL.LU.64 R10, [R1+0x758] ;  /* 0x00075800010a7983 */ /* 0x010f220000300a00 */
[----:B------:R-:W-:Y:S02]  /*5c240*/  IADD3.X R244, R245, UR7, RZ, P1, !PT ;  /* 0x00000007f5f47c10 */ /* 0x000fe40008ffe4ff */
[----:B------:R-:W-:Y:S01]  /*5c250*/  IADD3 R212, P1, R228, UR5, RZ ;  /* 0x00000005e4d47c10 */ /* 0x000fe2000ff3e0ff */
[----:B------:R-:W4:Y:S03]  /*5c260*/  LDL.LU.64 R202, [R1+0x718] ;  /* 0x0007180001ca7983 */ /* 0x000f260000300a00 */
[----:B------:R-:W-:Y:S01]  /*5c270*/  IADD3.X R228, R229, UR7, RZ, P1, !PT ;  /* 0x00000007e5e47c10 */ /* 0x000fe20008ffe4ff */
[----:B------:R-:W4:Y:S01]  /*5c280*/  LDL.LU.64 R200, [R1+0x6d8] ;  /* 0x0006d80001c87983 */ /* 0x000f220000300a00 */
[----:B------:R-:W-:Y:S01]  /*5c290*/  IADD3 R3, P1, R20, UR5, RZ ;  /* 0x0000000514037c10 */ /* 0x000fe2000ff3e0ff */
[----:B------:R-:W-:-:S02]  /*5c2a0*/  IMAD.MOV.U32 R245, RZ, RZ, R244 ;  /* 0x000000fffff57224 */ /* 0x000fc400078e00f4 */
[----:B------:R-:W4:Y:S01]  /*5c2b0*/  LDL.LU.64 R8, [R1+0x698] ;  /* 0x0006980001087983 */ /* 0x000f220000300a00 */
        /* <DEDUP_REMOVED lines=189> */
[----:B------:R1:W-:Y:S04]  /*5ce90*/  LDGSTS.E [R0+0x43e80], desc[UR8][R16.64], P0 ;  /* 0x43e8000010007fae */ /* 0x0003e80008121848 */
[----:B------:R-:W4:Y:S01]  /*5cea0*/  LDL.LU.64 R196, [R1+0x608] ;  /* 0x0006080001c47983 */ /* 0x000f220000300a00 */
[----:B------:R-:W-:-:S04]  /*5ceb0*/  IADD3 R208, P1, R4, UR5, RZ ;  /* 0x0000000504d07c10 */ /* 0x000fc8000ff3e0ff */
[----:B------:R-:W-:Y:S02]  /*5cec0*/  IADD3.X R4, R5, UR7, RZ, P1, !PT ;  /* 0x0000000705047c10 */ /* 0x000fe40008ffe4ff */
[----:B--2---:R-:W-:-:S04]  /*5ced0*/  IADD3 R207, P1, R194, UR5, RZ ;  /* 0x00000005c2cf7c10 */ /* 0x004fc8000ff3e0ff */
[----:B-1----:R-:W-:Y:S02]  /*5cee0*/  IADD3.X R0, R195, UR7, RZ, P1, !PT ;  /* 0x00000007c3007c10 */ /* 0x002fe40008ffe4ff */
[----:B---3--:R-:W-:-:S04]  /*5cef0*/  IADD3 R206, P1, R8, UR5, RZ ;  /* 0x0000000508ce7c10 */ /* 0x008fc8000ff3e0ff */
[----:B------:R-:W-:Y:S02]  /*5cf00*/  IADD3.X R5, R9, UR7, RZ, P1, !PT ;  /* 0x0000000709057c10 */ /* 0x000fe40008ffe4ff */
[----:B------:R-:W2:Y:S04]  /*5cf10*/  LDL.LU.64 R8, [R1+0x5c8] ;  /* 0x0005c80001087983 */ /* 0x000ea80000300a00 */
        /* <DEDUP_REMOVED lines=42> */
[----:B------:R-:W-:Y:S04]  /*5d1c0*/  STL.64 [R1+0x5c8], R196 ;  /* 0x0005c8c401007387 */ /* 0x000fe80000100a00 */
[----:B------:R3:W-:Y:S04]  /*5d1d0*/  STL.64 [R1+0x588], R8 ;  /* 0x0005880801007387 */ /* 0x0007e80000100a00 */
[----:B------:R-:W-:Y:S04]  /*5d1e0*/  LDGSTS.E [R0+0x40300], desc[UR8][R210.64], P0 ;  /* 0x40300000d2007fae */ /* 0x000fe80008121848 */
[----:B------:R-:W-:Y:S04]  /*5d1f0*/  STL.64 [R1+0x548], R194 ;  /* 0x000548c201007387 */ /* 0x000fe80000100a00 */
[----:B------:R-:W-:Y:S04]  /*5d200*/  LDGSTS.E [R0+0x40700], desc[UR8][R208.64], P0 ;  /* 0x40700000d0007fae */ /* 0x000fe80008121848 */
[----:B------:R4:W-:Y:S04]  /*5d210*/  STL.64 [R1+0x508], R192 ;  /* 0x000508c001007387 */ /* 0x0009e80000100a00 */
[----:B------:R-:W-:Y:S04]  /*5d220*/  LDGSTS.E [R0+0x40b00], desc[UR8][R4.64], P0 ;  /* 0x40b0000004007fae */ /* 0x000fe80008121848 */
[----:B------:R-:W-:Y:S04]  /*5d230*/  LDGSTS.E [R0+0x40f00], desc[UR8][R206.64], P0 ;  /* 0x40f00000ce007fae */ /* 0x000fe80008121848 */
[----:B------:R-:W-:Y:S04]  /*5d240*/  LDGSTS.E [R0+0x41300], desc[UR8][R204.64], P0 ;  /* 0x41300000cc007fae */ /* 0x000fe80008121848 */
[----:B-1----:R-:W4:Y:S04]  /*5d250*/  LDL.LU.64 R4, [R1+0x800] ;  /* 0x0008000001047983 */ /* 0x002f280000300a00 */
[----:B------:R-:W-:Y:S04]  /*5d260*/  LDGSTS.E [R0+0x41700], desc[UR8][R202.64], P0 ;  /* 0x41700000ca007fae */ /* 0x000fe80008121848 */
[----:B------:R-:W-:Y:S04]  /*5d270*/  LDGSTS.E [R0+0x41b00], desc[UR8][R200.64], P0 ;  /* 0x41b00000c8007fae */ /* 0x000fe80008121848 */
[----:B------:R-:W-:Y:S04]  /*5d280*/  LDGSTS.E [R0+0x41f00], desc[UR8][R10.64], P0 ;  /* 0x41f000000a007fae */ /* 0x000fe80008121848 */
[----:B------:R-:W-:Y:S04]  /*5d290*/  LDGSTS.E [R0+0x42300], desc[UR8][R198.64], P0 ;  /* 0x42300000c6007fae */ /* 0x000fe80008121848 */
[----:B------:R1:W-:Y:S04]  /*5d2a0*/  LDGSTS.E [R0+0x42700], desc[UR8][R196.64], P0 ;  /* 0x42700000c4007fae */ /* 0x0003e80008121848 */
[----:B--2---:R-:W2:Y:S04]  /*5d2b0*/  LDL.LU.64 R10, [R1+0x7c0] ;  /* 0x0007c000010a7983 */ /* 0x004ea80000300a00 */
[----:B------:R-:W-:Y:S04]  /*5d2c0*/  LDGSTS.E [R0+0x42b00], desc[UR8][R8.64], P0 ;  /* 0x42b0000008007fae */ /* 0x000fe80008121848 */
[----:B------:R-:W-:Y:S04]  /*5d2d0*/  LDGSTS.E [R0+0x42f00], desc[UR8][R194.64], P0 ;  /* 0x42f00000c2007fae */ /* 0x000fe80008121848 */
[----:B------:R-:W-:Y:S04]  /*5d2e0*/  LDGSTS.E [R0+0x43300], desc[UR8][R192.64], P0 ;  /* 0x43300000c0007fae */ /* 0x000fe80008121848 */
[----:B---3--:R-:W3:Y:S04]  /*5d2f0*/  LDL.LU.64 R8, [R1+0x780] ;  /* 0x0007800001087983 */ /* 0x008ee80000300a00 */
[----:B----4-:R-:W4:Y:S01]  /*5d300*/  LDL.LU.64 R192, [R1+0x740] ;  /* 0x0007400001c07983 */ /* 0x010f220000300a00 */
[----:B------:R-:W-:-:S03]  /*5d310*/  IADD3 R213, P1, R238, UR5, RZ ;  /* 0x00000005eed57c10 */ /* 0x000fc6000ff3e0ff */
[----:B------:R-:W4:Y:S01]  /*5d320*/  LDL.LU.64 R206, [R1+0x700] ;  /* 0x0007000001ce7983 */ /* 0x000f220000300a00 */
[----:B------:R-:W-:Y:S02]  /*5d330*/  IADD3.X R238, R239, UR7, RZ, P1, !PT ;  /* 0x00000007efee7c10 */ /* 0x000fe40008ffe4ff */
[----:B------:R-:W-:Y:S01]  /*5d340*/  IADD3 R212, P1, R222, UR5, RZ ;  /* 0x00000005ded47c10 */ /* 0x000fe2000ff3e0ff */
[----:B------:R-:W4:Y:S03]  /*5d350*/  LDL.LU.64 R208, [R1+0x6c0] ;  /* 0x0006c00001d07983 */ /* 0x000f260000300a00 */
[----:B------:R-:W-:Y:S01]  /*5d360*/  IADD3.X R222, R223, UR7, RZ, P1, !PT ;  /* 0x00000007dfde7c10 */ /* 0x000fe20008ffe4ff */
[----:B------:R-:W4:Y:S01]  /*5d370*/  LDL.LU.64 R210, [R1+0x680] ;  /* 0x0006800001d27983 */ /* 0x000f220000300a00 */
[----:B------:R-:W-:Y:S01]  /*5d380*/  IADD3 R3, P1, R14, UR5, RZ ;  /* 0x000000050e037c10 */ /* 0x000fe2000ff3e0ff */
[----:B------:R-:W-:Y:S01]  /*5d390*/  IMAD.MOV.U32 R239, RZ, RZ, R238 ;  /* 0x000000ffffef7224 */ /* 0x000fe200078e00ee */
[----:B------:R-:W-:Y:S01]  /*5d3a0*/  MOV R238, R213 ;  /* 0x000000d500ee7202 */ /* 0x000fe20000000f00 */
[----:B------:R-:W-:Y:S01]  /*5d3b0*/  IMAD.MOV.U32 R223, RZ, RZ, R222 ;  /* 0x000000ffffdf7224 */ /* 0x000fe200078e00de */
[----:B------:R-:W-:-:S02]  /*5d3c0*/  IADD3.X R14, R15, UR7, RZ, P1, !PT ;  /* 0x000000070f0e7c10 */ /* 0x000fc40008ffe4ff */
[----:B------:R-:W-:Y:S01]  /*5d3d0*/  MOV R222, R212 ;  /* 0x000000d400de7202 */ /* 0x000fe20000000f00 */
[----:B------:R-:W-:Y:S04]  /*5d3e0*/  LDGSTS.E [R0+0x43700], desc[UR8][R238.64], P0 ;  /* 0x43700000ee007fae */ /* 0x000fe80008121848 */
[----:B------:R-:W4:Y:S04]  /*5d3f0*/  LDL.LU.64 R212, [R1+0x640] ;  /* 0x0006400001d47983 */ /* 0x000f280000300a00 */
[----:B------:R-:W4:Y:S01]  /*5d400*/  LDL.LU.64 R214, [R1+0x600] ;  /* 0x0006000001d67983 */ /* 0x000f220000300a00 */
[----:B-1----:R-:W-:Y:S01]  /*5d410*/  IADD3 R196, P1, R4, UR5, RZ ;  /* 0x0000000504c47c10 */ /* 0x002fe2000ff3e0ff */
[----:B------:R-:W-:-:S02]  /*5d420*/  IMAD.MOV.U32 R15, RZ, RZ, R14 ;  /* 0x000000ffff0f7224 */ /* 0x000fc400078e000e */
[----:B------:R-:W-:Y:S01]  /*5d430*/  LDGSTS.E [R0+0x43b00], desc[UR8][R222.64], P0 ;  /* 0x43b00000de007fae */ /* 0x000fe20008121848 */
[----:B------:R-:W-:Y:S02]  /*5d440*/  IADD3.X R4, R5, UR7, RZ, P1, !PT ;  /* 0x0000000705047c10 */ /* 0x000fe40008ffe4ff */
        /* <DEDUP_REMOVED lines=23> */
[----:B------:R-:W-:Y:S02]  /*5d5c0*/  MOV R203, R252 ;  /* 0x000000fc00cb7202 */ /* 0x000fe40000000f00 */
[----:B------:R1:W-:Y:S01]  /*5d5d0*/  STL.64 [R1+0x800], R196 ;  /* 0x000800c401007387 */ /* 0x0003e20000100a00 */
[----:B------:R-:W-:-:S03]  /*5d5e0*/  MOV R14, R3 ;  /* 0x00000003000e7202 */ /* 0x000fc60000000f00 */
[----:B------:R1:W-:Y:S04]  /*5d5f0*/  STL.64 [R1+0x7c0], R198 ;  /* 0x0007c0c601007387 */ /* 0x0003e80000100a00 */
[----:B------:R1:W-:Y:S04]  /*5d600*/  STL.64 [R1+0x780], R200 ;  /* 0x000780c801007387 */ /* 0x0003e80000100a00 */
[----:B------:R1:W-:Y:S04]  /*5d610*/  STL.64 [R1+0x740], R202 ;  /* 0x000740ca01007387 */ /* 0x0003e80000100a00 */
[----:B------:R1:W-:Y:S04]  /*5d620*/  STL.64 [R1+0x700], R204 ;  /* 0x000700cc01007387 */ /* 0x0003e80000100a00 */
[----:B------:R1:W-:Y:S04]  /*5d630*/  STL.64 [R1+0x6c0], R206 ;  /* 0x0006c0ce01007387 */ /* 0x0003e80000100a00 */
[----:B------:R1:W-:Y:S04]  /*5d640*/  STL.64 [R1+0x680], R208 ;  /* 0x000680d001007387 */ /* 0x0003e80000100a00 */
[----:B------:R1:W-:Y:S04]  /*5d650*/  LDGSTS.E [R0+0x43f00], desc[UR8][R14.64], P0 ;  /* 0x43f000000e007fae */ /* 0x0003e80008121848 */
[----:B------:R4:W-:Y:S04]  /*5d660*/  STL.64 [R1+0x640], R210 ;  /* 0x000640d201007387 */ /* 0x0009e80000100a00 */
[----:B------:R4:W-:Y:S01]  /*5d670*/  STL.64 [R1+0x600], R212 ;  /* 0x000600d401007387 */ /* 0x0009e20000100a00 */
[----:B-1----:R-:W-:-:S04]  /*5d680*/  LOP3.LUT R0, R7, 0x70, RZ, 0x3c, !PT ;  /* 0x0000007007007812 */ /* 0x002fc800078e3cff */
[----:B------:R-:W-:-:S05]  /*5d690*/  IADD3 R0, R0, 0x100000, R2 ;  /* 0x0010000000007810 */ /* 0x000fca0007ffe002 */
[----:B------:R1:W-:Y:S04]  /*5d6a0*/  LDGSTS.E [R0+0x40380], desc[UR8][R196.64], P0 ;  /* 0x40380000c4007fae */ /* 0x0003e80008121848 */
[----:B------:R1:W-:Y:S04]  /*5d6b0*/  LDGSTS.E [R0+0x40780], desc[UR8][R198.64], P0 ;  /* 0x40780000c6007fae */ /* 0x0003e80008121848 */
[----:B------:R1:W-:Y:S04]  /*5d6c0*/  LDGSTS.E [R0+0x40b80], desc[UR8][R200.64], P0 ;  /* 0x40b80000c8007fae */ /* 0x0003e80008121848 */
[----:B------:R1:W-:Y:S04]  /*5d6d0*/  LDGSTS.E [R0+0x40f80], desc[UR8][R202.64], P0 ;  /* 0x40f80000ca007fae */ /* 0x0003e80008121848 */
[----:B------:R1:W-:Y:S04]  /*5d6e0*/  LDGSTS.E [R0+0x41380], desc[UR8][R204.64], P0 ;  /* 0x41380000cc007fae */ /* 0x0003e80008121848 */
[----:B------:R1:W-:Y:S04]  /*5d6f0*/  LDGSTS.E [R0+0x41780], desc[UR8][R206.64], P0 ;  /* 0x41780000ce007fae */ /* 0x0003e80008121848 */
[----:B------:R1:W-:Y:S04]  /*5d700*/  LDGSTS.E [R0+0x41b80], desc[UR8][R208.64], P0 ;  /* 0x41b80000d0007fae */ /* 0x0003e80008121848 */
[----:B------:R1:W-:Y:S04]  /*5d710*/  LDGSTS.E [R0+0x41f80], desc[UR8][R210.64], P0 ;  /* 0x41f80000d2007fae */ /* 0x0003e80008121848 */
[----:B------:R1:W-:Y:S01]  /*5d720*/  LDGSTS.E [R0+0x42380], desc[UR8][R212.64], P0 ;  /* 0x42380000d4007fae */ /* 0x0003e20008121848 */
[----:B--2---:R-:W-:-:S04]  /*5d730*/  IADD3 R214, P1, R10, UR5, RZ ;  /* 0x000000050ad67c10 */ /* 0x004fc8000ff3e0ff */
[----:B------:R-:W-:-:S05]  /*5d740*/  IADD3.X R215, R11, UR7, RZ, P1, !PT ;  /* 0x000000070bd77c10 */ /* 0x000fca0008ffe4ff */
[----:B------:R1:W-:Y:S01]  /*5d750*/  LDGSTS.E [R0+0x42780], desc[UR8][R214.64], P0 ;  /* 0x42780000d6007fae */ /* 0x0003e20008121848 */
[----:B---3--:R-:W-:-:S04]  /*5d760*/  IADD3 R10, P1, R8, UR5, RZ ;  /* 0x00000005080a7c10 */ /* 0x008fc8000ff3e0ff */
[----:B------:R-:W-:Y:S02]  /*5d770*/  IADD3.X R11, R9, UR7, RZ, P1, !PT ;  /* 0x00000007090b7c10 */ /* 0x000fe40008ffe4ff */
[----:B----4-:R-:W-:-:S03]  /*5d780*/  IADD3 R8, P1, R192, UR5, RZ ;  /* 0x00000005c0087c10 */ /* 0x010fc6000ff3e0ff */
[----:B------:R1:W-:Y:S01]  /*5d790*/  LDGSTS.E [R0+0x42b80], desc[UR8][R10.64], P0 ;  /* 0x42b800000a007fae */ /* 0x0003e20008121848 */
[----:B------:R-:W-:Y:S02]  /*5d7a0*/  IADD3.X R9, R193, UR7, RZ, P1, !PT ;  /* 0x00000007c1097c10 */ /* 0x000fe40008ffe4ff */
[----:B------:R-:W-:-:S03]  /*5d7b0*/  IADD3 R193, P1, R194, UR5, RZ ;  /* 0x00000005c2c17c10 */ /* 0x000fc6000ff3e0ff */
[----:B------:R1:W-:Y:S01]  /*5d7c0*/  LDGSTS.E [R0+0x42f80], desc[UR8][R8.64], P0 ;  /* 0x42f8000008007fae */ /* 0x0003e20008121848 */
[----:B------:R-:W-:Y:S02]  /*5d7d0*/  IADD3.X R192, R195, UR7, RZ, P1, !PT ;  /* 0x00000007c3c07c10 */ /* 0x000fe40008ffe4ff */
[----:B------:R-:W-:-:S04]  /*5d7e0*/  IADD3 R194, P1, R236, UR5, RZ ;  /* 0x00000005ecc27c10 */ /* 0x000fc8000ff3e0ff */
[----:B------:R-:W-:Y:S02]  /*5d7f0*/  IADD3.X R236, R237, UR7, RZ, P1, !PT ;  /* 0x00000007edec7c10 */ /* 0x000fe40008ffe4ff */
[----:B------:R-:W-:-:S04]  /*5d800*/  IADD3 R195, P1, R220, UR5, RZ ;  /* 0x00000005dcc37c10 */ /* 0x000fc8000ff3e0ff */
[----:B------:R-:W-:Y:S02]  /*5d810*/  IADD3.X R220, R221, UR7, RZ, P1, !PT ;  /* 0x00000007dddc7c10 */ /* 0x000fe40008ffe4ff */
[----:B------:R-:W-:Y:S01]  /*5d820*/  IADD3 R3, P1, R12, UR5, RZ ;  /* 0x000000050c037c10 */ /* 0x000fe2000ff3e0ff */
[----:B------:R-:W-:Y:S01]  /*5d830*/  IMAD.MOV.U32 R4, RZ, RZ, R193 ;  /* 0x000000ffff047224 */ /* 0x000fe200078e00c1 */
[----:B------:R-:W-:Y:S01]  /*5d840*/  MOV R5, R192 ;  /* 0x000000c000057202 */ /* 0x000fe20000000f00 */
[----:B------:R-:W-:Y:S01]  /*5d850*/  IMAD.MOV.U32 R237, RZ, RZ, R236 ;  /* 0x000000ffffed7224 */ /* 0x000fe200078e00ec */
[----:B------:R-:W-:Y:S01]  /*5d860*/  IADD3.X R12, R13, UR7, RZ, P1, !PT ;  /* 0x000000070d0c7c10 */ /* 0x000fe20008ffe4ff */
[----:B------:R1:W5:Y:S01]  /*5d870*/  LDL.LU R192, [R1+0x1dd8] ;  /* 0x001dd80001c07983 */ /* 0x0003620000300800 */
[----:B------:R-:W-:Y:S01]  /*5d880*/  MOV R236, R194 ;  /* 0x000000c200ec7202 */ /* 0x000fe20000000f00 */
[----:B------:R-:W-:Y:S02]  /*5d890*/  IMAD.MOV.U32 R221, RZ, RZ, R220 ;  /* 0x000000ffffdd7224 */ /* 0x000fe400078e00dc */
[----:B------:R1:W5:Y:S01]  /*5d8a0*/  LDL.LU R193, [R1+0x1dd4] ;  /* 0x001dd40001c17983 */ /* 0x0003620000300800 */
[----:B------:R-:W-:-:S03]  /*5d8b0*/  MOV R220, R195 ;  /* 0x000000c300dc7202 */ /* 0x000fc60000000f00 */
[----:B------:R2:W-:Y:S01]  /*5d8c0*/  STL.64 [R1+0x5c0], R214 ;  /* 0x0005c0d601007387 */ /* 0x0005e20000100a00 */
[----:B------:R-:W-:-:S03]  /*5d8d0*/  IMAD.MOV.U32 R13, RZ, RZ, R12 ;  /* 0x000000ffff0d7224 */ /* 0x000fc600078e000c */
[----:B------:R1:W5:Y:S01]  /*5d8e0*/  LDL.LU R194, [R1+0x1dd0] ;  /* 0x001dd00001c27983 */ /* 0x0003620000300800 */
[----:B------:R-:W-:-:S03]  /*5d8f0*/  MOV R12, R3 ;  /* 0x00000003000c7202 */ /* 0x000fc60000000f00 */
[----:B------:R3:W-:Y:S04]  /*5d900*/  STL.64 [R1+0x580], R10 ;  /* 0x0005800a01007387 */ /* 0x0007e80000100a00 */
[----:B------:R1:W5:Y:S04]  /*5d910*/  LDL.LU R195, [R1+0x1dcc] ;  /* 0x001dcc0001c37983 */ /* 0x0003680000300800 */
[----:B------:R4:W-:Y:S04]  /*5d920*/  STL.64 [R1+0x540], R8 ;  /* 0x0005400801007387 */ /* 0x0009e80000100a00 */
[----:B------:R1:W5:Y:S04]  /*5d930*/  LDL.LU R3, [R1+0x1dc8] ;  /* 0x001dc80001037983 */ /* 0x0003680000300800 */
[----:B------:R1:W-:Y:S04]  /*5d940*/  STL.64 [R1+0x500], R4 ;  /* 0x0005000401007387 */ /* 0x0003e80000100a00 */
[----:B------:R1:W5:Y:S04]  /*5d950*/  LDL.LU.64 R196, [R1+0x1dc0] ;  /* 0x001dc00001c47983 */ /* 0x0003680000300a00 */
        /* <DEDUP_REMOVED lines=8> */
[----:B--2---:R1:W5:Y:S04]  /*5d9e0*/  LDL.LU.64 R214, [R1+0x1d78] ;  /* 0x001d780001d67983 */ /* 0x0043680000300a00 */
[----:B---3--:R1:W5:Y:S04]  /*5d9f0*/  LDL.LU.64 R10, [R1+0x1d70] ;  /* 0x001d7000010a7983 */ /* 0x0083680000300a00 */
[----:B----4-:R1:W5:Y:S01]  /*5da00*/  LDL.LU.64 R8, [R1+0x1d68] ;  /* 0x001d680001087983 */ /* 0x0103620000300a00 */
[----:B------:R-:W-:-:S03]  /*5da10*/  UIADD3 UR10, UR10, 0x1, URZ ;  /* 0x000000010a0a7890 */ /* 0x000fc6000fffe03f */
[----:B------:R1:W-:Y:S01]  /*5da20*/  LDGSTS.E [R0+0x43380], desc[UR8][R4.64], P0 ;  /* 0x4338000004007fae */ /* 0x0003e20008121848 */
[----:B------:R-:W-:-:S03]  /*5da30*/  UISETP.NE.U32.AND UP0, UPT, UR10, UR42, UPT ;  /* 0x0000002a0a00728c */ /* 0x000fc6000bf05070 */
[----:B------:R1:W-:Y:S04]  /*5da40*/  LDGSTS.E [R0+0x43780], desc[UR8][R236.64], P0 ;  /* 0x43780000ec007fae */ /* 0x0003e80008121848 */
[----:B------:R1:W-:Y:S04]  /*5da50*/  LDGSTS.E [R0+0x43b80], desc[UR8][R220.64], P0 ;  /* 0x43b80000dc007fae */ /* 0x0003e80008121848 */
[----:B------:R1:W-:Y:S01]  /*5da60*/  LDGSTS.E [R0+0x43f80], desc[UR8][R12.64], P0 ;  /* 0x43f800000c007fae */ /* 0x0003e20008121848 */
[----:B------:R-:W-:-:S03]  /*5da70*/  PLOP3.LUT P0, PT, PT, PT, UP0, 0x80, 0x0 ;  /* 0x000000000000781c */ /* 0x000fc60003f0f008 */
[----:B------:R-:W0:Y:S10]  /*5da80*/  LDGDEPBAR ;  /* 0x00000000000079af */ /* 0x000e340000000000 */
[----:B-1----:R-:W-:Y:S05]  /*5da90*/  @P0 BRA `(.L_x_1) ;  /* 0xfffffe4800d40947 */ /* 0x002fea000383ffff */
.L_x_0:
[----:B------:R-:W2:Y:S01]  /*5daa0*/  LDL.LU R12, [R1+0x400] ;  /* 0x00040000010c7983 */ /* 0x000ea20000300800 */
[----:B------:R-:W-:-:S04]  /*5dab0*/  DEPBAR.LE SB0, 0x0 ;  /* 0x000080000000791a */ /* 0x000fc80000000000 */
[----:B------:R-:W2:Y:S01]  /*5dac0*/  LDL.LU R13, [R1+0x408] ;  /* 0x00040800010d7983 */ /* 0x000ea20000300800 */
[----:B------:R-:W-:Y:S01]  /*5dad0*/  ULDC UR5, c[0x0][0x22c] ;  /* 0x00008b0000057ab9 */ /* 0x000fe20000000800 */
[----:B------:R-:W1:Y:S01]  /*5dae0*/  LDC R240, c[0x0][0x244] ;  /* 0x00009100fff07b82 */ /* 0x000e620000000800 */
[----:B------:R-:W-:Y:S01]  /*5daf0*/  ULDC.64 UR6, c[0x0][0x220] ;  /* 0x0000880000067ab9 */ /* 0x000fe20000000a00 */
[----:B------:R-:W2:Y:S01]  /*5db00*/  LDL.LU R14, [R1+0x300] ;  /* 0x00030000010e7983 */ /* 0x000ea20000300800 */
[----:B------:R-:W-:Y:S01]  /*5db10*/  ULDC UR4, c[0x0][0x22c] ;  /* 0x00008b0000047ab9 */ /* 0x000fe20000000800 */
[----:B------:R-:W-:Y:S01]  /*5db20*/  ULDC.64 UR24, c[0x0][0x228] ;  /* 0x00008a0000187ab9 */ /* 0x000fe20000000a00 */
[----:B------:R-:W-:Y:S01]  /*5db30*/  ULDC UR28, c[0x0][0x248] ;  /* 0x00009200001c7ab9 */ /* 0x000fe20000000800 */
[----:B------:R-:W2:Y:S01]  /*5db40*/  LDL.LU R15, [R1+0x308] ;  /* 0x00030800010f7983 */ /* 0x000ea20000300800 */
[----:B------:R-:W-:Y:S01]  /*5db50*/  ULDC.64 UR14, c[0x0][0x228] ;  /* 0x00008a00000e7ab9 */ /* 0x000fe20000000a00 */
[----:B------:R-:W-:Y:S01]  /*5db60*/  ULDC.64 UR12, c[0x0][0x228] ;  /* 0x00008a00000c7ab9 */ /* 0x000fe20000000a00 */
[----:B------:R-:W-:Y:S01]  /*5db70*/  ULDC.64 UR22, c[0x0][0x228] ;  /* 0x00008a0000167ab9 */ /* 0x000fe20000000a00 */
[----:B------:R-:W3:Y:S01]  /*5db80*/  S2R R2, SR_TID.X ;  /* 0x0000000000027919 */ /* 0x000ee20000002100 */
[----:B------:R-:W-:Y:S01]  /*5db90*/  ULDC.64 UR20, c[0x0][0x228] ;  /* 0x00008a0000147ab9 */ /* 0x000fe20000000a00 */
[----:B------:R-:W-:Y:S01]  /*5dba0*/  ULDC.64 UR18, c[0x0][0x228] ;  /* 0x00008a0000127ab9 */ /* 0x000fe20000000a00 */
[----:B------:R-:W-:Y:S01]  /*5dbb0*/  ULDC.64 UR16, c[0x0][0x228] ;  /* 0x00008a0000107ab9 */ /* 0x000fe20000000a00 */
[----:B------:R-:W4:Y:S01]  /*5dbc0*/  S2R R4, SR_TID.X ;  /* 0x0000000000047919 */ /* 0x000f220000002100 */
[----:B------:R-:W-:Y:S01]  /*5dbd0*/  ULDC.64 UR26, c[0x0][0x228] ;  /* 0x00008a00001a7ab9 */ /* 0x000fe20000000a00 */
[----:B------:R-:W1:Y:S01]  /*5dbe0*/  S2R R6, SR_TID.X ;  /* 0x0000000000067919 */ /* 0x000e620000002100 */
[----:B---3--:R-:W-:Y:S01]  /*5dbf0*/  IMAD.SHL.U32 R2, R2, 0x10, RZ ;  /* 0x0000001002027824 */ /* 0x008fe200078e00ff */
[----:B----4-:R-:W-:-:S04]  /*5dc00*/  SHF.L.U32 R0, R4, 0x6, RZ ;  /* 0x0000000604007819 */ /* 0x010fc800000006ff */
[----:B------:R-:W-:Y:S02]  /*5dc10*/  LOP3.LUT R2, R2, 0xf0, RZ, 0xc0, !PT ;  /* 0x000000f002027812 */ /* 0x000fe400078ec0ff */
[----:B------:R-:W-:Y:S02]  /*5dc20*/  LOP3.LUT R0, R0, 0x400, RZ, 0xc0, !PT ;  /* 0x0000040000007812 */ /* 0x000fe400078ec0ff */
[----:B------:R-:W-:Y:S02]  /*5dc30*/  LOP3.LUT R5, R4, 0x60, RZ, 0xc0, !PT ;  /* 0x0000006004057812 */ /* 0x000fe400078ec0ff */
[----:B------:R-:W-:Y:S01]  /*5dc40*/  IADD3 R0, R0, UR11, R2 ;  /* 0x0000000b00007c10 */ /* 0x000fe2000fffe002 */
[C---:B-----5:R-:W-:Y:S01]  /*5dc50*/  VIADD R2, R3.reuse, 0x1 ;  /* 0x0000000103027836 */ /* 0x060fe20000000000 */
[----:B------:R-:W-:Y:S02]  /*5dc60*/  IADD3 R4, R3, 0x2, RZ ;  /* 0x0000000203047810 */ /* 0x000fe40007ffe0ff */
[----:B-1----:R-:W-:Y:S01]  /*5dc70*/  LOP3.LUT R6, R6, 0x7f, RZ, 0xc0, !PT ;  /* 0x0000007f06067812 */ /* 0x002fe200078ec0ff */
[----:B------:R-:W-:Y:S01]  /*5dc80*/  IMAD R0, R5, 0x8, R0 ;  /* 0x0000000805007824 */ /* 0x000fe200078e0200 */
[----:B------:R-:W-:Y:S01]  /*5dc90*/  BAR.SYNC.DEFER_BLOCKING 0x0 ;  /* 0x0000000000007b1d */ /* 0x000fe20000010000 */
[----:B------:R-:W-:-:S02]  /*5dca0*/  ISETP.GE.AND P2, PT, R4, UR5, PT ;  /* 0x0000000504007c0c */ /* 0x000fc4000bf46270 */
[----:B------:R-:W-:Y:S02]  /*5dcb0*/  LEA R252, R6, UR11, 0x4 ;  /* 0x0000000b06fc7c11 */ /* 0x000fe4000f8e20ff */
[----:B------:R-:W-:Y:S01]  /*5dcc0*/  ISETP.GE.AND P3, PT, R2, UR4, PT ;  /* 0x0000000402007c0c */ /* 0x000fe2000bf66270 */
[----:B------:R-:W-:Y:S01]  /*5dcd0*/  ULDC.64 UR4, c[0x0][0x228] ;  /* 0x00008a0000047ab9 */ /* 0x000fe20000000a00 */
[----:B------:R-:W-:Y:S01]  /*5dce0*/  IMAD R244, R3, UR28, RZ ;  /* 0x0000001c03f47c24 */ /* 0x000fe2000f8e02ff */
[----:B------:R-:W3:Y:S01]  /*5dcf0*/  LDL.LU R4, [R1+0x200] ;  /* 0x0002000001047983 */ /* 0x000ee20000300800 */
[----:B------:R-:W-:-:S03]  /*5dd00*/  ULDC.64 UR10, c[0x0][0x228] ;  /* 0x00008a00000a7ab9 */ /* 0x000fc60000000a00 */
[----:B------:R-:W3:Y:S04]  /*5dd10*/  LDL.LU R5, [R1+0x208] ;  /* 0x0002080001057983 */ /* 0x000ee80000300800 */
[----:B------:R-:W3:Y:S04]  /*5dd20*/  LDL.LU R6, [R1+0x100] ;  /* 0x0001000001067983 */ /* 0x000ee80000300800 */
[----:B------:R-:W3:Y:S04]  /*5dd30*/  LDL.LU R7, [R1+0x108] ;  /* 0x0001080001077983 */ /* 0x000ee80000300800 */
[----:B--2---:R-:W-:Y:S01]  /*5dd40*/  STSM.16.M88.4 [R0], R12 ;  /* 0x0000000c00007844 */ /* 0x004fe20000000200 */
[----:B------:R-:W-:Y:S06]  /*5dd50*/  BAR.SYNC.DEFER_BLOCKING 0x0 ;  /* 0x0000000000007b1d */ /* 0x000fec0000010000 */
[----:B------:R-:W1:Y:S02]  /*5dd60*/  LDS.128 R16, [R252] ;  /* 0x00000000fc107984 */ /* 0x000e640000000c00 */
[----:B------:R-:W-:Y:S06]  /*5dd70*/  BAR.SYNC.DEFER_BLOCKING 0x0 ;  /* 0x0000000000007b1d */ /* 0x000fec0000010000 */
[----:B-1----:R-:W-:Y:S04]  /*5dd80*/  STL [R1+0x504], R17 ;  /* 0x0005041101007387 */ /* 0x002fe80000100800 */
[----:B------:R-:W-:Y:S04]  /*5dd90*/  STL.64 [R1+0x508], R18 ;  /* 0x0005081201007387 */ /* 0x000fe80000100a00 */
[----:B------:R-:W2:Y:S04]  /*5dda0*/  LDL.LU R12, [R1] ;  /* 0x00000000010c7983 */ /* 0x000ea80000300800 */
[----:B------:R-:W2:Y:S04]  /*5ddb0*/  LDL.LU R13, [R1+0x8] ;  /* 0x00000800010d7983 */ /* 0x000ea80000300800 */
[----:B---3--:R-:W-:Y:S01]  /*5ddc0*/  STSM.16.M88.4 [R0], R4 ;  /* 0x0000000400007844 */ /* 0x008fe20000000200 */
[----:B------:R-:W-:Y:S01]  /*5ddd0*/  MOV R246, R16 ;  /* 0x0000001000f67202 */ /* 0x000fe20000000f00 */
[----:B------:R-:W-:Y:S01]  /*5dde0*/  BAR.SYNC.DEFER_BLOCKING 0x0 ;  /* 0x0000000000007b1d */ /* 0x000fe20000010000 */
[----:B------:R-:W-:Y:S01]  /*5ddf0*/  IMAD.MOV.U32 R14, RZ, RZ, R152 ;  /* 0x000000ffff0e7224 */ /* 0x000fe200078e0098 */
[----:B------:R-:W-:-:S04]  /*5de00*/  MOV R15, R154 ;  /* 0x0000009a000f7202 */ /* 0x000fc80000000f00 */
[----:B------:R-:W1:Y:S02]  /*5de10*/  LDS.128 R16, [R252] ;  /* 0x00000000fc107984 */ /* 0x000e640000000c00 */
[----:B------:R-:W-:Y:S06]  /*5de20*/  BAR.SYNC.DEFER_BLOCKING 0x0 ;  /* 0x0000000000007b1d */ /* 0x000fec0000010000 */
[----:B-1----:R-:W-:Y:S04]  /*5de30*/  STL [R1+0x524], R17 ;  /* 0x0005241101007387 */ /* 0x002fe80000100800 */
[----:B------:R-:W-:Y:S04]  /*5de40*/  STL.64 [R1+0x528], R18 ;  /* 0x0005281201007387 */ /* 0x000fe80000100a00 */
[----:B--2---:R-:W-:Y:S01]  /*5de50*/  STSM.16.M88.4 [R0], R12 ;  /* 0x0000000c00007844 */ /* 0x004fe20000000200 */
[----:B------:R-:W-:Y:S06]  /*5de60*/  BAR.SYNC.DEFER_BLOCKING 0x0 ;  /* 0x0000000000007b1d */ /* 0x000fec0000010000 */
[----:B------:R-:W1:Y:S04]  /*5de70*/  LDS.128 R12, [R252] ;  /* 0x00000000fc0c7984 */ /* 0x000e680000000c00 */
[----:B-1----:R1:W-:Y:S04]  /*5de80*/  STL.64 [R1+0x510], R12 ;  /* 0x0005100c01007387 */ /* 0x0023e80000100a00 */
[----:B------:R2:W-:Y:S04]  /*5de90*/  STL.64 [R1+0x518], R14 ;  /* 0x0005180e01007387 */ /* 0x0005e80000100a00 */
[----:B-1----:R-:W3:Y:S04]  /*5dea0*/  LDL.LU R12, [R1+0x404] ;  /* 0x00040400010c7983 */ /* 0x002ee80000300800 */
[----:B------:R-:W3:Y:S04]  /*5deb0*/  LDL.LU R13, [R1+0x40c] ;  /* 0x00040c00010d7983 */ /* 0x000ee80000300800 */
[----:B--2---:R-:W3:Y:S04]  /*5dec0*/  LDL.LU R14, [R1+0x304] ;  /* 0x00030400010e7983 */ /* 0x004ee80000300800 */
[----:B------:R-:W3:Y:S01]  /*5ded0*/  LDL.LU R15, [R1+0x30c] ;  /* 0x00030c00010f7983 */ /* 0x000ee20000300800 */
[----:B------:R-:W-:Y:S01]  /*5dee0*/  BAR.SYNC.DEFER_BLOCKING 0x0 ;  /* 0x0000000000007b1d */ /* 0x000fe20000010000 */
[----:B------:R-:W-:Y:S01]  /*5def0*/  IMAD.MOV.U32 R4, RZ, RZ, R88 ;  /* 0x000000ffff047224 */ /* 0x000fe200078e0058 */
[----:B------:R-:W-:Y:S01]  /*5df00*/  MOV R5, R90 ;  /* 0x0000005a00057202 */ /* 0x000fe20000000f00 */
[----:B------:R-:W-:Y:S01]  /*5df10*/  IMAD.MOV.U32 R6, RZ, RZ, R24 ;  /* 0x000000ffff067224 */ /* 0x000fe200078e0018 */
[----:B------:R-:W-:-:S05]  /*5df20*/  MOV R7, R26 ;  /* 0x0000001a00077202 */ /* 0x000fca0000000f00 */
[----:B------:R1:W-:Y:S01]  /*5df30*/  STSM.16.M88.4 [R0], R4 ;  /* 0x0000000400007844 */ /* 0x0003e20000000200 */
[----:B------:R-:W-:Y:S01]  /*5df40*/  IMAD.MOV.U32 R245, RZ, RZ, R16 ;  /* 0x000000fffff57224 */ /* 0x000fe200078e0010 */
[----:B------:R-:W-:Y:S06]  /*5df50*/  BAR.SYNC.DEFER_BLOCKING 0x0 ;  /* 0x0000000000007b1d */ /* 0x000fec0000010000 */
[----:B-1----:R-:W2:Y:S04]  /*5df60*/  LDL.LU R4, [R1+0x204] ;  /* 0x0002040001047983 */ /* 0x002ea80000300800 */
[----:B------:R-:W2:Y:S04]  /*5df70*/  LDL.LU R5, [R1+0x20c] ;  /* 0x00020c0001057983 */ /* 0x000ea80000300800 */
[----:B------:R-:W2:Y:S04]  /*5df80*/  LDL.LU R6, [R1+0x104] ;  /* 0x0001040001067983 */ /* 0x000ea80000300800 */
[----:B------:R-:W1:Y:S01]  /*5df90*/  LDS.128 R16, [R252] ;  /* 0x00000000fc107984 */ /* 0x000e620000000c00 */
[----:B------:R-:W-:Y:S06]  /*5dfa0*/  BAR.SYNC.DEFER_BLOCKING 0x0 ;  /* 0x0000000000007b1d */ /* 0x000fec0000010000 */
[----:B------:R-:W2:Y:S04]  /*5dfb0*/  LDL.LU R7, [R1+0x10c] ;  /* 0x00010c0001077983 */ /* 0x000ea80000300800 */
[----:B-1----:R-:W-:Y:S04]  /*5dfc0*/  STL.64 [R1+0x300], R16 ;  /* 0x0003001001007387 */ /* 0x002fe80000100a00 */
[----:B------:R-:W-:Y:S04]  /*5dfd0*/  STL.64 [R1+0x308], R18 ;  /* 0x0003081201007387 */ /* 0x000fe80000100a00 */
[----:B---3--:R-:W-:Y:S01]  /*5dfe0*/  STSM.16.M88.4 [R0], R12 ;  /* 0x0000000c00007844 */ /* 0x008fe20000000200 */
[----:B------:R-:W-:Y:S06]  /*5dff0*/  BAR.SYNC.DEFER_BLOCKING 0x0 ;  /* 0x0000000000007b1d */ /* 0x000fec0000010000 */
[----:B------:R-:W1:Y:S02]  /*5e000*/  LDS.128 R12, [R252] ;  /* 0x00000000fc0c7984 */ /* 0x000e640000000c00 */
[----:B------:R-:W-:Y:S06]  /*5e010*/  BAR.SYNC.DEFER_BLOCKING 0x0 ;  /* 0x0000000000007b1d */ /* 0x000fec0000010000 */
[----:B-1----:R1:W-:Y:S04]  /*5e020*/  STL.64 [R1+0x200], R12 ;  /* 0x0002000c01007387 */ /* 0x0023e80000100a00 */
[----:B------:R3:W-:Y:S04]  /*5e030*/  STL.64 [R1+0x208], R14 ;  /* 0x0002080e01007387 */ /* 0x0007e80000100a00 */
[----:B-1----:R-:W4:Y:S04]  /*5e040*/  LDL.LU R12, [R1+0x4] ;  /* 0x00000400010c7983 */ /* 0x002f280000300800 */
[----:B------:R-:W4:Y:S04]  /*5e050*/  LDL.LU R13, [R1+0xc] ;  /* 0x00000c00010d7983 */ /* 0x000f280000300800 */
[----:B--2---:R-:W-:Y:S01]  /*5e060*/  STSM.16.M88.4 [R0], R4 ;  /* 0x0000000400007844 */ /* 0x004fe20000000200 */
[----:B------:R-:W-:Y:S01]  /*5e070*/  BAR.SYNC.DEFER_BLOCKING 0x0 ;  /* 0x0000000000007b1d */ /* 0x000fe20000010000 */
[----:B---3--:R-:W-:Y:S01]  /*5e080*/  MOV R14, R153 ;  /* 0x00000099000e7202 */ /* 0x008fe20000000f00 */
[----:B------:R-:W-:-:S04]  /*5e090*/  IMAD.MOV.U32 R15, RZ, RZ, R155 ;  /* 0x000000ffff0f7224 */ /* 0x000fc800078e009b */
[----:B------:R-:W1:Y:S02]  /*5e0a0*/  LDS.128 R16, [R252] ;  /* 0x00000000fc107984 */ /* 0x000e640000000c00 */
[----:B------:R-:W-:Y:S06]  /*5e0b0*/  BAR.SYNC.DEFER_BLOCKING 0x0 ;  /* 0x0000000000007b1d */ /* 0x000fec0000010000 */
[----:B-1----:R-:W-:Y:S04]  /*5e0c0*/  STL.64 [R1+0x100], R16 ;  /* 0x0001001001007387 */ /* 0x002fe80000100a00 */
[----:B------:R-:W-:Y:S04]  /*5e0d0*/  STL.64 [R1+0x108], R18 ;  /* 0x0001081201007387 */ /* 0x000fe80000100a00 */
[----:B----4-:R-:W-:Y:S01]  /*5e0e0*/  STSM.16.M88.4 [R0], R12 ;  /* 0x0000000c00007844 */ /* 0x010fe20000000200 */
[----:B------:R-:W-:Y:S06]  /*5e0f0*/  BAR.SYNC.DEFER_BLOCKING 0x0 ;  /* 0x0000000000007b1d */ /* 0x000fec0000010000 */
[----:B------:R-:W1:Y:S04]  /*5e100*/  LDS.128 R12, [R252] ;  /* 0x00000000fc0c7984 */ /* 0x000e680000000c00 */
[----:B-1----:R1:W-:Y:S04]  /*5e110*/  STL.64 [R1], R12 ;  /* 0x0000000c01007387 */ /* 0x0023e80000100a00 */
[----:B------:R2:W-:Y:S04]  /*5e120*/  STL.64 [R1+0x8], R14 ;  /* 0x0000080e01007387 */ /* 0x0005e80000100a00 */
[----:B-1----:R-:W3:Y:S04]  /*5e130*/  LDL.LU R12, [R1+0x410] ;  /* 0x00041000010c7983 */ /* 0x002ee80000300800 */
[----:B------:R-:W3:Y:S04]  /*5e140*/  LDL.LU R13, [R1+0x418] ;  /* 0x00041800010d7983 */ /* 0x000ee80000300800 */
[----:B--2---:R-:W3:Y:S04]  /*5e150*/  LDL.LU R14, [R1+0x310] ;  /* 0x00031000010e7983 */ /* 0x004ee80000300800 */
[----:B------:R-:W3:Y:S01]  /*5e160*/  LDL.LU R15, [R1+0x318] ;  /* 0x00031800010f7983 */ /* 0x000ee20000300800 */
[----:B------:R-:W-:Y:S01]  /*5e170*/  BAR.SYNC.DEFER_BLOCKING 0x0 ;  /* 0x0000000000007b1d */ /* 0x000fe20000010000 */
[----:B------:R-:W-:Y:S01]  /*5e180*/  MOV R4, R89 ;  /* 0x0000005900047202 */ /* 0x000fe20000000f00 */
[----:B------:R-:W-:Y:S01]  /*5e190*/  IMAD.MOV.U32 R5, RZ, RZ, R91 ;  /* 0x000000ffff057224 */ /* 0x000fe200078e005b */
[----:B------:R-:W-:Y:S01]  /*5e1a0*/  MOV R6, R25 ;  /* 0x0000001900067202 */ /* 0x000fe20000000f00 */
[----:B------:R-:W-:-:S05]  /*5e1b0*/  IMAD.MOV.U32 R7, RZ, RZ, R27 ;  /* 0x000000ffff077224 */ /* 0x000fca00078e001b */
[----:B------:R1:W-:Y:S01]  /*5e1c0*/  STSM.16.M88.4 [R0], R4 ;  /* 0x0000000400007844 */ /* 0x0003e20000000200 */
[----:B------:R-:W-:Y:S06]  /*5e1d0*/  BAR.SYNC.DEFER_BLOCKING 0x0 ;  /* 0x0000000000007b1d */ /* 0x000fec0000010000 */
[----:B-1----:R-:W2:Y:S04]  /*5e1e0*/  LDL.LU R4, [R1+0x210] ;  /* 0x0002100001047983 */ /* 0x002ea80000300800 */
[----:B------:R-:W2:Y:S04]  /*5e1f0*/  LDL.LU R5, [R1+0x218] ;  /* 0x0002180001057983 */ /* 0x000ea80000300800 */
[----:B------:R-:W2:Y:S04]  /*5e200*/  LDL.LU R6, [R1+0x110] ;  /* 0x0001100001067983 */ /* 0x000ea80000300800 */
[----:B------:R-:W1:Y:S01]  /*5e210*/  LDS.128 R248, [R252] ;  /* 0x00000000fcf87984 */ /* 0x000e620000000c00 */
[----:B------:R-:W-:Y:S06]  /*5e220*/  BAR.SYNC.DEFER_BLOCKING 0x0 ;  /* 0x0000000000007b1d */ /* 0x000fec0000010000 */
[----:B------:R-:W2:Y:S04]  /*5e230*/  LDL.LU R7, [R1+0x118] ;  /* 0x0001180001077983 */ /* 0x000ea80000300800 */
[----:B-1----:R-:W-:Y:S04]  /*5e240*/  STL [R1+0x1d78], R249 ;  /* 0x001d78f901007387 */ /* 0x002fe80000100800 */
[----:B------:R-:W-:Y:S04]  /*5e250*/  STL [R1+0x1d74], R250 ;  /* 0x001d74fa01007387 */ /* 0x000fe80000100800 */
[----:B------:R-:W-:Y:S04]  /*5e260*/  STL [R1+0x1d70], R251 ;  /* 0x001d70fb01007387 */ /* 0x000fe80000100800 */
        /* <DEDUP_REMOVED lines=635> */
[----:B------:R-:W2:Y:S04]  /*60a20*/  LDL.LU R7, [R1+0x198] ;  /* 0x0001980001077983 */ /* 0x000ea80000300800 */
[----:B------:R-:W1:Y:S01]  /*60a30*/  LDS.128 R236, [R252] ;  /* 0x00000000fcec7984 */ /* 0x000e620000000c00 */
[----:B------:R-:W-:Y:S06]  /*60a40*/  BAR.SYNC.DEFER_BLOCKING 0x0 ;  /* 0x0000000000007b1d */ /* 0x000fec0000010000 */
[----:B-1----:R-:W-:Y:S04]  /*60a50*/  STL [R1+0x1d6c], R238 ;  /* 0x001d6cee01007387 */ /* 0x002fe80000100800 */
[----:B------:R-:W-:Y:S04]  /*60a60*/  STL [R1+0x1d68], R239 ;  /* 0x001d68ef01007387 */ /* 0x000fe80000100800 */
[----:B---3--:R1:W-:Y:S01]  /*60a70*/  STSM.16.M88.4 [R0], R12 ;  /* 0x0000000c00007844 */ /* 0x0083e20000000200 */
[----:B------:R-:W-:Y:S06]  /*60a80*/  BAR.SYNC.DEFER_BLOCKING 0x0 ;  /* 0x0000000000007b1d */ /* 0x000fec0000010000 */
[----:B-1----:R-:W3:Y:S04]  /*60a90*/  LDL.LU R12, [R1+0x90] ;  /* 0x00009000010c7983 */ /* 0x002ee80000300800 */
[----:B------:R-:W3:Y:S04]  /*60aa0*/  LDL.LU R13, [R1+0x98] ;  /* 0x00009800010d7983 */ /* 0x000ee80000300800 */
[----:B------:R-:W1:Y:S01]  /*60ab0*/  LDS.128 R232, [R252] ;  /* 0x00000000fce87984 */ /* 0x000e620000000c00 */
[----:B------:R-:W-:Y:S06]  /*60ac0*/  BAR.SYNC.DEFER_BLOCKING 0x0 ;  /* 0x0000000000007b1d */ /* 0x000fec0000010000 */
[----:B--2---:R2:W-:Y:S02]  /*60ad0*/  STSM.16.M88.4 [R0], R4 ;  /* 0x0000000400007844 */ /* 0x0045e40000000200 */
[----:B------:R-:W-:Y:S01]  /*60ae0*/  BAR.SYNC.DEFER_BLOCKING 0x0 ;  /* 0x0000000000007b1d */ /* 0x000fe20000010000 */
[----:B------:R-:W-:Y:S01]  /*60af0*/  MOV R14, R188 ;  /* 0x000000bc000e7202 */ /* 0x000fe20000000f00 */
[----:B------:R-:W-:-:S04]  /*60b00*/  IMAD.MOV.U32 R15, RZ, RZ, R190 ;  /* 0x000000ffff0f7224 */ /* 0x000fc800078e00be */
[----:B------:R-:W4:Y:S02]  /*60b10*/  LDS.128 R228, [R252] ;  /* 0x00000000fce47984 */ /* 0x000f240000000c00 */
[----:B------:R-:W-:Y:S01]  /*60b20*/  BAR.SYNC.DEFER_BLOCKING 0x0 ;  /* 0x0000000000007b1d */ /* 0x000fe20000010000 */
[----:B--2---:R-:W-:Y:S01]  /*60b30*/  MOV R4, R124 ;  /* 0x0000007c00047202 */ /* 0x004fe20000000f00 */
[----:B------:R-:W-:Y:S01]  /*60b40*/  IMAD.MOV.U32 R5, RZ, RZ, R126 ;  /* 0x000000ffff057224 */ /* 0x000fe200078e007e */
[----:B------:R-:W-:Y:S01]  /*60b50*/  MOV R6, R60 ;  /* 0x0000003c00067202 */ /* 0x000fe20000000f00 */
[----:B------:R-:W-:Y:S02]  /*60b60*/  IMAD.MOV.U32 R7, RZ, RZ, R62 ;  /* 0x000000ffff077224 */ /* 0x000fe400078e003e */
[----:B---3--:R-:W-:Y:S02]  /*60b70*/  STSM.16.M88.4 [R0], R12 ;  /* 0x0000000c00007844 */ /* 0x008fe40000000200 */
[----:B------:R-:W-:Y:S06]  /*60b80*/  BAR.SYNC.DEFER_BLOCKING 0x0 ;  /* 0x0000000000007b1d */ /* 0x000fec0000010000 */
[----:B------:R-:W2:Y:S02]  /*60b90*/  LDS.128 R220, [R252] ;  /* 0x00000000fcdc7984 */ /* 0x000ea40000000c00 */
[----:B------:R-:W-:Y:S06]  /*60ba0*/  BAR.SYNC.DEFER_BLOCKING 0x0 ;  /* 0x0000000000007b1d */ /* 0x000fec0000010000 */
[----:B------:R3:W-:Y:S02]  /*60bb0*/  STSM.16.M88.4 [R0], R4 ;  /* 0x0000000400007844 */ /* 0x0007e40000000200 */
[----:B------:R-:W-:Y:S06]  /*60bc0*/  BAR.SYNC.DEFER_BLOCKING 0x0 ;  /* 0x0000000000007b1d */ /* 0x000fec0000010000 */
[----:B---3--:R-:W3:Y:S04]  /*60bd0*/  LDL.LU R4, [R1+0x494] ;  /* 0x0004940001047983 */ /* 0x008ee80000300800 */
[----:B------:R-:W3:Y:S04]  /*60be0*/  LDL.LU R5, [R1+0x49c] ;  /* 0x00049c0001057983 */ /* 0x000ee80000300800 */
[----:B------:R-:W3:Y:S04]  /*60bf0*/  LDL.LU R6, [R1+0x394] ;  /* 0x0003940001067983 */ /* 0x000ee80000300800 */
[----:B------:R-:W3:Y:S04]  /*60c00*/  LDL.LU R7, [R1+0x39c] ;  /* 0x00039c0001077983 */ /* 0x000ee80000300800 */
[----:B------:R-:W4:Y:S04]  /*60c10*/  LDL.LU R12, [R1+0x294] ;  /* 0x00029400010c7983 */ /* 0x000f280000300800 */
[----:B------:R-:W4:Y:S04]  /*60c20*/  LDL.LU R13, [R1+0x29c] ;  /* 0x00029c00010d7983 */ /* 0x000f280000300800 */
[----:B------:R-:W4:Y:S04]  /*60c30*/  LDL.LU R14, [R1+0x194] ;  /* 0x00019400010e7983 */ /* 0x000f280000300800 */
[----:B------:R-:W4:Y:S04]  /*60c40*/  LDL.LU R15, [R1+0x19c] ;  /* 0x00019c00010f7983 */ /* 0x000f280000300800 */
[----:B------:R-:W2:Y:S01]  /*60c50*/  LDS.128 R184, [R252] ;  /* 0x00000000fcb87984 */ /* 0x000ea20000000c00 */
[----:B------:R-:W-:Y:S06]  /*60c60*/  BAR.SYNC.DEFER_BLOCKING 0x0 ;  /* 0x0000000000007b1d */ /* 0x000fec0000010000 */
[----:B---3--:R-:W-:Y:S02]  /*60c70*/  STSM.16.M88.4 [R0], R4 ;  /* 0x0000000400007844 */ /* 0x008fe40000000200 */
[----:B------:R-:W-:Y:S06]  /*60c80*/  BAR.SYNC.DEFER_BLOCKING 0x0 ;  /* 0x0000000000007b1d */ /* 0x000fec0000010000 */
[----:B------:R-:W3:Y:S02]  /*60c90*/  LDS.128 R4, [R252] ;  /* 0x00000000fc047984 */ /* 0x000ee40000000c00 */
[----:B------:R-:W-:Y:S06]  /*60ca0*/  BAR.SYNC.DEFER_BLOCKING 0x0 ;  /* 0x0000000000007b1d */ /* 0x000fec0000010000 */
[----:B----4-:R4:W-:Y:S02]  /*60cb0*/  STSM.16.M88.4 [R0], R12 ;  /* 0x0000000c00007844 */ /* 0x0109e40000000200 */
[----:B------:R-:W-:Y:S06]  /*60cc0*/  BAR.SYNC.DEFER_BLOCKING 0x0 ;  /* 0x0000000000007b1d */ /* 0x000fec0000010000 */
[----:B----4-:R-:W4:Y:S04]  /*60cd0*/  LDL.LU R12, [R1+0x94] ;  /* 0x00009400010c7983 */ /* 0x010f280000300800 */
[----:B------:R-:W4:Y:S04]  /*60ce0*/  LDL.LU R13, [R1+0x9c] ;  /* 0x00009c00010d7983 */ /* 0x000f280000300800 */
[----:B------:R-:W3:Y:S01]  /*60cf0*/  LDS.128 R24, [R252] ;  /* 0x00000000fc187984 */ /* 0x000ee20000000c00 */
[----:B------:R-:W-:Y:S01]  /*60d00*/  MOV R14, R189 ;  /* 0x000000bd000e7202 */ /* 0x000fe20000000f00 */
[----:B------:R-:W-:Y:S01]  /*60d10*/  IMAD.MOV.U32 R15, RZ, RZ, R191 ;  /* 0x000000ffff0f7224 */ /* 0x000fe200078e00bf */
[----:B------:R-:W-:Y:S01]  /*60d20*/  BAR.SYNC.DEFER_BLOCKING 0x0 ;  /* 0x0000000000007b1d */ /* 0x000fe20000010000 */
[----:B------:R-:W-:Y:S01]  /*60d30*/  MOV R16, R125 ;  /* 0x0000007d00107202 */ /* 0x000fe20000000f00 */
[----:B------:R-:W-:Y:S01]  /*60d40*/  IMAD.MOV.U32 R17, RZ, RZ, R127 ;  /* 0x000000ffff117224 */ /* 0x000fe200078e007f */
[----:B------:R-:W-:Y:S01]  /*60d50*/  MOV R18, R61 ;  /* 0x0000003d00127202 */ /* 0x000fe20000000f00 */
[----:B------:R-:W-:-:S02]  /*60d60*/  IMAD.MOV.U32 R19, RZ, RZ, R63 ;  /* 0x000000ffff137224 */ /* 0x000fc400078e003f */
[----:B----4-:R-:W-:Y:S02]  /*60d70*/  STSM.16.M88.4 [R0], R12 ;  /* 0x0000000c00007844 */ /* 0x010fe40000000200 */
[----:B------:R-:W-:Y:S06]  /*60d80*/  BAR.SYNC.DEFER_BLOCKING 0x0 ;  /* 0x0000000000007b1d */ /* 0x000fec0000010000 */
[----:B------:R-:W4:Y:S02]  /*60d90*/  LDS.128 R32, [R252] ;  /* 0x00000000fc207984 */ /* 0x000f240000000c00 */
[----:B------:R-:W-:Y:S06]  /*60da0*/  BAR.SYNC.DEFER_BLOCKING 0x0 ;  /* 0x0000000000007b1d */ /* 0x000fec0000010000 */
[----:B------:R1:W-:Y:S02]  /*60db0*/  STSM.16.M88.4 [R0], R16 ;  /* 0x0000001000007844 */ /* 0x0003e40000000200 */
[----:B------:R-:W-:Y:S06]  /*60dc0*/  BAR.SYNC.DEFER_BLOCKING 0x0 ;  /* 0x0000000000007b1d */ /* 0x000fec0000010000 */
[----:B-1----:R-:W2:Y:S04]  /*60dd0*/  LDL.LU R16, [R1+0x4a0] ;  /* 0x0004a00001107983 */ /* 0x002ea80000300800 */
[----:B------:R-:W2:Y:S04]  /*60de0*/  LDL.LU R17, [R1+0x4a8] ;  /* 0x0004a80001117983 */ /* 0x000ea80000300800 */
[----:B------:R-:W2:Y:S04]  /*60df0*/  LDL.LU R18, [R1+0x3a0] ;  /* 0x0003a00001127983 */ /* 0x000ea80000300800 */
[----:B------:R-:W2:Y:S04]  /*60e00*/  LDL.LU R19, [R1+0x3a8] ;  /* 0x0003a80001137983 */ /* 0x000ea80000300800 */
[----:B------:R-:W3:Y:S04]  /*60e10*/  LDL.LU R12, [R1+0x2a0] ;  /* 0x0002a000010c7983 */ /* 0x000ee80000300800 */
[----:B------:R-:W3:Y:S04]  /*60e20*/  LDL.LU R13, [R1+0x2a8] ;  /* 0x0002a800010d7983 */ /* 0x000ee80000300800 */
[----:B------:R-:W3:Y:S04]  /*60e30*/  LDL.LU R14, [R1+0x1a0] ;  /* 0x0001a000010e7983 */ /* 0x000ee80000300800 */
[----:B------:R-:W3:Y:S04]  /*60e40*/  LDL.LU R15, [R1+0x1a8] ;  /* 0x0001a800010f7983 */ /* 0x000ee80000300800 */
[----:B------:R-:W1:Y:S01]  /*60e50*/  LDS.128 R28, [R252] ;  /* 0x00000000fc1c7984 */ /* 0x000e620000000c00 */
[----:B------:R-:W-:Y:S06]  /*60e60*/  BAR.SYNC.DEFER_BLOCKING 0x0 ;  /* 0x0000000000007b1d */ /* 0x000fec0000010000 */
[----:B--2---:R-:W-:Y:S02]  /*60e70*/  STSM.16.M88.4 [R0], R16 ;  /* 0x0000001000007844 */ /* 0x004fe40000000200 */
[----:B------:R-:W-:Y:S06]  /*60e80*/  BAR.SYNC.DEFER_BLOCKING 0x0 ;  /* 0x0000000000007b1d */ /* 0x000fec0000010000 */
[----:B------:R-:W2:Y:S02]  /*60e90*/  LDS.128 R20, [R252] ;  /* 0x00000000fc147984 */ /* 0x000ea40000000c00 */
[----:B------:R-:W-:Y:S06]  /*60ea0*/  BAR.SYNC.DEFER_BLOCKING 0x0 ;  /* 0x0000000000007b1d */ /* 0x000fec0000010000 */
[----:B---3--:R3:W-:Y:S02]  /*60eb0*/  STSM.16.M88.4 [R0], R12 ;  /* 0x0000000c00007844 */ /* 0x0087e40000000200 */
[----:B------:R-:W-:Y:S06]  /*60ec0*/  BAR.SYNC.DEFER_BLOCKING 0x0 ;  /* 0x0000000000007b1d */ /* 0x000fec0000010000 */
[----:B---3--:R-:W3:Y:S04]  /*60ed0*/  LDL.LU R12, [R1+0xa0] ;  /* 0x0000a000010c7983 */ /* 0x008ee80000300800 */
[----:B------:R-:W3:Y:S04]  /*60ee0*/  LDL.LU R13, [R1+0xa8] ;  /* 0x0000a800010d7983 */ /* 0x000ee80000300800 */
[----:B------:R-:W2:Y:S01]  /*60ef0*/  LDS.128 R16, [R252] ;  /* 0x00000000fc107984 */ /* 0x000ea20000000c00 */
[----:B------:R-:W-:Y:S01]  /*60f00*/  MOV R14, R192 ;  /* 0x000000c0000e7202 */ /* 0x000fe20000000f00 */
[----:B------:R-:W-:Y:S01]  /*60f10*/  IMAD.MOV.U32 R15, RZ, RZ, R194 ;  /* 0x000000ffff0f7224 */ /* 0x000fe200078e00c2 */
[----:B------:R-:W-:Y:S01]  /*60f20*/  BAR.SYNC.DEFER_BLOCKING 0x0 ;  /* 0x0000000000007b1d */ /* 0x000fe20000010000 */
[----:B------:R-:W-:Y:S01]  /*60f30*/  MOV R36, R128 ;  /* 0x0000008000247202 */ /* 0x000fe20000000f00 */
[----:B------:R-:W-:Y:S01]  /*60f40*/  IMAD.MOV.U32 R37, RZ, RZ, R130 ;  /* 0x000000ffff257224 */ /* 0x000fe200078e0082 */
[----:B------:R-:W-:Y:S01]  /*60f50*/  MOV R38, R64 ;  /* 0x0000004000267202 */ /* 0x000fe20000000f00 */
[----:B------:R-:W-:-:S02]  /*60f60*/  IMAD.MOV.U32 R39, RZ, RZ, R66 ;  /* 0x000000ffff277224 */ /* 0x000fc400078e0042 */
[----:B---3--:R-:W-:Y:S02]  /*60f70*/  STSM.16.M88.4 [R0], R12 ;  /* 0x0000000c00007844 */ /* 0x008fe40000000200 */
[----:B------:R-:W-:Y:S06]  /*60f80*/  BAR.SYNC.DEFER_BLOCKING 0x0 ;  /* 0x0000000000007b1d */ /* 0x000fec0000010000 */
[----:B------:R-:W3:Y:S02]  /*60f90*/  LDS.128 R12, [R252] ;  /* 0x00000000fc0c7984 */ /* 0x000ee40000000c00 */
[----:B------:R-:W-:Y:S06]  /*60fa0*/  BAR.SYNC.DEFER_BLOCKING 0x0 ;  /* 0x0000000000007b1d */ /* 0x000fec0000010000 */
[----:B------:R4:W-:Y:S02]  /*60fb0*/  STSM.16.M88.4 [R0], R36 ;  /* 0x0000002400007844 */ /* 0x0009e40000000200 */
[----:B------:R-:W-:Y:S06]  /*60fc0*/  BAR.SYNC.DEFER_BLOCKING 0x0 ;  /* 0x0000000000007b1d */ /* 0x000fec0000010000 */
[----:B----4-:R-:W4:Y:S04]  /*60fd0*/  LDL.LU R36, [R1+0x4a4] ;  /* 0x0004a40001247983 */ /* 0x010f280000300800 */
[----:B------:R-:W4:Y:S04]  /*60fe0*/  LDL.LU R37, [R1+0x4ac] ;  /* 0x0004ac0001257983 */ /* 0x000f280000300800 */
[----:B------:R-:W4:Y:S04]  /*60ff0*/  LDL.LU R38, [R1+0x3a4] ;  /* 0x0003a40001267983 */ /* 0x000f280000300800 */
[----:B------:R-:W4:Y:S04]  /*61000*/  LDL.LU R39, [R1+0x3ac] ;  /* 0x0003ac0001277983 */ /* 0x000f280000300800 */
[----:B------:R-:W2:Y:S04]  /*61010*/  LDL.LU R44, [R1+0x2a4] ;  /* 0x0002a400012c7983 */ /* 0x000ea80000300800 */
[----:B------:R-:W2:Y:S04]  /*61020*/  LDL.LU R45, [R1+0x2ac] ;  /* 0x0002ac00012d7983 */ /* 0x000ea80000300800 */
[----:B------:R-:W2:Y:S04]  /*61030*/  LDL.LU R46, [R1+0x1a4] ;  /* 0x0001a400012e7983 */ /* 0x000ea80000300800 */
[----:B------:R-:W2:Y:S04]  /*61040*/  LDL.LU R47, [R1+0x1ac] ;  /* 0x0001ac00012f7983 */ /* 0x000ea80000300800 */
[----:B------:R-:W3:Y:S01]  /*61050*/  LDS.128 R40, [R252] ;  /* 0x00000000fc287984 */ /* 0x000ee20000000c00 */
[----:B------:R-:W-:Y:S06]  /*61060*/  BAR.SYNC.DEFER_BLOCKING 0x0 ;  /* 0x0000000000007b1d */ /* 0x000fec0000010000 */
[----:B----4-:R-:W-:Y:S02]  /*61070*/  STSM.16.M88.4 [R0], R36 ;  /* 0x0000002400007844 */ /* 0x010fe40000000200 */
[----:B------:R-:W-:Y:S06]  /*61080*/  BAR.SYNC.DEFER_BLOCKING 0x0 ;  /* 0x0000000000007b1d */ /* 0x000fec0000010000 */
[----:B------:R-:W4:Y:S02]  /*61090*/  LDS.128 R36, [R252] ;  /* 0x00000000fc247984 */ /* 0x000f240000000c00 */
[----:B------:R-:W-:Y:S06]  /*610a0*/  BAR.SYNC.DEFER_BLOCKING 0x0 ;  /* 0x0000000000007b1d */ /* 0x000fec0000010000 */
[----:B--2---:R2:W-:Y:S04]  /*610b0*/  STSM.16.M88.4 [R0], R44 ;  /* 0x0000002c00007844 */ /* 0x0045e80000000200 */
[----:B--2---:R-:W2:Y:S04]  /*610c0*/  LDL.LU R44, [R1+0xa4] ;  /* 0x0000a400012c7983 */ /* 0x004ea80000300800 */
[----:B------:R-:W2:Y:S01]  /*610d0*/  LDL.LU R45, [R1+0xac] ;  /* 0x0000ac00012d7983 */ /* 0x000ea20000300800 */
[----:B------:R-:W-:Y:S01]  /*610e0*/  MOV R50, R65 ;  /* 0x0000004100327202 */ /* 0x000fe20000000f00 */
[----:B------:R-:W-:Y:S01]  /*610f0*/  IMAD.MOV.U32 R51, RZ, RZ, R67 ;  /* 0x000000ffff337224 */ /* 0x000fe200078e0043 */
[----:B------:R-:W-:Y:S01]  /*61100*/  BAR.SYNC.DEFER_BLOCKING 0x0 ;  /* 0x0000000000007b1d */ /* 0x000fe20000010000 */
[----:B------:R-:W-:Y:S01]  /*61110*/  MOV R46, R193 ;  /* 0x000000c1002e7202 */ /* 0x000fe20000000f00 */
[----:B------:R-:W-:-:S04]  /*61120*/  IMAD.MOV.U32 R47, RZ, RZ, R195 ;  /* 0x000000ffff2f7224 */ /* 0x000fc800078e00c3 */
[----:B------:R-:W3:Y:S04]  /*61130*/  LDL.LU R52, [R1+0x4b0] ;  /* 0x0004b00001347983 */ /* 0x000ee80000300800 */
[----:B------:R-:W3:Y:S04]  /*61140*/  LDL.LU R53, [R1+0x4b8] ;  /* 0x0004b80001357983 */ /* 0x000ee80000300800 */
[----:B------:R-:W3:Y:S04]  /*61150*/  LDL.LU R54, [R1+0x3b0] ;  /* 0x0003b00001367983 */ /* 0x000ee80000300800 */
[----:B------:R-:W3:Y:S04]  /*61160*/  LDL.LU R55, [R1+0x3b8] ;  /* 0x0003b80001377983 */ /* 0x000ee80000300800 */
[----:B------:R-:W4:Y:S01]  /*61170*/  LDS.128 R64, [R252] ;  /* 0x00000000fc407984 */ /* 0x000f220000000c00 */
[----:B------:R-:W-:Y:S01]  /*61180*/  BAR.SYNC.DEFER_BLOCKING 0x0 ;  /* 0x0000000000007b1d */ /* 0x000fe20000010000 */
[----:B------:R-:W-:Y:S01]  /*61190*/  MOV R48, R129 ;  /* 0x0000008100307202 */ /* 0x000fe20000000f00 */
[----:B------:R-:W-:-:S04]  /*611a0*/  IMAD.MOV.U32 R49, RZ, RZ, R131 ;  /* 0x000000ffff317224 */ /* 0x000fc800078e0083 */
[----:B--2---:R-:W-:Y:S02]  /*611b0*/  STSM.16.M88.4 [R0], R44 ;  /* 0x0000002c00007844 */ /* 0x004fe40000000200 */
[----:B------:R-:W-:Y:S06]  /*611c0*/  BAR.SYNC.DEFER_BLOCKING 0x0 ;  /* 0x0000000000007b1d */ /* 0x000fec0000010000 */
[----:B------:R-:W2:Y:S02]  /*611d0*/  LDS.128 R60, [R252] ;  /* 0x00000000fc3c7984 */ /* 0x000ea40000000c00 */
[----:B------:R-:W-:Y:S06]  /*611e0*/  BAR.SYNC.DEFER_BLOCKING 0x0 ;  /* 0x0000000000007b1d */ /* 0x000fec0000010000 */
[----:B------:R1:W-:Y:S02]  /*611f0*/  STSM.16.M88.4 [R0], R48 ;  /* 0x0000003000007844 */ /* 0x0003e40000000200 */
[----:B------:R-:W-:Y:S06]  /*61200*/  BAR.SYNC.DEFER_BLOCKING 0x0 ;  /* 0x0000000000007b1d */ /* 0x000fec0000010000 */
[----:B-1----:R-:W4:Y:S04]  /*61210*/  LDL.LU R48, [R1+0x2b0] ;  /* 0x0002b00001307983 */ /* 0x002f280000300800 */
[----:B------:R-:W4:Y:S04]  /*61220*/  LDL.LU R49, [R1+0x2b8] ;  /* 0x0002b80001317983 */ /* 0x000f280000300800 */
[----:B------:R-:W4:Y:S04]  /*61230*/  LDL.LU R50, [R1+0x1b0] ;  /* 0x0001b00001327983 */ /* 0x000f280000300800 */
[----:B------:R-:W4:Y:S04]  /*61240*/  LDL.LU R51, [R1+0x1b8] ;  /* 0x0001b80001337983 */ /* 0x000f280000300800 */
[----:B------:R-:W1:Y:S01]  /*61250*/  LDS.128 R56, [R252] ;  /* 0x00000000fc387984 */ /* 0x000e620000000c00 */
        /* <DEDUP_REMOVED lines=23> */
[----:B--2---:R-:W2:Y:S04]  /*613d0*/  LDL.LU R88, [R1+0x4b4] ;  /* 0x0004b40001587983 */ /* 0x004ea80000300800 */
[----:B------:R-:W2:Y:S04]  /*613e0*/  LDL.LU R89, [R1+0x4bc] ;  /* 0x0004bc0001597983 */ /* 0x000ea80000300800 */
[----:B------:R-:W2:Y:S04]  /*613f0*/  LDL.LU R90, [R1+0x3b4] ;  /* 0x0003b400015a7983 */ /* 0x000ea80000300800 */
[----:B------:R-:W2:Y:S04]  /*61400*/  LDL.LU R91, [R1+0x3bc] ;  /* 0x0003bc00015b7983 */ /* 0x000ea80000300800 */
[----:B------:R-:W3:Y:S04]  /*61410*/  LDL.LU R96, [R1+0x2b4] ;  /* 0x0002b40001607983 */ /* 0x000ee80000300800 */
[----:B------:R-:W3:Y:S04]  /*61420*/  LDL.LU R97, [R1+0x2bc] ;  /* 0x0002bc0001617983 */ /* 0x000ee80000300800 */
[----:B------:R-:W3:Y:S04]  /*61430*/  LDL.LU R98, [R1+0x1b4] ;  /* 0x0001b40001627983 */ /* 0x000ee80000300800 */
[----:B------:R-:W3:Y:S04]  /*61440*/  LDL.LU R99, [R1+0x1bc] ;  /* 0x0001bc0001637983 */ /* 0x000ee80000300800 */
[----:B------:R-:W4:Y:S01]  /*61450*/  LDS.128 R92, [R252] ;  /* 0x00000000fc5c7984 */ /* 0x000f220000000c00 */
[----:B------:R-:W-:Y:S06]  /*61460*/  BAR.SYNC.DEFER_BLOCKING 0x0 ;  /* 0x0000000000007b1d */ /* 0x000fec0000010000 */
[----:B--2---:R-:W-:Y:S02]  /*61470*/  STSM.16.M88.4 [R0], R88 ;  /* 0x0000005800007844 */ /* 0x004fe40000000200 */
[----:B------:R-:W-:Y:S06]  /*61480*/  BAR.SYNC.DEFER_BLOCKING 0x0 ;  /* 0x0000000000007b1d */ /* 0x000fec0000010000 */
[----:B------:R-:W2:Y:S02]  /*61490*/  LDS.128 R88, [R252] ;  /* 0x00000000fc587984 */ /* 0x000ea40000000c00 */
[----:B------:R-:W-:Y:S06]  /*614a0*/  BAR.SYNC.DEFER_BLOCKING 0x0 ;  /* 0x0000000000007b1d */ /* 0x000fec0000010000 */
[----:B---3--:R3:W-:Y:S01]  /*614b0*/  STSM.16.M88.4 [R0], R96 ;  /* 0x0000006000007844 */ /* 0x0087e20000000200 */
[----:B------:R-:W-:Y:S01]  /*614c0*/  MOV R102, R69 ;  /* 0x0000004500667202 */ /* 0x000fe20000000f00 */
[----:B------:R-:W-:Y:S01]  /*614d0*/  IMAD.MOV.U32 R103, RZ, RZ, R71 ;  /* 0x000000ffff677224 */ /* 0x000fe200078e0047 */
[----:B------:R-:W-:Y:S06]  /*614e0*/  BAR.SYNC.DEFER_BLOCKING 0x0 ;  /* 0x0000000000007b1d */ /* 0x000fec0000010000 */
[----:B---3--:R-:W3:Y:S04]  /*614f0*/  LDL.LU R96, [R1+0xb4] ;  /* 0x0000b40001607983 */ /* 0x008ee80000300800 */
[----:B------:R-:W3:Y:S04]  /*61500*/  LDL.LU R97, [R1+0xbc] ;  /* 0x0000bc0001617983 */ /* 0x000ee80000300800 */
[----:B------:R-:W4:Y:S04]  /*61510*/  LDL.LU R68, [R1+0x4c0] ;  /* 0x0004c00001447983 */ /* 0x000f280000300800 */
[----:B------:R-:W4:Y:S04]  /*61520*/  LDL.LU R69, [R1+0x4c8] ;  /* 0x0004c80001457983 */ /* 0x000f280000300800 */
[----:B------:R-:W4:Y:S04]  /*61530*/  LDL.LU R70, [R1+0x3c0] ;  /* 0x0003c00001467983 */ /* 0x000f280000300800 */
[----:B------:R-:W4:Y:S04]  /*61540*/  LDL.LU R71, [R1+0x3c8] ;  /* 0x0003c80001477983 */ /* 0x000f280000300800 */
[----:B------:R-:W2:Y:S01]  /*61550*/  LDS.128 R112, [R252] ;  /* 0x00000000fc707984 */ /* 0x000ea20000000c00 */
[----:B------:R-:W-:Y:S01]  /*61560*/  MOV R98, R197 ;  /* 0x000000c500627202 */ /* 0x000fe20000000f00 */
[----:B------:R-:W-:Y:S01]  /*61570*/  IMAD.MOV.U32 R99, RZ, RZ, R199 ;  /* 0x000000ffff637224 */ /* 0x000fe200078e00c7 */
[----:B------:R-:W-:Y:S01]  /*61580*/  BAR.SYNC.DEFER_BLOCKING 0x0 ;  /* 0x0000000000007b1d */ /* 0x000fe20000010000 */
[----:B------:R-:W-:Y:S01]  /*61590*/  MOV R100, R133 ;  /* 0x0000008500647202 */ /* 0x000fe20000000f00 */
[----:B------:R-:W-:-:S04]  /*615a0*/  IMAD.MOV.U32 R101, RZ, RZ, R135 ;  /* 0x000000ffff657224 */ /* 0x000fc800078e0087 */
[----:B---3--:R3:W-:Y:S02]  /*615b0*/  STSM.16.M88.4 [R0], R96 ;  /* 0x0000006000007844 */ /* 0x0087e40000000200 */
[----:B------:R-:W-:Y:S06]  /*615c0*/  BAR.SYNC.DEFER_BLOCKING 0x0 ;  /* 0x0000000000007b1d */ /* 0x000fec0000010000 */
[----:B---3--:R-:W3:Y:S04]  /*615d0*/  LDL.LU R96, [R1+0x2c0] ;  /* 0x0002c00001607983 */ /* 0x008ee80000300800 */
[----:B------:R-:W3:Y:S04]  /*615e0*/  LDL.LU R97, [R1+0x2c8] ;  /* 0x0002c80001617983 */ /* 0x000ee80000300800 */
[----:B------:R-:W3:Y:S04]  /*615f0*/  LDL.LU R98, [R1+0x1c0] ;  /* 0x0001c00001627983 */ /* 0x000ee80000300800 */
[----:B------:R-:W3:Y:S04]  /*61600*/  LDL.LU R99, [R1+0x1c8] ;  /* 0x0001c80001637983 */ /* 0x000ee80000300800 */
[----:B------:R-:W2:Y:S01]  /*61610*/  LDS.128 R108, [R252] ;  /* 0x00000000fc6c7984 */ /* 0x000ea20000000c00 */
[----:B------:R-:W-:Y:S06]  /*61620*/  BAR.SYNC.DEFER_BLOCKING 0x0 ;  /* 0x0000000000007b1d */ /* 0x000fec0000010000 */
[----:B------:R-:W-:Y:S02]  /*61630*/  STSM.16.M88.4 [R0], R100 ;  /* 0x0000006400007844 */ /* 0x000fe40000000200 */
[----:B------:R-:W-:Y:S06]  /*61640*/  BAR.SYNC.DEFER_BLOCKING 0x0 ;  /* 0x0000000000007b1d */ /* 0x000fec0000010000 */
[----:B------:R-:W2:Y:S02]  /*61650*/  LDS.128 R104, [R252] ;  /* 0x00000000fc687984 */ /* 0x000ea40000000c00 */
[----:B------:R-:W-:Y:S06]  /*61660*/  BAR.SYNC.DEFER_BLOCKING 0x0 ;  /* 0x0000000000007b1d */ /* 0x000fec0000010000 */
[----:B----4-:R-:W-:Y:S02]  /*61670*/  STSM.16.M88.4 [R0], R68 ;  /* 0x0000004400007844 */ /* 0x010fe40000000200 */
[----:B------:R-:W-:Y:S06]  /*61680*/  BAR.SYNC.DEFER_BLOCKING 0x0 ;  /* 0x0000000000007b1d */ /* 0x000fec0000010000 */
[----:B------:R-:W4:Y:S02]  /*61690*/  LDS.128 R68, [R252] ;  /* 0x00000000fc447984 */ /* 0x000f240000000c00 */
[----:B------:R-:W-:Y:S06]  /*616a0*/  BAR.SYNC.DEFER_BLOCKING 0x0 ;  /* 0x0000000000007b1d */ /* 0x000fec0000010000 */
[----:B---3--:R3:W-:Y:S02]  /*616b0*/  STSM.16.M88.4 [R0], R96 ;  /* 0x0000006000007844 */ /* 0x0087e40000000200 */
[----:B------:R-:W-:Y:S06]  /*616c0*/  BAR.SYNC.DEFER_BLOCKING 0x0 ;  /* 0x0000000000007b1d */ /* 0x000fec0000010000 */
[----:B---3--:R-:W3:Y:S04]  /*616d0*/  LDL.LU R96, [R1+0xc0] ;  /* 0x0000c00001607983 */ /* 0x008ee80000300800 */
[----:B------:R-:W3:Y:S04]  /*616e0*/  LDL.LU R97, [R1+0xc8] ;  /* 0x0000c80001617983 */ /* 0x000ee80000300800 */
[----:B------:R-:W4:Y:S01]  /*616f0*/  LDS.128 R100, [R252] ;  /* 0x00000000fc647984 */ /* 0x000f220000000c00 */
        /* <DEDUP_REMOVED lines=13> */
[----:B-1----:R-:W2:Y:S04]  /*617d0*/  LDL.LU R116, [R1+0x4c4] ;  /* 0x0004c40001747983 */ /* 0x002ea80000300800 */
[----:B------:R-:W2:Y:S04]  /*617e0*/  LDL.LU R117, [R1+0x4cc] ;  /* 0x0004cc0001757983 */ /* 0x000ea80000300800 */
[----:B------:R-:W2:Y:S04]  /*617f0*/  LDL.LU R118, [R1+0x3c4] ;  /* 0x0003c40001767983 */ /* 0x000ea80000300800 */
[----:B------:R-:W2:Y:S04]  /*61800*/  LDL.LU R119, [R1+0x3cc] ;  /* 0x0003cc0001777983 */ /* 0x000ea80000300800 */
[----:B------:R-:W4:Y:S04]  /*61810*/  LDL.LU R124, [R1+0x2c4] ;  /* 0x0002c400017c7983 */ /* 0x000f280000300800 */
[----:B------:R-:W4:Y:S04]  /*61820*/  LDL.LU R125, [R1+0x2cc] ;  /* 0x0002cc00017d7983 */ /* 0x000f280000300800 */
[----:B------:R-:W4:Y:S04]  /*61830*/  LDL.LU R126, [R1+0x1c4] ;  /* 0x0001c400017e7983 */ /* 0x000f280000300800 */
[----:B------:R-:W4:Y:S04]  /*61840*/  LDL.LU R127, [R1+0x1cc] ;  /* 0x0001cc00017f7983 */ /* 0x000f280000300800 */
[----:B------:R-:W3:Y:S04]  /*61850*/  LDL.LU R128, [R1+0xc4] ;  /* 0x0000c40001807983 */ /* 0x000ee80000300800 */
[----:B------:R-:W3:Y:S04]  /*61860*/  LDL.LU R129, [R1+0xcc] ;  /* 0x0000cc0001817983 */ /* 0x000ee80000300800 */
[----:B------:R-:W1:Y:S01]  /*61870*/  LDS.128 R120, [R252] ;  /* 0x00000000fc787984 */ /* 0x000e620000000c00 */
[----:B------:R-:W-:Y:S01]  /*61880*/  BAR.SYNC.DEFER_BLOCKING 0x0 ;  /* 0x0000000000007b1d */ /* 0x000fe20000010000 */
[----:B------:R-:W-:Y:S01]  /*61890*/  MOV R130, R201 ;  /* 0x000000c900827202 */ /* 0x000fe20000000f00 */
[----:B------:R-:W-:Y:S01]  /*618a0*/  IMAD.MOV.U32 R131, RZ, RZ, R203 ;  /* 0x000000ffff837224 */ /* 0x000fe200078e00cb */
[----:B------:R-:W-:Y:S01]  /*618b0*/  MOV R136, R137 ;  /* 0x0000008900887202 */ /* 0x000fe20000000f00 */
[----:B------:R-:W-:Y:S01]  /*618c0*/  IMAD.MOV.U32 R137, RZ, RZ, R139 ;  /* 0x000000ffff897224 */ /* 0x000fe200078e008b */
[----:B------:R-:W-:Y:S01]  /*618d0*/  MOV R138, R73 ;  /* 0x00000049008a7202 */ /* 0x000fe20000000f00 */
[----:B------:R-:W-:Y:S01]  /*618e0*/  IMAD.MOV.U32 R139, RZ, RZ, R75 ;  /* 0x000000ffff8b7224 */ /* 0x000fe200078e004b */
[----:B------:R-:W3:Y:S04]  /*618f0*/  LDL.LU R72, [R1+0x4d0] ;  /* 0x0004d00001487983 */ /* 0x000ee80000300800 */
[----:B------:R-:W3:Y:S04]  /*61900*/  LDL.LU R73, [R1+0x4d8] ;  /* 0x0004d80001497983 */ /* 0x000ee80000300800 */
[----:B------:R-:W3:Y:S04]  /*61910*/  LDL.LU R74, [R1+0x3d0] ;  /* 0x0003d000014a7983 */ /* 0x000ee80000300800 */
[----:B------:R-:W3:Y:S04]  /*61920*/  LDL.LU R75, [R1+0x3d8] ;  /* 0x0003d800014b7983 */ /* 0x000ee80000300800 */
[----:B--2---:R-:W-:Y:S01]  /*61930*/  STSM.16.M88.4 [R0], R116 ;  /* 0x0000007400007844 */ /* 0x004fe20000000200 */
[----:B------:R-:W-:Y:S06]  /*61940*/  BAR.SYNC.DEFER_BLOCKING 0x0 ;  /* 0x0000000000007b1d */ /* 0x000fec0000010000 */
[----:B------:R-:W2:Y:S02]  /*61950*/  LDS.128 R116, [R252] ;  /* 0x00000000fc747984 */ /* 0x000ea40000000c00 */
[----:B------:R-:W-:Y:S06]  /*61960*/  BAR.SYNC.DEFER_BLOCKING 0x0 ;  /* 0x0000000000007b1d */ /* 0x000fec0000010000 */
[----:B----4-:R-:W-:Y:S02]  /*61970*/  STSM.16.M88.4 [R0], R124 ;  /* 0x0000007c00007844 */ /* 0x010fe40000000200 */
[----:B------:R-:W-:Y:S06]  /*61980*/  BAR.SYNC.DEFER_BLOCKING 0x0 ;  /* 0x0000000000007b1d */ /* 0x000fec0000010000 */
[----:B------:R-:W4:Y:S02]  /*61990*/  LDS.128 R124, [R252] ;  /* 0x00000000fc7c7984 */ /* 0x000f240000000c00 */
[----:B------:R-:W-:Y:S06]  /*619a0*/  BAR.SYNC.DEFER_BLOCKING 0x0 ;  /* 0x0000000000007b1d */ /* 0x000fec0000010000 */
        /* <DEDUP_REMOVED lines=12> */
[----:B------:R-:W1:Y:S01]  /*61a70*/  LDS.128 R128, [R252] ;  /* 0x00000000fc807984 */ /* 0x000e620000000c00 */
[----:B------:R-:W-:Y:S06]  /*61a80*/  BAR.SYNC.DEFER_BLOCKING 0x0 ;  /* 0x0000000000007b1d */ /* 0x000fec0000010000 */
[----:B------:R-:W-:Y:S02]  /*61a90*/  STSM.16.M88.4 [R0], R72 ;  /* 0x0000004800007844 */ /* 0x000fe40000000200 */
[----:B------:R-:W-:Y:S06]  /*61aa0*/  BAR.SYNC.DEFER_BLOCKING 0x0 ;  /* 0x0000000000007b1d */ /* 0x000fec0000010000 */
[----:B------:R-:W1:Y:S02]  /*61ab0*/  LDS.128 R72, [R252] ;  /* 0x00000000fc487984 */ /* 0x000e640000000c00 */
[----:B------:R-:W-:Y:S01]  /*61ac0*/  BAR.SYNC.DEFER_BLOCKING 0x0 ;  /* 0x0000000000007b1d */ /* 0x000fe20000010000 */
[----:B------:R-:W-:Y:S01]  /*61ad0*/  MOV R158, R204 ;  /* 0x000000cc009e7202 */ /* 0x000fe20000000f00 */
[----:B------:R-:W-:-:S04]  /*61ae0*/  IMAD.MOV.U32 R159, RZ, RZ, R206 ;  /* 0x000000ffff9f7224 */ /* 0x000fc800078e00ce */
[----:B--2---:R2:W-:Y:S02]  /*61af0*/  STSM.16.M88.4 [R0], R136 ;  /* 0x0000008800007844 */ /* 0x0045e40000000200 */
[----:B------:R-:W-:Y:S06]  /*61b00*/  BAR.SYNC.DEFER_BLOCKING 0x0 ;  /* 0x0000000000007b1d */ /* 0x000fec0000010000 */
[----:B------:R-:W1:Y:S02]  /*61b10*/  LDS.128 R152, [R252] ;  /* 0x00000000fc987984 */ /* 0x000e640000000c00 */
[----:B------:R-:W-:Y:S06]  /*61b20*/  BAR.SYNC.DEFER_BLOCKING 0x0 ;  /* 0x0000000000007b1d */ /* 0x000fec0000010000 */
[----:B----4-:R-:W-:Y:S02]  /*61b30*/  STSM.16.M88.4 [R0], R156 ;  /* 0x0000009c00007844 */ /* 0x010fe40000000200 */
[----:B------:R-:W-:Y:S01]  /*61b40*/  BAR.SYNC.DEFER_BLOCKING 0x0 ;  /* 0x0000000000007b1d */ /* 0x000fe20000010000 */
[----:B--2---:R-:W-:Y:S01]  /*61b50*/  MOV R136, R140 ;  /* 0x0000008c00887202 */ /* 0x004fe20000000f00 */
[----:B------:R-:W-:Y:S01]  /*61b60*/  IMAD.MOV.U32 R137, RZ, RZ, R142 ;  /* 0x000000ffff897224 */ /* 0x000fe200078e008e */
[----:B------:R-:W-:Y:S01]  /*61b70*/  MOV R138, R76 ;  /* 0x0000004c008a7202 */ /* 0x000fe20000000f00 */
[----:B------:R-:W-:-:S02]  /*61b80*/  IMAD.MOV.U32 R139, RZ, RZ, R78 ;  /* 0x000000ffff8b7224 */ /* 0x000fc400078e004e */
[----:B------:R-:W2:Y:S02]  /*61b90*/  LDS.128 R156, [R252] ;  /* 0x00000000fc9c7984 */ /* 0x000ea40000000c00 */
[----:B------:R-:W-:Y:S06]  /*61ba0*/  BAR.SYNC.DEFER_BLOCKING 0x0 ;  /* 0x0000000000007b1d */ /* 0x000fec0000010000 */
[----:B------:R4:W-:Y:S02]  /*61bb0*/  STSM.16.M88.4 [R0], R136 ;  /* 0x0000008800007844 */ /* 0x0009e40000000200 */
[----:B------:R-:W-:Y:S06]  /*61bc0*/  BAR.SYNC.DEFER_BLOCKING 0x0 ;  /* 0x0000000000007b1d */ /* 0x000fec0000010000 */
[----:B----4-:R-:W4:Y:S04]  /*61bd0*/  LDL.LU R136, [R1+0x4d4] ;  /* 0x0004d40001887983 */ /* 0x010f280000300800 */
[----:B------:R-:W4:Y:S04]  /*61be0*/  LDL.LU R137, [R1+0x4dc] ;  /* 0x0004dc0001897983 */ /* 0x000f280000300800 */
[----:B------:R-:W4:Y:S04]  /*61bf0*/  LDL.LU R138, [R1+0x3d4] ;  /* 0x0003d400018a7983 */ /* 0x000f280000300800 */
[----:B------:R-:W4:Y:S04]  /*61c00*/  LDL.LU R139, [R1+0x3dc] ;  /* 0x0003dc00018b7983 */ /* 0x000f280000300800 */
[----:B------:R-:W3:Y:S04]  /*61c10*/  LDL.LU R160, [R1+0x2d4] ;  /* 0x0002d40001a07983 */ /* 0x000ee80000300800 */
[----:B------:R-:W3:Y:S04]  /*61c20*/  LDL.LU R161, [R1+0x2dc] ;  /* 0x0002dc0001a17983 */ /* 0x000ee80000300800 */
[----:B------:R-:W3:Y:S04]  /*61c30*/  LDL.LU R162, [R1+0x1d4] ;  /* 0x0001d40001a27983 */ /* 0x000ee80000300800 */
[----:B------:R-:W3:Y:S04]  /*61c40*/  LDL.LU R163, [R1+0x1dc] ;  /* 0x0001dc0001a37983 */ /* 0x000ee80000300800 */
[----:B------:R-:W2:Y:S01]  /*61c50*/  LDS.128 R164, [R252] ;  /* 0x00000000fca47984 */ /* 0x000ea20000000c00 */
        /* <DEDUP_REMOVED lines=13> */
[----:B------:R-:W2:Y:S04]  /*61d30*/  LDL.LU R188, [R1+0x4e0] ;  /* 0x0004e00001bc7983 */ /* 0x000ea80000300800 */
[----:B------:R-:W2:Y:S04]  /*61d40*/  LDL.LU R189, [R1+0x4e8] ;  /* 0x0004e80001bd7983 */ /* 0x000ea80000300800 */
[----:B------:R-:W2:Y:S04]  /*61d50*/  LDL.LU R190, [R1+0x3e0] ;  /* 0x0003e00001be7983 */ /* 0x000ea80000300800 */
[----:B------:R-:W2:Y:S04]  /*61d60*/  LDL.LU R191, [R1+0x3e8] ;  /* 0x0003e80001bf7983 */ /* 0x000ea80000300800 */
[----:B------:R-:W4:Y:S04]  /*61d70*/  LDL.LU R76, [R1+0x2e0] ;  /* 0x0002e000014c7983 */ /* 0x000f280000300800 */
[----:B------:R-:W4:Y:S04]  /*61d80*/  LDL.LU R77, [R1+0x2e8] ;  /* 0x0002e800014d7983 */ /* 0x000f280000300800 */
[----:B------:R-:W4:Y:S04]  /*61d90*/  LDL.LU R78, [R1+0x1e0] ;  /* 0x0001e000014e7983 */ /* 0x000f280000300800 */
[----:B------:R-:W4:Y:S04]  /*61da0*/  LDL.LU R79, [R1+0x1e8] ;  /* 0x0001e800014f7983 */ /* 0x000f280000300800 */
[----:B------:R-:W4:Y:S04]  /*61db0*/  LDL.LU R180, [R1+0xe0] ;  /* 0x0000e00001b47983 */ /* 0x000f280000300800 */
[----:B------:R-:W4:Y:S04]  /*61dc0*/  LDL.LU R181, [R1+0xe8] ;  /* 0x0000e80001b57983 */ /* 0x000f280000300800 */
[----:B------:R-:W1:Y:S01]  /*61dd0*/  LDS.128 R172, [R252] ;  /* 0x00000000fcac7984 */ /* 0x000e620000000c00 */
[----:B------:R-:W-:Y:S01]  /*61de0*/  MOV R162, R205 ;  /* 0x000000cd00a27202 */ /* 0x000fe20000000f00 */
[----:B------:R-:W-:Y:S01]  /*61df0*/  IMAD.MOV.U32 R163, RZ, RZ, R207 ;  /* 0x000000ffffa37224 */ /* 0x000fe200078e00cf */
[----:B------:R-:W-:Y:S01]  /*61e00*/  BAR.SYNC.DEFER_BLOCKING 0x0 ;  /* 0x0000000000007b1d */ /* 0x000fe20000010000 */
[----:B------:R-:W-:Y:S01]  /*61e10*/  MOV R182, R208 ;  /* 0x000000d000b67202 */ /* 0x000fe20000000f00 */
[----:B------:R-:W-:Y:S01]  /*61e20*/  IMAD.MOV.U32 R183, RZ, RZ, R210 ;  /* 0x000000ffffb77224 */ /* 0x000fe200078e00d2 */
[----:B------:R-:W-:Y:S01]  /*61e30*/  MOV R176, R144 ;  /* 0x0000009000b07202 */ /* 0x000fe20000000f00 */
[----:B------:R-:W-:Y:S01]  /*61e40*/  IMAD.MOV.U32 R177, RZ, RZ, R146 ;  /* 0x000000ffffb17224 */ /* 0x000fe200078e0092 */
[----:B------:R-:W-:Y:S01]  /*61e50*/  MOV R178, R80 ;  /* 0x0000005000b27202 */ /* 0x000fe20000000f00 */
[----:B------:R-:W-:Y:S01]  /*61e60*/  IMAD.MOV.U32 R179, RZ, RZ, R82 ;  /* 0x000000ffffb37224 */ /* 0x000fe200078e0052 */
[----:B---3--:R-:W-:Y:S01]  /*61e70*/  STSM.16.M88.4 [R0], R160 ;  /* 0x000000a000007844 */ /* 0x008fe20000000200 */
[----:B------:R-:W-:Y:S06]  /*61e80*/  BAR.SYNC.DEFER_BLOCKING 0x0 ;  /* 0x0000000000007b1d */ /* 0x000fec0000010000 */
[----:B------:R-:W3:Y:S02]  /*61e90*/  LDS.128 R168, [R252] ;  /* 0x00000000fca87984 */ /* 0x000ee40000000c00 */
[----:B------:R-:W-:Y:S06]  /*61ea0*/  BAR.SYNC.DEFER_BLOCKING 0x0 ;  /* 0x0000000000007b1d */ /* 0x000fec0000010000 */
[----:B------:R-:W-:Y:S02]  /*61eb0*/  STSM.16.M88.4 [R0], R140 ;  /* 0x0000008c00007844 */ /* 0x000fe40000000200 */
[----:B------:R-:W-:Y:S06]  /*61ec0*/  BAR.SYNC.DEFER_BLOCKING 0x0 ;  /* 0x0000000000007b1d */ /* 0x000fec0000010000 */
[----:B------:R-:W3:Y:S02]  /*61ed0*/  LDS.128 R160, [R252] ;  /* 0x00000000fca07984 */ /* 0x000ee40000000c00 */
[----:B------:R-:W-:Y:S06]  /*61ee0*/  BAR.SYNC.DEFER_BLOCKING 0x0 ;  /* 0x0000000000007b1d */ /* 0x000fec0000010000 */
[----:B--2---:R-:W-:Y:S02]  /*61ef0*/  STSM.16.M88.4 [R0], R188 ;  /* 0x000000bc00007844 */ /* 0x004fe40000000200 */
[----:B------:R-:W-:Y:S06]  /*61f00*/  BAR.SYNC.DEFER_BLOCKING 0x0 ;  /* 0x0000000000007b1d */ /* 0x000fec0000010000 */
[----:B------:R-:W2:Y:S02]  /*61f10*/  LDS.128 R140, [R252] ;  /* 0x00000000fc8c7984 */ /* 0x000ea40000000c00 */
[----:B------:R-:W-:Y:S06]  /*61f20*/  BAR.SYNC.DEFER_BLOCKING 0x0 ;  /* 0x0000000000007b1d */ /* 0x000fec0000010000 */
[----:B----4-:R-:W-:Y:S02]  /*61f30*/  STSM.16.M88.4 [R0], R76 ;  /* 0x0000004c00007844 */ /* 0x010fe40000000200 */
[----:B------:R-:W-:Y:S06]  /*61f40*/  BAR.SYNC.DEFER_BLOCKING 0x0 ;  /* 0x0000000000007b1d */ /* 0x000fec0000010000 */
[----:B------:R-:W4:Y:S02]  /*61f50*/  LDS.128 R76, [R252] ;  /* 0x00000000fc4c7984 */ /* 0x000f240000000c00 */
[----:B------:R-:W-:Y:S06]  /*61f60*/  BAR.SYNC.DEFER_BLOCKING 0x0 ;  /* 0x0000000000007b1d */ /* 0x000fec0000010000 */
[----:B------:R-:W-:Y:S02]  /*61f70*/  STSM.16.M88.4 [R0], R180 ;  /* 0x000000b400007844 */ /* 0x000fe40000000200 */
[----:B------:R-:W-:Y:S06]  /*61f80*/  BAR.SYNC.DEFER_BLOCKING 0x0 ;  /* 0x0000000000007b1d */ /* 0x000fec0000010000 */
[----:B------:R-:W4:Y:S02]  /*61f90*/  LDS.128 R180, [R252] ;  /* 0x00000000fcb47984 */ /* 0x000f240000000c00 */
[----:B------:R-:W-:Y:S06]  /*61fa0*/  BAR.SYNC.DEFER_BLOCKING 0x0 ;  /* 0x0000000000007b1d */ /* 0x000fec0000010000 */
[----:B------:R1:W-:Y:S02]  /*61fb0*/  STSM.16.M88.4 [R0], R176 ;  /* 0x000000b000007844 */ /* 0x0003e40000000200 */
[----:B------:R-:W-:Y:S06]  /*61fc0*/  BAR.SYNC.DEFER_BLOCKING 0x0 ;  /* 0x0000000000007b1d */ /* 0x000fec0000010000 */
[----:B-1----:R-:W3:Y:S04]  /*61fd0*/  LDL.LU R176, [R1+0x4e4] ;  /* 0x0004e40001b07983 */ /* 0x002ee80000300800 */
[----:B------:R-:W3:Y:S04]  /*61fe0*/  LDL.LU R177, [R1+0x4ec] ;  /* 0x0004ec0001b17983 */ /* 0x000ee80000300800 */
[----:B------:R-:W3:Y:S04]  /*61ff0*/  LDL.LU R178, [R1+0x3e4] ;  /* 0x0003e40001b27983 */ /* 0x000ee80000300800 */
[----:B------:R-:W3:Y:S04]  /*62000*/  LDL.LU R179, [R1+0x3ec] ;  /* 0x0003ec0001b37983 */ /* 0x000ee80000300800 */
[----:B------:R-:W2:Y:S04]  /*62010*/  LDL.LU R188, [R1+0x2e4] ;  /* 0x0002e40001bc7983 */ /* 0x000ea80000300800 */
[----:B------:R-:W2:Y:S04]  /*62020*/  LDL.LU R189, [R1+0x2ec] ;  /* 0x0002ec0001bd7983 */ /* 0x000ea80000300800 */
[----:B------:R-:W2:Y:S04]  /*62030*/  LDL.LU R190, [R1+0x1e4] ;  /* 0x0001e40001be7983 */ /* 0x000ea80000300800 */
[----:B------:R-:W2:Y:S04]  /*62040*/  LDL.LU R191, [R1+0x1ec] ;  /* 0x0001ec0001bf7983 */ /* 0x000ea80000300800 */
[----:B------:R-:W1:Y:S01]  /*62050*/  LDS.128 R192, [R252] ;  /* 0x00000000fcc07984 */ /* 0x000e620000000c00 */
        /* <DEDUP_REMOVED lines=9> */
[----:B--2---:R2:W-:Y:S02]  /*620f0*/  STSM.16.M88.4 [R0], R188 ;  /* 0x000000bc00007844 */ /* 0x0045e40000000200 */
[----:B------:R-:W-:Y:S06]  /*62100*/  BAR.SYNC.DEFER_BLOCKING 0x0 ;  /* 0x0000000000007b1d */ /* 0x000fec0000010000 */
[----:B--2---:R-:W2:Y:S04]  /*62110*/  LDL.LU R188, [R1+0xe4] ;  /* 0x0000e40001bc7983 */ /* 0x004ea80000300800 */
[----:B------:R-:W2:Y:S01]  /*62120*/  LDL.LU R189, [R1+0xec] ;  /* 0x0000ec0001bd7983 */ /* 0x000ea20000300800 */
[----:B------:R-:W-:Y:S01]  /*62130*/  MOV R190, R209 ;  /* 0x000000d100be7202 */ /* 0x000fe20000000f00 */
[----:B------:R-:W-:-:S02]  /*62140*/  IMAD.MOV.U32 R191, RZ, RZ, R211 ;  /* 0x000000ffffbf7224 */ /* 0x000fc400078e00d3 */
[----:B------:R-:W4:Y:S04]  /*62150*/  LDL.LU R208, [R1+0x4f0] ;  /* 0x0004f00001d07983 */ /* 0x000f280000300800 */
[----:B------:R-:W4:Y:S04]  /*62160*/  LDL.LU R209, [R1+0x4f8] ;  /* 0x0004f80001d17983 */ /* 0x000f280000300800 */
[----:B------:R-:W4:Y:S04]  /*62170*/  LDL.LU R210, [R1+0x3f0] ;  /* 0x0003f00001d27983 */ /* 0x000f280000300800 */
[----:B------:R-:W4:Y:S04]  /*62180*/  LDL.LU R211, [R1+0x3f8] ;  /* 0x0003f80001d37983 */ /* 0x000f280000300800 */
        /* <DEDUP_REMOVED lines=26> */
[----:B------:R-:W4:Y:S01]  /*62330*/  LDS.128 R144, [R252] ;  /* 0x00000000fc907984 */ /* 0x000f220000000c00 */
[----:B------:R-:W-:Y:S01]  /*62340*/  MOV R82, R212 ;  /* 0x000000d400527202 */ /* 0x000fe20000000f00 */
[----:B------:R-:W-:Y:S01]  /*62350*/  IMAD.MOV.U32 R83, RZ, RZ, R214 ;  /* 0x000000ffff537224 */ /* 0x000fe200078e00d6 */
[----:B------:R-:W-:Y:S06]  /*62360*/  BAR.SYNC.DEFER_BLOCKING 0x0 ;  /* 0x0000000000007b1d */ /* 0x000fec0000010000 */
[----:B---3--:R3:W-:Y:S02]  /*62370*/  STSM.16.M88.4 [R0], R80 ;  /* 0x0000005000007844 */ /* 0x0087e40000000200 */
[----:B------:R-:W-:Y:S06]  /*62380*/  BAR.SYNC.DEFER_BLOCKING 0x0 ;  /* 0x0000000000007b1d */ /* 0x000fec0000010000 */
[----:B------:R-:W4:Y:S01]  /*62390*/  LDS.128 R216, [R252] ;  /* 0x00000000fcd87984 */ /* 0x000f220000000c00 */
[----:B---3--:R-:W-:Y:S01]  /*623a0*/  MOV R80, R148 ;  /* 0x0000009400507202 */ /* 0x008fe20000000f00 */
[----:B------:R-:W-:Y:S01]  /*623b0*/  IMAD.MOV.U32 R81, RZ, RZ, R150 ;  /* 0x000000ffff517224 */ /* 0x000fe200078e0096 */
[----:B------:R-:W-:Y:S01]  /*623c0*/  MOV R82, R84 ;  /* 0x0000005400527202 */ /* 0x000fe20000000f00 */
[----:B------:R-:W-:Y:S01]  /*623d0*/  IMAD.MOV.U32 R83, RZ, RZ, R86 ;  /* 0x000000ffff537224 */ /* 0x000fe200078e0056 */
[----:B------:R-:W-:Y:S06]  /*623e0*/  BAR.SYNC.DEFER_BLOCKING 0x0 ;  /* 0x0000000000007b1d */ /* 0x000fec0000010000 */
[----:B------:R-:W-:Y:S02]  /*623f0*/  STSM.16.M88.4 [R0], R80 ;  /* 0x0000005000007844 */ /* 0x000fe40000000200 */
[----:B------:R-:W-:Y:S06]  /*62400*/  BAR.SYNC.DEFER_BLOCKING 0x0 ;  /* 0x0000000000007b1d */ /* 0x000fec0000010000 */
[----:B------:R-:W3:Y:S02]  /*62410*/  LDS.128 R80, [R252] ;  /* 0x00000000fc507984 */ /* 0x000ee40000000c00 */
[----:B------:R-:W-:Y:S06]  /*62420*/  BAR.SYNC.DEFER_BLOCKING 0x0 ;  /* 0x0000000000007b1d */ /* 0x000fec0000010000 */
[----:B--2---:R2:W-:Y:S02]  /*62430*/  STSM.16.M88.4 [R0], R208 ;  /* 0x000000d000007844 */ /* 0x0045e40000000200 */
[----:B------:R-:W-:Y:S06]  /*62440*/  BAR.SYNC.DEFER_BLOCKING 0x0 ;  /* 0x0000000000007b1d */ /* 0x000fec0000010000 */
[----:B--2---:R-:W2:Y:S04]  /*62450*/  LDL.LU R208, [R1+0x2f4] ;  /* 0x0002f40001d07983 */ /* 0x004ea80000300800 */
[----:B------:R-:W2:Y:S04]  /*62460*/  LDL.LU R209, [R1+0x2fc] ;  /* 0x0002fc0001d17983 */ /* 0x000ea80000300800 */
[----:B------:R-:W2:Y:S04]  /*62470*/  LDL.LU R210, [R1+0x1f4] ;  /* 0x0001f40001d27983 */ /* 0x000ea80000300800 */
[----:B------:R-:W2:Y:S04]  /*62480*/  LDL.LU R211, [R1+0x1fc] ;  /* 0x0001fc0001d37983 */ /* 0x000ea80000300800 */
[----:B------:R-:W3:Y:S01]  /*62490*/  LDS.128 R224, [R252] ;  /* 0x00000000fce07984 */ /* 0x000ee20000000c00 */
[----:B------:R-:W-:Y:S06]  /*624a0*/  BAR.SYNC.DEFER_BLOCKING 0x0 ;  /* 0x0000000000007b1d */ /* 0x000fec0000010000 */
[----:B--2---:R2:W-:Y:S04]  /*624b0*/  STSM.16.M88.4 [R0], R208 ;  /* 0x000000d000007844 */ /* 0x0045e80000000200 */
[----:B--2---:R-:W2:Y:S04]  /*624c0*/  LDL.LU R208, [R1+0xf4] ;  /* 0x0000f40001d07983 */ /* 0x004ea80000300800 */
[----:B------:R-:W2:Y:S01]  /*624d0*/  LDL.LU R209, [R1+0xfc] ;  /* 0x0000fc0001d17983 */ /* 0x000ea20000300800 */
[----:B------:R-:W-:Y:S01]  /*624e0*/  IMAD.MOV.U32 R210, RZ, RZ, R213 ;  /* 0x000000ffffd27224 */ /* 0x000fe200078e00d5 */
[----:B------:R-:W-:Y:S01]  /*624f0*/  MOV R211, R215 ;  /* 0x000000d700d37202 */ /* 0x000fe20000000f00 */
[----:B------:R-:W-:Y:S01]  /*62500*/  BAR.SYNC.DEFER_BLOCKING 0x0 ;  /* 0x0000000000007b1d */ /* 0x000fe20000010000 */
[----:B------:R-:W-:Y:S01]  /*62510*/  IMAD R86, R8, R240, RZ ;  /* 0x000000f008567224 */ /* 0x000fe200078e02ff */
[----:B------:R-:W-:-:S02]  /*62520*/  MOV R148, R149 ;  /* 0x0000009500947202 */ /* 0x000fc40000000f00 */
[----:B------:R-:W-:Y:S02]  /*62530*/  MOV R150, R85 ;  /* 0x0000005500967202 */ /* 0x000fe40000000f00 */
[----:B------:R-:W-:Y:S02]  /*62540*/  ISETP.GE.AND P1, PT, R8, UR4, PT ;  /* 0x0000000408007c0c */ /* 0x000fe4000bf26270 */
[----:B------:R-:W-:Y:S01]  /*62550*/  ISETP.GE.AND P0, PT, R3, UR5, PT ;  /* 0x0000000503007c0c */ /* 0x000fe2000bf06270 */
[----:B------:R-:W4:Y:S04]  /*62560*/  LDL.LU R249, [R1+0x510] ;  /* 0x0005100001f97983 */ /* 0x000f280000300800 */
[----:B------:R-:W3:Y:S01]  /*62570*/  LDS.128 R212, [R252] ;  /* 0x00000000fcd47984 */ /* 0x000ee20000000c00 */
[----:B------:R-:W-:Y:S01]  /*62580*/  LEA R84, R240, R86, 0x7 ;  /* 0x00000056f0547211 */ /* 0x000fe200078e38ff */
[----:B------:R-:W-:Y:S01]  /*62590*/  IMAD.MOV.U32 R149, RZ, RZ, R151 ;  /* 0x000000ffff957224 */ /* 0x000fe200078e0097 */
[----:B------:R-:W-:Y:S01]  /*625a0*/  BAR.SYNC.DEFER_BLOCKING 0x0 ;  /* 0x0000000000007b1d */ /* 0x000fe20000010000 */
[----:B------:R-:W-:-:S02]  /*625b0*/  IMAD.MOV.U32 R151, RZ, RZ, R87 ;  /* 0x000000ffff977224 */ /* 0x000fc400078e0057 */
[----:B------:R-:W-:Y:S01]  /*625c0*/  IMAD R2, R240, 0x80, R84 ;  /* 0x00000080f0027824 */ /* 0x000fe200078e0254 */
[----:B------:R-:W-:Y:S02]  /*625d0*/  ISETP.LT.AND P1, PT, R3, UR25, !P1 ;  /* 0x0000001903007c0c */ /* 0x000fe4000cf21270 */
[----:B------:R-:W-:Y:S01]  /*625e0*/  ULDC.64 UR4, c[0x0][0x228] ;  /* 0x00008a0000047ab9 */ /* 0x000fe20000000a00 */
[----:B------:R-:W3:Y:S01]  /*625f0*/  LDL.LU R239, [R1+0x200] ;  /* 0x0002000001ef7983 */ /* 0x000ee20000300800 */
[----:B------:R-:W-:Y:S01]  /*62600*/  ISETP.LT.AND P6, PT, R11, UR4, !P0 ;  /* 0x000000040b007c0c */ /* 0x000fe2000c7c1270 */
[----:B------:R-:W-:Y:S02]  /*62610*/  ULDC UR4, c[0x0][0x22c] ;  /* 0x00008b0000047ab9 */ /* 0x000fe40000000800 */
[----:B------:R-:W3:Y:S04]  /*62620*/  LDL.LU R251, [R1+0x100] ;  /* 0x0001000001fb7983 */ /* 0x000ee80000300800 */
[----:B------:R-:W3:Y:S04]  /*62630*/  LDL.LU R238, [R1+0x4] ;  /* 0x0000040001ee7983 */ /* 0x000ee80000300800 */
[----:B------:R-:W3:Y:S04]  /*62640*/  LDL.LU R250, [R1] ;  /* 0x0000000001fa7983 */ /* 0x000ee80000300800 */
[----:B--2---:R2:W-:Y:S01]  /*62650*/  STSM.16.M88.4 [R0], R208 ;  /* 0x000000d000007844 */ /* 0x0045e20000000200 */
[----:B------:R-:W-:Y:S01]  /*62660*/  BAR.SYNC.DEFER_BLOCKING 0x0 ;  /* 0x0000000000007b1d */ /* 0x000fe20000010000 */
[----:B--2---:R-:W-:-:S02]  /*62670*/  LEA R210, P5, R86, UR6, 0x2 ;  /* 0x0000000656d27c11 */ /* 0x004fc4000f8a10ff */
[----:B------:R-:W-:Y:S02]  /*62680*/  LEA R208, P4, R84, UR6, 0x2 ;  /* 0x0000000654d07c11 */ /* 0x000fe4000f8810ff */
[----:B------:R-:W-:Y:S02]  /*62690*/  LEA.HI.X.SX32 R211, R86, UR7, 0x2, P5 ;  /* 0x0000000756d37c11 */ /* 0x000fe4000a8f16ff */
[----:B------:R-:W-:Y:S02]  /*626a0*/  LEA.HI.X.SX32 R209, R84, UR7, 0x2, P4 ;  /* 0x0000000754d17c11 */ /* 0x000fe4000a0f16ff */
[----:B------:R-:W2:Y:S01]  /*626b0*/  LDS.128 R84, [R252] ;  /* 0x00000000fc547984 */ /* 0x000ea20000000c00 */
[----:B------:R-:W-:Y:S06]  /*626c0*/  BAR.SYNC.DEFER_BLOCKING 0x0 ;  /* 0x0000000000007b1d */ /* 0x000fec0000010000 */
[----:B------:R1:W-:Y:S02]  /*626d0*/  STSM.16.M88.4 [R0], R148 ;  /* 0x0000009400007844 */ /* 0x0003e40000000200 */
[----:B-1----:R-:W-:Y:S01]  /*626e0*/  LEA R0, R240, R2, 0x7 ;  /* 0x00000002f0007211 */ /* 0x002fe200078e38ff */
[----:B------:R-:W-:Y:S01]  /*626f0*/  IMAD.WIDE R240, R244, 0x4, R210 ;  /* 0x00000004f4f07825 */ /* 0x000fe200078e02d2 */
[----:B------:R-:W-:Y:S02]  /*62700*/  BAR.SYNC.DEFER_BLOCKING 0x0 ;  /* 0x0000000000007b1d */ /* 0x000fe40000010000 */
[----:B------:R-:W-:-:S02]  /*62710*/  LEA R148, P5, R0, UR6, 0x2 ;  /* 0x0000000600947c11 */ /* 0x000fc4000f8a10ff */
[----:B------:R-:W-:Y:S02]  /*62720*/  LEA R150, P4, R2, UR6, 0x2 ;  /* 0x0000000602967c11 */ /* 0x000fe4000f8810ff */
[----:B------:R-:W-:Y:S01]  /*62730*/  LEA.HI.X.SX32 R149, R0, UR7, 0x2, P5 ;  /* 0x0000000700957c11 */ /* 0x000fe2000a8f16ff */
[----:B------:R-:W-:Y:S01]  /*62740*/  VIADD R0, R3, 0x3 ;  /* 0x0000000303007836 */ /* 0x000fe20000000000 */
[----:B------:R-:W-:Y:S01]  /*62750*/  LEA.HI.X.SX32 R151, R2, UR7, 0x2, P4 ;  /* 0x0000000702977c11 */ /* 0x000fe2000a0f16ff */
[----:B------:R-:W-:Y:S01]  /*62760*/  IMAD.WIDE R242, R244, 0x4, R208 ;  /* 0x00000004f4f27825 */ /* 0x000fe200078e02d0 */
[----:B------:R-:W-:Y:S01]  /*62770*/  ISETP.LT.AND P4, PT, R10, UR14, !P0 ;  /* 0x0000000e0a007c0c */ /* 0x000fe2000c781270 */
[----:B------:R-:W-:Y:S01]  /*62780*/  ULDC.64 UR6, c[0x0][0x228] ;  /* 0x00008a0000067ab9 */ /* 0x000fe20000000a00 */
[----:B------:R1:W-:Y:S01]  /*62790*/  @P1 STG.E desc[UR8][R240.64], R246 ;  /* 0x000000f6f0001986 */ /* 0x0003e2000c101908 */
[----:B------:R-:W-:Y:S01]  /*627a0*/  ISETP.LT.AND P1, PT, R9, UR12, !P0 ;  /* 0x0000000c09007c0c */ /* 0x000fe2000c721270 */
[----:B------:R-:W-:Y:S01]  /*627b0*/  ULDC UR12, c[0x0][0x228] ;  /* 0x00008a00000c7ab9 */ /* 0x000fe20000000800 */
[----:B------:R-:W-:Y:S01]  /*627c0*/  ISETP.GE.AND P0, PT, R0, UR4, PT ;  /* 0x0000000400007c0c */ /* 0x000fe2000bf06270 */
[----:B------:R3:W-:Y:S01]  /*627d0*/  @P6 STG.E desc[UR8][R242.64], R245 ;  /* 0x000000f5f2006986 */ /* 0x0007e2000c101908 */
[----:B------:R-:W-:Y:S01]  /*627e0*/  ISETP.LT.AND P5, PT, R8, UR10, !P3 ;  /* 0x0000000a08007c0c */ /* 0x000fe2000dfa1270 */
[----:B------:R-:W-:Y:S01]  /*627f0*/  ULDC UR4, c[0x0][0x22c] ;  /* 0x00008b0000047ab9 */ /* 0x000fe20000000800 */
[C---:B------:R-:W-:Y:S01]  /*62800*/  IADD3 R2, R244.reuse, UR28, RZ ;  /* 0x0000001cf4027c10 */ /* 0x040fe2000fffe0ff */
[----:B------:R-:W2:Y:S01]  /*62810*/  LDL.LU R0, [R1+0x300] ;  /* 0x0003000001007983 */ /* 0x000ea20000300800 */
[----:B------:R-:W-:Y:S01]  /*62820*/  ULDC UR14, c[0x0][0x228] ;  /* 0x00008a00000e7ab9 */ /* 0x000fe20000000800 */
[----:B-1----:R-:W-:Y:S01]  /*62830*/  IMAD.WIDE R240, R244, 0x4, R150 ;  /* 0x00000004f4f07825 */ /* 0x002fe200078e0296 */
[----:B------:R-:W-:Y:S01]  /*62840*/  ISETP.LT.AND P6, PT, R11, UR6, !P3 ;  /* 0x000000060b007c0c */ /* 0x000fe2000dfc1270 */
[----:B------:R-:W-:Y:S01]  /*62850*/  ULDC UR6, c[0x0][0x228] ;  /* 0x00008a0000067ab9 */ /* 0x000fe20000000800 */
[----:B------:R-:W-:-:S02]  /*62860*/  ULDC UR10, c[0x0][0x228] ;  /* 0x00008a00000a7ab9 */ /* 0x000fc40000000800 */
[----:B----4-:R1:W-:Y:S01]  /*62870*/  @P4 STG.E desc[UR8][R240.64], R249 ;  /* 0x000000f9f0004986 */ /* 0x0103e2000c101908 */
[----:B------:R-:W-:Y:S01]  /*62880*/  ISETP.LT.AND P4, PT, R10, UR22, !P3 ;  /* 0x000000160a007c0c */ /* 0x000fe2000df81270 */
[----:B---3--:R-:W-:-:S04]  /*62890*/  IMAD.WIDE R242, R244, 0x4, R148 ;  /* 0x00000004f4f27825 */ /* 0x008fc800078e0294 */
[----:B------:R-:W-:-:S04]  /*628a0*/  IMAD.WIDE R244, R2, 0x4, R210 ;  /* 0x0000000402f47825 */ /* 0x000fc800078e02d2 */
[----:B-1----:R-:W-:Y:S01]  /*628b0*/  VIADD R240, R3, 0x4 ;  /* 0x0000000403f07836 */ /* 0x002fe20000000000 */
[----:B------:R-:W3:Y:S01]  /*628c0*/  LDL.LU R249, [R1+0x1d78] ;  /* 0x001d780001f97983 */ /* 0x000ee20000300800 */
[----:B------:R-:W-:-:S03]  /*628d0*/  IMAD.WIDE R246, R2, 0x4, R208 ;  /* 0x0000000402f67825 */ /* 0x000fc600078e02d0 */
[----:B--2---:R1:W-:Y:S01]  /*628e0*/  @P1 STG.E desc[UR8][R242.64], R0 ;  /* 0x00000000f2001986 */ /* 0x0043e2000c101908 */
[----:B------:R-:W-:Y:S01]  /*628f0*/  ISETP.GE.AND P1, PT, R240, UR4, PT ;  /* 0x00000004f0007c0c */ /* 0x000fe2000bf26270 */
[----:B------:R-:W-:Y:S01]  /*62900*/  IMAD.WIDE R240, R2, 0x4, R150 ;  /* 0x0000000402f07825 */ /* 0x000fe200078e0296 */
[----:B------:R-:W-:Y:S01]  /*62910*/  ISETP.LT.AND P3, PT, R9, UR20, !P3 ;  /* 0x0000001409007c0c */ /* 0x000fe2000df61270 */
[----:B------:R2:W-:Y:S01]  /*62920*/  @P5 STG.E desc[UR8][R244.64], R239 ;  /* 0x000000eff4005986 */ /* 0x0005e2000c101908 */
[----:B------:R-:W-:-:S03]  /*62930*/  ULDC UR4, c[0x0][0x228] ;  /* 0x00008a0000047ab9 */ /* 0x000fc60000000800 */
[----:B------:R4:W-:Y:S01]  /*62940*/  @P6 STG.E desc[UR8][R246.64], R251 ;  /* 0x000000fbf6006986 */ /* 0x0009e2000c101908 */
[C---:B-1----:R-:W-:Y:S01]  /*62950*/  IADD3 R0, R2.reuse, UR28, RZ ;  /* 0x0000001c02007c10 */ /* 0x042fe2000fffe0ff */
[----:B------:R-:W-:Y:S02]  /*62960*/  IMAD.WIDE R242, R2, 0x4, R148 ;  /* 0x0000000402f27825 */ /* 0x000fe400078e0294 */
[----:B------:R1:W-:Y:S04]  /*62970*/  @P4 STG.E desc[UR8][R240.64], R250 ;  /* 0x000000faf0004986 */ /* 0x0003e8000c101908 */
[----:B--2---:R-:W2:Y:S04]  /*62980*/  LDL.LU R239, [R1+0x514] ;  /* 0x0005140001ef7983 */ /* 0x004ea80000300800 */
[----:B----4-:R-:W4:Y:S04]  /*62990*/  LDL.LU R251, [R1+0x304] ;  /* 0x0003040001fb7983 */ /* 0x010f280000300800 */
[----:B------:R-:W3:Y:S04]  /*629a0*/  LDL.LU R2, [R1+0x524] ;  /* 0x0005240001027983 */ /* 0x000ee80000300800 */
[----:B-1----:R-:W4:Y:S04]  /*629b0*/  LDL.LU R250, [R1+0x1d74] ;  /* 0x001d740001fa7983 */ /* 0x002f280000300800 */
[----:B------:R-:W2:Y:S01]  /*629c0*/  LDL.LU R241, [R1+0x504] ;  /* 0x0005040001f17983 */ /* 0x000ea20000300800 */
[----:B------:R-:W-:-:S02]  /*629d0*/  ISETP.LT.AND P5, PT, R8, UR18, !P2 ;  /* 0x0000001208007c0c */ /* 0x000fc4000d7a1270 */
[----:B------:R-:W-:Y:S02]  /*629e0*/  ISETP.LT.AND P6, PT, R11, UR16, !P2 ;  /* 0x000000100b007c0c */ /* 0x000fe4000d7c1270 */
[----:B------:R-:W-:Y:S01]  /*629f0*/  ISETP.LT.AND P4, PT, R10, UR26, !P2 ;  /* 0x0000001a0a007c0c */ /* 0x000fe2000d781270 */
[C---:B------:R-:W-:Y:S01]  /*62a00*/  IMAD.WIDE R244, R0.reuse, 0x4, R210 ;  /* 0x0000000400f47825 */ /* 0x040fe200078e02d2 */
[----:B------:R1:W-:Y:S03]  /*62a10*/  @P3 STG.E desc[UR8][R242.64], R248 ;  /* 0x000000f8f2003986 */ /* 0x0003e6000c101908 */
[----:B------:R-:W-:Y:S01]  /*62a20*/  IMAD.WIDE R246, R0, 0x4, R208 ;  /* 0x0000000400f67825 */ /* 0x000fe200078e02d0 */
[----:B-1----:R-:W-:-:S03]  /*62a30*/  IADD3 R248, R3, 0x5, RZ ;  /* 0x0000000503f87810 */ /* 0x002fc60007ffe0ff */
[----:B--2---:R1:W-:Y:S01]  /*62a40*/  @P5 STG.E desc[UR8][R244.64], R241 ;  /* 0x000000f1f4005986 */ /* 0x0043e2000c101908 */
[----:B------:R-:W-:Y:S01]  /*62a50*/  ISETP.LT.AND P5, PT, R11, UR4, !P0 ;  /* 0x000000040b007c0c */ /* 0x000fe2000c7a1270 */
[----:B------:R-:W-:Y:S02]  /*62a60*/  ULDC UR4, c[0x0][0x22c] ;  /* 0x00008b0000047ab9 */ /* 0x000fe40000000800 */
[----:B---3--:R2:W-:Y:S01]  /*62a70*/  @P6 STG.E desc[UR8][R246.64], R2 ;  /* 0x00000002f6006986 */ /* 0x0085e2000c101908 */
[----:B-1----:R-:W-:-:S04]  /*62a80*/  IMAD.WIDE R240, R0, 0x4, R150 ;  /* 0x0000000400f07825 */ /* 0x002fc800078e0296 */
[----:B--2---:R-:W-:Y:S01]  /*62a90*/  VIADD R2, R0, UR28 ;  /* 0x0000001c00027c36 */ /* 0x004fe20008000000 */
[----:B------:R1:W-:Y:S01]  /*62aa0*/  @P4 STG.E desc[UR8][R240.64], R239 ;  /* 0x000000eff0004986 */ /* 0x0003e2000c101908 */
[----:B------:R-:W-:Y:S01]  /*62ab0*/  ISETP.GE.AND P4, PT, R248, UR4, PT ;  /* 0x00000004f8007c0c */ /* 0x000fe2000bf86270 */
[----:B------:R-:W-:Y:S02]  /*62ac0*/  ULDC UR4, c[0x0][0x228] ;  /* 0x00008a0000047ab9 */ /* 0x000fe40000000800 */
[----:B-1----:R-:W2:Y:S01]  /*62ad0*/  LDL.LU R239, [R1+0x518] ;  /* 0x0005180001ef7983 */ /* 0x002ea20000300800 */
[----:B------:R-:W-:-:S03]  /*62ae0*/  IMAD.WIDE R240, R0, 0x4, R148 ;  /* 0x0000000400f07825 */ /* 0x000fc600078e0294 */
[----:B------:R-:W3:Y:S04]  /*62af0*/  LDL.LU R0, [R1+0x104] ;  /* 0x0001040001007983 */ /* 0x000ee80000300800 */
[----:B------:R-:W2:Y:S01]  /*62b00*/  LDL.LU R248, [R1+0x204] ;  /* 0x0002040001f87983 */ /* 0x000ea20000300800 */
[----:B------:R-:W-:Y:S01]  /*62b10*/  ISETP.LT.AND P3, PT, R8, UR24, !P0 ;  /* 0x0000001808007c0c */ /* 0x000fe2000c761270 */
[----:B------:R-:W-:Y:S02]  /*62b20*/  ULDC.64 UR24, c[0x0][0x228] ;  /* 0x00008a0000187ab9 */ /* 0x000fe40000000a00 */
[----:B------:R-:W-:Y:S01]  /*62b30*/  ISETP.LT.AND P2, PT, R9, UR24, !P2 ;  /* 0x0000001809007c0c */ /* 0x000fe2000d741270 */
[----:B------:R-:W-:Y:S01]  /*62b40*/  IMAD.WIDE R242, R2, 0x4, R210 ;  /* 0x0000000402f27825 */ /* 0x000fe200078e02d2 */
[----:B------:R-:W-:Y:S01]  /*62b50*/  ISETP.LT.AND P6, PT, R10, UR6, !P0 ;  /* 0x000000060a007c0c */ /* 0x000fe2000c7c1270 */
[----:B------:R-:W-:-:S02]  /*62b60*/  ULDC UR6, c[0x0][0x228] ;  /* 0x00008a0000067ab9 */ /* 0x000fc40000000800 */
[----:B------:R-:W-:-:S08]  /*62b70*/  IMAD.WIDE R244, R2, 0x4, R208 ;  /* 0x0000000402f47825 */ /* 0x000fd000078e02d0 */
[----:B----4-:R1:W-:Y:S01]  /*62b80*/  @P2 STG.E desc[UR8][R240.64], R251 ;  /* 0x000000fbf0002986 */ /* 0x0103e2000c101908 */
[----:B------:R-:W-:-:S04]  /*62b90*/  IMAD.WIDE R246, R2, 0x4, R150 ;  /* 0x0000000402f67825 */ /* 0x000fc800078e0296 */
[----:B-1----:R-:W-:Y:S01]  /*62ba0*/  VIADD R240, R3, 0x6 ;  /* 0x0000000603f07836 */ /* 0x002fe20000000000 */
[----:B------:R-:W4:Y:S04]  /*62bb0*/  LDL.LU R251, [R1+0x1d70] ;  /* 0x001d700001fb7983 */ /* 0x000f280000300800 */
[----:B--2---:R-:W-:Y:S01]  /*62bc0*/  @P3 STG.E desc[UR8][R242.64], R248 ;  /* 0x000000f8f2003986 */ /* 0x004fe2000c101908 */
[----:B------:R-:W-:Y:S01]  /*62bd0*/  ISETP.LT.AND P3, PT, R9, UR4, !P0 ;  /* 0x0000000409007c0c */ /* 0x000fe2000c761270 */
[----:B------:R-:W-:Y:S02]  /*62be0*/  ULDC UR4, c[0x0][0x22c] ;  /* 0x00008b0000047ab9 */ /* 0x000fe40000000800 */
[----:B------:R-:W-:Y:S01]  /*62bf0*/  ISETP.GE.AND P2, PT, R240, UR4, PT ;  /* 0x00000004f0007c0c */ /* 0x000fe2000bf46270 */
[----:B------:R-:W-:Y:S01]  /*62c00*/  IMAD.WIDE R240, R2, 0x4, R148 ;  /* 0x0000000402f07825 */ /* 0x000fe200078e0294 */
[----:B---3--:R1:W-:Y:S01]  /*62c10*/  @P5 STG.E desc[UR8][R244.64], R0 ;  /* 0x00000000f4005986 */ /* 0x0083e2000c101908 */
[----:B------:R-:W-:Y:S01]  /*62c20*/  ISETP.LT.AND P0, PT, R8, UR6, !P1 ;  /* 0x0000000608007c0c */ /* 0x000fe2000cf01270 */
[----:B------:R-:W-:Y:S01]  /*62c30*/  ULDC UR4, c[0x0][0x22c] ;  /* 0x00008b0000047ab9 */ /* 0x000fe20000000800 */
[----:B-1----:R-:W-:Y:S01]  /*62c40*/  IADD3 R0, R2, UR28, RZ ;  /* 0x0000001c02007c10 */ /* 0x002fe2000fffe0ff */
[----:B------:R1:W-:Y:S01]  /*62c50*/  @P6 STG.E desc[UR8][R246.64], R238 ;  /* 0x000000eef6006986 */ /* 0x0003e2000c101908 */
[----:B------:R-:W-:Y:S01]  /*62c60*/  ISETP.LT.AND P5, PT, R11, UR10, !P1 ;  /* 0x0000000a0b007c0c */ /* 0x000fe2000cfa1270 */
[----:B------:R-:W-:Y:S01]  /*62c70*/  VIADD R248, R3, 0x7 ;  /* 0x0000000703f87836 */ /* 0x000fe20000000000 */
[----:B------:R-:W-:Y:S01]  /*62c80*/  ULDC UR6, c[0x0][0x228] ;  /* 0x00008a0000067ab9 */ /* 0x000fe20000000800 */
[----:B------:R2:W-:Y:S04]  /*62c90*/  @P3 STG.E desc[UR8][R240.64], R249 ;  /* 0x000000f9f0003986 */ /* 0x0005e8000c101908 */
[----:B-1----:R-:W3:Y:S01]  /*62ca0*/  LDL.LU R238, [R1+0x208] ;  /* 0x0002080001ee7983 */ /* 0x002ee20000300800 */
[----:B------:R-:W-:Y:S01]  /*62cb0*/  ISETP.LT.AND P6, PT, R10, UR12, !P1 ;  /* 0x0000000c0a007c0c */ /* 0x000fe2000cfc1270 */
[----:B------:R-:W-:-:S04]  /*62cc0*/  IMAD.WIDE R242, R0, 0x4, R210 ;  /* 0x0000000400f27825 */ /* 0x000fc800078e02d2 */
[C---:B------:R-:W-:Y:S01]  /*62cd0*/  IMAD.WIDE R244, R0.reuse, 0x4, R208 ;  /* 0x0000000400f47825 */ /* 0x040fe200078e02d0 */
[----:B------:R-:W4:Y:S03]  /*62ce0*/  LDL.LU R2, [R1+0x528] ;  /* 0x0005280001027983 */ /* 0x000f260000300800 */
[----:B------:R-:W-:Y:S01]  /*62cf0*/  IMAD.WIDE R246, R0, 0x4, R150 ;  /* 0x0000000400f67825 */ /* 0x000fe200078e0296 */
[----:B--2---:R-:W2:Y:S01]  /*62d00*/  LDL.LU R241, [R1+0x508] ;  /* 0x0005080001f17983 */ /* 0x004ea20000300800 */
[----:B------:R-:W-:Y:S01]  /*62d10*/  ISETP.GE.AND P3, PT, R248, UR4, PT ;  /* 0x00000004f8007c0c */ /* 0x000fe2000bf66270 */
[----:B------:R-:W-:Y:S01]  /*62d20*/  ULDC UR4, c[0x0][0x228] ;  /* 0x00008a0000047ab9 */ /* 0x000fe20000000800 */
[----:B------:R-:W-:Y:S01]  /*62d30*/  ULDC UR10, c[0x0][0x228] ;  /* 0x00008a00000a7ab9 */ /* 0x000fe20000000800 */
[----:B------:R-:W3:Y:S01]  /*62d40*/  LDL.LU R249, [R1+0x308] ;  /* 0x0003080001f97983 */ /* 0x000ee20000300800 */
[----:B------:R-:W-:-:S03]  /*62d50*/  ULDC UR12, c[0x0][0x228] ;  /* 0x00008a00000c7ab9 */ /* 0x000fc60000000800 */
[----:B------:R-:W3:Y:S01]  /*62d60*/  LDL.LU R248, [R1+0x8] ;  /* 0x0000080001f87983 */ /* 0x000ee20000300800 */
[----:B------:R-:W-:Y:S01]  /*62d70*/  ISETP.LT.AND P1, PT, R9, UR4, !P1 ;  /* 0x0000000409007c0c */ /* 0x000fe2000cf21270 */
[----:B------:R-:W-:Y:S02]  /*62d80*/  ULDC UR4, c[0x0][0x228] ;  /* 0x00008a0000047ab9 */ /* 0x000fe40000000800 */
[----:B--2---:R-:W-:Y:S04]  /*62d90*/  @P0 STG.E desc[UR8][R242.64], R241 ;  /* 0x000000f1f2000986 */ /* 0x004fe8000c101908 */
[----:B----4-:R-:W-:Y:S04]  /*62da0*/  @P5 STG.E desc[UR8][R244.64], R2 ;  /* 0x00000002f4005986 */ /* 0x010fe8000c101908 */
[----:B------:R1:W-:Y:S04]  /*62db0*/  @P6 STG.E desc[UR8][R246.64], R239 ;  /* 0x000000eff6006986 */ /* 0x0003e8000c101908 */
[----:B-1----:R-:W2:Y:S04]  /*62dc0*/  LDL.LU R247, [R1+0x108] ;  /* 0x0001080001f77983 */ /* 0x002ea80000300800 */
[----:B------:R-:W4:Y:S01]  /*62dd0*/  LDL.LU R239, [R1+0x50c] ;  /* 0x00050c0001ef7983 */ /* 0x000f220000300800 */
[----:B------:R-:W-:Y:S01]  /*62de0*/  ISETP.LT.AND P0, PT, R8, UR4, !P4 ;  /* 0x0000000408007c0c */ /* 0x000fe2000e701270 */
[C---:B------:R-:W-:Y:S01]  /*62df0*/  VIADD R2, R0.reuse, UR28 ;  /* 0x0000001c00027c36 */ /* 0x040fe20008000000 */
[----:B------:R-:W-:Y:S01]  /*62e00*/  ULDC UR4, c[0x0][0x228] ;  /* 0x00008a0000047ab9 */ /* 0x000fe20000000800 */
[----:B------:R-:W-:Y:S01]  /*62e10*/  IMAD.WIDE R240, R0, 0x4, R148 ;  /* 0x0000000400f07825 */ /* 0x000fe200078e0294 */
[----:B------:R-:W-:-:S02]  /*62e20*/  IADD3 R244, R3, 0x8, RZ ;  /* 0x0000000803f47810 */ /* 0x000fc40007ffe0ff */
[----:B------:R-:W-:Y:S01]  /*62e30*/  ISETP.LT.AND P6, PT, R11, UR6, !P4 ;  /* 0x000000060b007c0c */ /* 0x000fe2000e7c1270 */
[----:B------:R-:W-:Y:S01]  /*62e40*/  IMAD.WIDE R242, R2, 0x4, R210 ;  /* 0x0000000402f27825 */ /* 0x000fe200078e02d2 */
[----:B------:R-:W-:Y:S01]  /*62e50*/  ISETP.LT.AND P5, PT, R10, UR4, !P4 ;  /* 0x000000040a007c0c */ /* 0x000fe2000e7a1270 */
[----:B------:R-:W-:Y:S01]  /*62e60*/  ULDC UR4, c[0x0][0x22c] ;  /* 0x00008b0000047ab9 */ /* 0x000fe20000000800 */
[----:B---3--:R1:W-:Y:S01]  /*62e70*/  @P1 STG.E desc[UR8][R240.64], R249 ;  /* 0x000000f9f0001986 */ /* 0x0083e2000c101908 */
[----:B------:R-:W-:Y:S01]  /*62e80*/  ISETP.GE.AND P1, PT, R244, UR4, PT ;  /* 0x00000004f4007c0c */ /* 0x000fe2000bf26270 */
[----:B------:R-:W-:Y:S01]  /*62e90*/  ULDC UR4, c[0x0][0x228] ;  /* 0x00008a0000047ab9 */ /* 0x000fe20000000800 */
[----:B------:R-:W-:Y:S01]  /*62ea0*/  ISETP.LT.AND P4, PT, R9, UR10, !P4 ;  /* 0x0000000a09007c0c */ /* 0x000fe2000e781270 */
[----:B------:R3:W-:Y:S01]  /*62eb0*/  @P0 STG.E desc[UR8][R242.64], R238 ;  /* 0x000000eef2000986 */ /* 0x0007e2000c101908 */
[----:B------:R-:W-:Y:S01]  /*62ec0*/  ISETP.LT.AND P0, PT, R8, UR4, !P2 ;  /* 0x0000000408007c0c */ /* 0x000fe2000d701270 */
[C---:B------:R-:W-:Y:S01]  /*62ed0*/  IMAD.WIDE R244, R2.reuse, 0x4, R148 ;  /* 0x0000000402f47825 */ /* 0x040fe200078e0294 */
[----:B------:R-:W-:Y:S01]  /*62ee0*/  ULDC UR4, c[0x0][0x228] ;  /* 0x00008a0000047ab9 */ /* 0x000fe20000000800 */
[----:B------:R-:W-:Y:S01]  /*62ef0*/  ULDC UR6, c[0x0][0x228] ;  /* 0x00008a0000067ab9 */ /* 0x000fe20000000800 */
[----:B------:R-:W-:Y:S01]  /*62f00*/  ULDC UR10, c[0x0][0x228] ;  /* 0x00008a00000a7ab9 */ /* 0x000fe20000000800 */
[C---:B-1----:R-:W-:Y:S01]  /*62f10*/  IMAD.WIDE R240, R2.reuse, 0x4, R208 ;  /* 0x0000000402f07825 */ /* 0x042fe200078e02d0 */
[----:B------:R-:W4:Y:S03]  /*62f20*/  LDL.LU R249, [R1+0x51c] ;  /* 0x00051c0001f97983 */ /* 0x000f260000300800 */
[C---:B---3--:R-:W-:Y:S01]  /*62f30*/  IMAD.WIDE R242, R2.reuse, 0x4, R150 ;  /* 0x0000000402f27825 */ /* 0x048fe200078e0296 */
[----:B------:R-:W-:Y:S01]  /*62f40*/  IADD3 R2, R2, UR28, RZ ;  /* 0x0000001c02027c10 */ /* 0x000fe2000fffe0ff */
[----:B------:R-:W3:Y:S03]  /*62f50*/  LDL.LU R238, [R1+0x20c] ;  /* 0x00020c0001ee7983 */ /* 0x000ee60000300800 */
[C---:B------:R-:W-:Y:S01]  /*62f60*/  IADD3 R0, R2.reuse, UR28, RZ ;  /* 0x0000001c02007c10 */ /* 0x040fe2000fffe0ff */
[----:B--2---:R1:W-:Y:S04]  /*62f70*/  @P6 STG.E desc[UR8][R240.64], R247 ;  /* 0x000000f7f0006986 */ /* 0x0043e8000c101908 */
[----:B------:R2:W-:Y:S04]  /*62f80*/  @P5 STG.E desc[UR8][R242.64], R248 ;  /* 0x000000f8f2005986 */ /* 0x0005e8000c101908 */
[----:B------:R4:W-:Y:S01]  /*62f90*/  @P4 STG.E desc[UR8][R244.64], R250 ;  /* 0x000000faf4004986 */ /* 0x0009e2000c101908 */
[----:B-1----:R-:W-:Y:S01]  /*62fa0*/  IMAD.WIDE R240, R2, 0x4, R210 ;  /* 0x0000000402f07825 */ /* 0x002fe200078e02d2 */
[----:B------:R-:W-:Y:S01]  /*62fb0*/  ISETP.LT.AND P4, PT, R11, UR4, !P2 ;  /* 0x000000040b007c0c */ /* 0x000fe2000d781270 */
[----:B------:R-:W-:-:S02]  /*62fc0*/  ULDC UR4, c[0x0][0x22c] ;  /* 0x00008b0000047ab9 */ /* 0x000fc40000000800 */
[----:B--2---:R-:W-:Y:S01]  /*62fd0*/  VIADD R248, R3, 0x9 ;  /* 0x0000000903f87836 */ /* 0x004fe20000000000 */
[----:B----4-:R1:W-:Y:S01]  /*62fe0*/  @P0 STG.E desc[UR8][R240.64], R239 ;  /* 0x000000eff0000986 */ /* 0x0103e2000c101908 */
[----:B------:R-:W-:-:S03]  /*62ff0*/  IMAD.WIDE R242, R2, 0x4, R150 ;  /* 0x0000000402f27825 */ /* 0x000fc600078e0296 */
[----:B------:R-:W2:Y:S01]  /*63000*/  LDL.LU R250, [R1+0x10c] ;  /* 0x00010c0001fa7983 */ /* 0x000ea20000300800 */
[----:B------:R-:W-:Y:S01]  /*63010*/  IMAD.WIDE R244, R2, 0x4, R148 ;  /* 0x0000000402f47825 */ /* 0x000fe200078e0294 */
[----:B------:R-:W-:Y:S01]  /*63020*/  ISETP.GE.AND P0, PT, R248, UR4, PT ;  /* 0x00000004f8007c0c */ /* 0x000fe2000bf06270 */
[----:B------:R-:W-:Y:S01]  /*63030*/  ULDC UR4, c[0x0][0x228] ;  /* 0x00008a0000047ab9 */ /* 0x000fe20000000800 */
[----:B-1----:R-:W4:Y:S01]  /*63040*/  LDL.LU R239, [R1+0xc] ;  /* 0x00000c0001ef7983 */ /* 0x002f220000300800 */
[----:B------:R-:W-:-:S03]  /*63050*/  IMAD.WIDE R240, R2, 0x4, R208 ;  /* 0x0000000402f07825 */ /* 0x000fc600078e02d0 */
[----:B------:R-:W3:Y:S04]  /*63060*/  LDL.LU R2, [R1+0x30c] ;  /* 0x00030c0001027983 */ /* 0x000ee80000300800 */
[----:B------:R-:W2:Y:S01]  /*63070*/  LDL.LU R248, [R1+0x52c] ;  /* 0x00052c0001f87983 */ /* 0x000ea20000300800 */
[----:B------:R-:W-:Y:S01]  /*63080*/  ISETP.LT.AND P5, PT, R10, UR6, !P2 ;  /* 0x000000060a007c0c */ /* 0x000fe2000d7a1270 */
[----:B------:R-:W-:Y:S01]  /*63090*/  IMAD.WIDE R246, R0, 0x4, R210 ;  /* 0x0000000400f67825 */ /* 0x000fe200078e02d2 */
[----:B------:R-:W-:Y:S01]  /*630a0*/  ISETP.LT.AND P2, PT, R9, UR10, !P2 ;  /* 0x0000000a09007c0c */ /* 0x000fe2000d741270 */
[----:B------:R-:W-:Y:S01]  /*630b0*/  ULDC UR6, c[0x0][0x228] ;  /* 0x00008a0000067ab9 */ /* 0x000fe20000000800 */
[----:B------:R-:W-:Y:S01]  /*630c0*/  ISETP.LT.AND P6, PT, R8, UR12, !P3 ;  /* 0x0000000c08007c0c */ /* 0x000fe2000dfc1270 */
[----:B------:R-:W-:Y:S01]  /*630d0*/  ULDC UR10, c[0x0][0x228] ;  /* 0x00008a00000a7ab9 */ /* 0x000fe20000000800 */
[----:B------:R-:W-:Y:S01]  /*630e0*/  ULDC UR12, c[0x0][0x228] ;  /* 0x00008a00000c7ab9 */ /* 0x000fe20000000800 */
[----:B--2---:R1:W-:Y:S06]  /*630f0*/  @P4 STG.E desc[UR8][R240.64], R248 ;  /* 0x000000f8f0004986 */ /* 0x0043ec000c101908 */
[----:B------:R2:W-:Y:S04]  /*63100*/  @P5 STG.E desc[UR8][R242.64], R249 ;  /* 0x000000f9f2005986 */ /* 0x0005e8000c101908 */
[----:B---3--:R-:W-:Y:S04]  /*63110*/  @P2 STG.E desc[UR8][R244.64], R2 ;  /* 0x00000002f4002986 */ /* 0x008fe8000c101908 */
[----:B-1----:R-:W3:Y:S04]  /*63120*/  LDL.LU R248, [R1+0x550] ;  /* 0x0005500001f87983 */ /* 0x002ee80000300800 */
[----:B--2---:R-:W2:Y:S04]  /*63130*/  LDL.LU R249, [R1+0x530] ;  /* 0x0005300001f97983 */ /* 0x004ea80000300800 */
[----:B------:R1:W-:Y:S04]  /*63140*/  @P6 STG.E desc[UR8][R246.64], R238 ;  /* 0x000000eef6006986 */ /* 0x0003e8000c101908 */
[----:B-1----:R-:W2:Y:S01]  /*63150*/  LDL.LU R238, [R1+0x540] ;  /* 0x0005400001ee7983 */ /* 0x002ea20000300800 */
[----:B------:R-:W-:Y:S01]  /*63160*/  ISETP.LT.AND P2, PT, R11, UR4, !P3 ;  /* 0x000000040b007c0c */ /* 0x000fe2000df41270 */
[----:B------:R-:W-:-:S02]  /*63170*/  ULDC UR4, c[0x0][0x228] ;  /* 0x00008a0000047ab9 */ /* 0x000fc40000000800 */
[----:B------:R-:W-:Y:S01]  /*63180*/  ISETP.LT.AND P4, PT, R10, UR4, !P3 ;  /* 0x000000040a007c0c */ /* 0x000fe2000df81270 */
[C---:B------:R-:W-:Y:S01]  /*63190*/  IMAD.WIDE R240, R0.reuse, 0x4, R208 ;  /* 0x0000000400f07825 */ /* 0x040fe200078e02d0 */
[----:B------:R-:W-:Y:S01]  /*631a0*/  ISETP.LT.AND P3, PT, R9, UR6, !P3 ;  /* 0x0000000609007c0c */ /* 0x000fe2000df61270 */
[----:B------:R-:W-:Y:S02]  /*631b0*/  ULDC UR4, c[0x0][0x22c] ;  /* 0x00008b0000047ab9 */ /* 0x000fe40000000800 */
[----:B------:R-:W-:Y:S02]  /*631c0*/  VIADD R244, R3, 0xa ;  /* 0x0000000a03f47836 */ /* 0x000fe40000000000 */
[----:B------:R-:W-:Y:S01]  /*631d0*/  IMAD.WIDE R242, R0, 0x4, R150 ;  /* 0x0000000400f27825 */ /* 0x000fe200078e0296 */
[----:B------:R-:W-:Y:S01]  /*631e0*/  ISETP.LT.AND P5, PT, R8, UR10, !P1 ;  /* 0x0000000a08007c0c */ /* 0x000fe2000cfa1270 */
[----:B------:R-:W-:Y:S01]  /*631f0*/  ULDC UR6, c[0x0][0x228] ;  /* 0x00008a0000067ab9 */ /* 0x000fe20000000800 */
[----:B------:R1:W-:Y:S01]  /*63200*/  @P2 STG.E desc[UR8][R240.64], R250 ;  /* 0x000000faf0002986 */ /* 0x0003e2000c101908 */
[----:B------:R-:W-:Y:S01]  /*63210*/  ISETP.GE.AND P2, PT, R244, UR4, PT ;  /* 0x00000004f4007c0c */ /* 0x000fe2000bf46270 */
[----:B------:R-:W-:Y:S01]  /*63220*/  ULDC UR4, c[0x0][0x228] ;  /* 0x00008a0000047ab9 */ /* 0x000fe20000000800 */
[----:B------:R-:W-:Y:S01]  /*63230*/  ISETP.LT.AND P6, PT, R11, UR12, !P1 ;  /* 0x0000000c0b007c0c */ /* 0x000fe2000cfc1270 */
[----:B----4-:R4:W-:Y:S01]  /*63240*/  @P4 STG.E desc[UR8][R242.64], R239 ;  /* 0x000000eff2004986 */ /* 0x0109e2000c101908 */
[----:B------:R-:W-:Y:S01]  /*63250*/  IADD3 R2, R0, UR28, RZ ;  /* 0x0000001c00027c10 */ /* 0x000fe2000fffe0ff */
[----:B------:R-:W-:Y:S01]  /*63260*/  ULDC UR10, c[0x0][0x228] ;  /* 0x00008a00000a7ab9 */ /* 0x000fe20000000800 */
[----:B------:R-:W-:Y:S01]  /*63270*/  ISETP.LT.AND P4, PT, R10, UR4, !P1 ;  /* 0x000000040a007c0c */ /* 0x000fe2000cf81270 */
[----:B------:R-:W-:Y:S01]  /*63280*/  ULDC UR4, c[0x0][0x228] ;  /* 0x00008a0000047ab9 */ /* 0x000fe20000000800 */
[----:B------:R-:W-:Y:S01]  /*63290*/  ULDC UR12, c[0x0][0x228] ;  /* 0x00008a00000c7ab9 */ /* 0x000fe20000000800 */
[----:B-1----:R-:W-:Y:S01]  /*632a0*/  IMAD.WIDE R240, R0, 0x4, R148 ;  /* 0x0000000400f07825 */ /* 0x002fe200078e0294 */
[----:B------:R-:W2:Y:S03]  /*632b0*/  LDL.LU R250, [R1+0x110] ;  /* 0x0001100001fa7983 */ /* 0x000ea60000300800 */
[C---:B----4-:R-:W-:Y:S01]  /*632c0*/  IMAD.WIDE R242, R2.reuse, 0x4, R210 ;  /* 0x0000000402f27825 */ /* 0x050fe200078e02d2 */
[----:B------:R1:W-:Y:S03]  /*632d0*/  @P3 STG.E desc[UR8][R240.64], R251 ;  /* 0x000000fbf0003986 */ /* 0x0003e6000c101908 */
[C---:B------:R-:W-:Y:S01]  /*632e0*/  IMAD.WIDE R244, R2.reuse, 0x4, R208 ;  /* 0x0000000402f47825 */ /* 0x040fe200078e02d0 */
[----:B------:R-:W4:Y:S01]  /*632f0*/  LDL.LU R239, [R1+0x10] ;  /* 0x0000100001ef7983 */ /* 0x000f220000300800 */
[----:B------:R-:W-:Y:S01]  /*63300*/  ISETP.LT.AND P1, PT, R9, UR4, !P1 ;  /* 0x0000000409007c0c */ /* 0x000fe2000cf21270 */
[----:B------:R-:W-:Y:S01]  /*63310*/  ULDC UR4, c[0x0][0x22c] ;  /* 0x00008b0000047ab9 */ /* 0x000fe20000000800 */
[C---:B-1----:R-:W-:Y:S01]  /*63320*/  IMAD.WIDE R240, R2.reuse, 0x4, R150 ;  /* 0x0000000402f07825 */ /* 0x042fe200078e0296 */
[----:B------:R-:W4:Y:S03]  /*63330*/  LDL.LU R251, [R1+0x554] ;  /* 0x0005540001fb7983 */ /* 0x000f260000300800 */
[----:B------:R-:W-:Y:S01]  /*63340*/  VIADD R0, R2, UR28 ;  /* 0x0000001c02007c36 */ /* 0x000fe20008000000 */
[----:B---3--:R1:W-:Y:S04]  /*63350*/  @P5 STG.E desc[UR8][R242.64], R248 ;  /* 0x000000f8f2005986 */ /* 0x0083e8000c101908 */
[----:B--2---:R2:W-:Y:S01]  /*63360*/  @P6 STG.E desc[UR8][R244.64], R249 ;  /* 0x000000f9f4006986 */ /* 0x0045e2000c101908 */
[----:B-1----:R-:W-:-:S03]  /*63370*/  IADD3 R248, R3, 0xb, RZ ;  /* 0x0000000b03f87810 */ /* 0x002fc60007ffe0ff */
[----:B--2---:R-:W2:Y:S04]  /*63380*/  LDL.LU R249, [R1+0x534] ;  /* 0x0005340001f97983 */ /* 0x004ea80000300800 */
[----:B------:R1:W-:Y:S01]  /*63390*/  @P4 STG.E desc[UR8][R240.64], R238 ;  /* 0x000000eef0004986 */ /* 0x0003e2000c101908 */
[----:B------:R-:W-:Y:S02]  /*633a0*/  ISETP.GE.AND P4, PT, R248, UR4, PT ;  /* 0x00000004f8007c0c */ /* 0x000fe4000bf86270 */
[----:B------:R-:W-:Y:S02]  /*633b0*/  ISETP.LT.AND P3, PT, R8, UR6, !P0 ;  /* 0x0000000608007c0c */ /* 0x000fe4000c761270 */
[----:B------:R-:W-:Y:S01]  /*633c0*/  ISETP.LT.AND P5, PT, R11, UR10, !P0 ;  /* 0x0000000a0b007c0c */ /* 0x000fe2000c7a1270 */
[----:B------:R-:W-:Y:S01]  /*633d0*/  IMAD.WIDE R242, R0, 0x4, R210 ;  /* 0x0000000400f27825 */ /* 0x000fe200078e02d2 */
[----:B------:R-:W-:Y:S01]  /*633e0*/  ISETP.LT.AND P6, PT, R10, UR12, !P0 ;  /* 0x0000000c0a007c0c */ /* 0x000fe2000c7c1270 */
[----:B------:R-:W-:Y:S01]  /*633f0*/  ULDC UR4, c[0x0][0x228] ;  /* 0x00008a0000047ab9 */ /* 0x000fe20000000800 */
[----:B------:R-:W-:Y:S01]  /*63400*/  ULDC UR6, c[0x0][0x228] ;  /* 0x00008a0000067ab9 */ /* 0x000fe20000000800 */
[----:B------:R-:W-:Y:S01]  /*63410*/  IMAD.WIDE R244, R0, 0x4, R208 ;  /* 0x0000000400f47825 */ /* 0x000fe200078e02d0 */
[----:B------:R-:W-:Y:S01]  /*63420*/  ULDC UR10, c[0x0][0x228] ;  /* 0x00008a00000a7ab9 */ /* 0x000fe20000000800 */
[----:B-1----:R-:W3:Y:S01]  /*63430*/  LDL.LU R238, [R1+0x544] ;  /* 0x0005440001ee7983 */ /* 0x002ee20000300800 */
[----:B------:R-:W-:Y:S01]  /*63440*/  ULDC UR12, c[0x0][0x228] ;  /* 0x00008a00000c7ab9 */ /* 0x000fe20000000800 */
[----:B------:R-:W-:-:S02]  /*63450*/  IMAD.WIDE R240, R2, 0x4, R148 ;  /* 0x0000000402f07825 */ /* 0x000fc400078e0294 */
[----:B------:R-:W4:Y:S04]  /*63460*/  LDL.LU R2, [R1+0x310] ;  /* 0x0003100001027983 */ /* 0x000f280000300800 */
[----:B------:R-:W2:Y:S01]  /*63470*/  LDL.LU R248, [R1+0x400] ;  /* 0x0004000001f87983 */ /* 0x000ea20000300800 */
[----:B------:R-:W-:-:S03]  /*63480*/  IMAD.WIDE R246, R0, 0x4, R150 ;  /* 0x0000000400f67825 */ /* 0x000fc600078e0296 */
[----:B--2---:R1:W-:Y:S04]  /*63490*/  @P1 STG.E desc[UR8][R240.64], R248 ;  /* 0x000000f8f0001986 */ /* 0x0043e8000c101908 */
[----:B----4-:R2:W-:Y:S01]  /*634a0*/  @P3 STG.E desc[UR8][R242.64], R2 ;  /* 0x00000002f2003986 */ /* 0x0105e2000c101908 */
[----:B------:R-:W-:Y:S01]  /*634b0*/  ISETP.LT.AND P3, PT, R9, UR4, !P0 ;  /* 0x0000000409007c0c */ /* 0x000fe2000c761270 */
[----:B------:R-:W-:Y:S02]  /*634c0*/  ULDC UR4, c[0x0][0x22c] ;  /* 0x00008b0000047ab9 */ /* 0x000fe40000000800 */
[----:B------:R4:W-:Y:S01]  /*634d0*/  @P5 STG.E desc[UR8][R244.64], R250 ;  /* 0x000000faf4005986 */ /* 0x0009e2000c101908 */
[----:B-1----:R-:W-:-:S03]  /*634e0*/  VIADD R240, R3, 0xc ;  /* 0x0000000c03f07836 */ /* 0x002fc60000000000 */
[----:B------:R1:W-:Y:S01]  /*634f0*/  @P6 STG.E desc[UR8][R246.64], R239 ;  /* 0x000000eff6006986 */ /* 0x0003e2000c101908 */
[----:B--2---:R-:W-:Y:S02]  /*63500*/  IADD3 R2, R0, UR28, RZ ;  /* 0x0000001c00027c10 */ /* 0x004fe4000fffe0ff */
[----:B------:R-:W-:Y:S01]  /*63510*/  ISETP.GE.AND P1, PT, R240, UR4, PT ;  /* 0x00000004f0007c0c */ /* 0x000fe2000bf26270 */
[----:B------:R-:W-:Y:S01]  /*63520*/  IMAD.WIDE R240, R0, 0x4, R148 ;  /* 0x0000000400f07825 */ /* 0x000fe200078e0294 */
[----:B----4-:R-:W2:Y:S01]  /*63530*/  LDL.LU R250, [R1+0x404] ;  /* 0x0004040001fa7983 */ /* 0x010ea20000300800 */
[----:B------:R-:W-:Y:S01]  /*63540*/  ISETP.LT.AND P0, PT, R8, UR6, !P2 ;  /* 0x0000000608007c0c */ /* 0x000fe2000d701270 */
[----:B------:R-:W-:Y:S01]  /*63550*/  ULDC UR4, c[0x0][0x22c] ;  /* 0x00008b0000047ab9 */ /* 0x000fe20000000800 */
[----:B------:R-:W-:Y:S02]  /*63560*/  ISETP.LT.AND P5, PT, R11, UR10, !P2 ;  /* 0x0000000a0b007c0c */ /* 0x000fe4000d7a1270 */
[----:B------:R-:W-:Y:S01]  /*63570*/  ISETP.LT.AND P6, PT, R10, UR12, !P2 ;  /* 0x0000000c0a007c0c */ /* 0x000fe2000d7c1270 */
[----:B-1----:R-:W4:Y:S01]  /*63580*/  LDL.LU R239, [R1+0x314] ;  /* 0x0003140001ef7983 */ /* 0x002f220000300800 */
[----:B------:R-:W-:Y:S01]  /*63590*/  VIADD R248, R3, 0xd ;  /* 0x0000000d03f87836 */ /* 0x000fe20000000000 */
[----:B------:R-:W-:Y:S01]  /*635a0*/  ULDC UR6, c[0x0][0x228] ;  /* 0x00008a0000067ab9 */ /* 0x000fe20000000800 */
[C---:B------:R-:W-:Y:S01]  /*635b0*/  IMAD.WIDE R242, R2.reuse, 0x4, R210 ;  /* 0x0000000402f27825 */ /* 0x040fe200078e02d2 */
[----:B------:R-:W3:Y:S01]  /*635c0*/  LDL.LU R0, [R1+0x210] ;  /* 0x0002100001007983 */ /* 0x000ee20000300800 */
[----:B------:R-:W-:Y:S01]  /*635d0*/  ULDC UR10, c[0x0][0x228] ;  /* 0x00008a00000a7ab9 */ /* 0x000fe20000000800 */
[----:B------:R-:W-:Y:S01]  /*635e0*/  ULDC UR12, c[0x0][0x228] ;  /* 0x00008a00000c7ab9 */ /* 0x000fe20000000800 */
[----:B------:R-:W-:-:S04]  /*635f0*/  IMAD.WIDE R244, R2, 0x4, R208 ;  /* 0x0000000402f47825 */ /* 0x000fc800078e02d0 */
[----:B------:R-:W-:Y:S01]  /*63600*/  IMAD.WIDE R246, R2, 0x4, R150 ;  /* 0x0000000402f67825 */ /* 0x000fe200078e0296 */
[----:B---3--:R-:W-:Y:S01]  /*63610*/  @P3 STG.E desc[UR8][R240.64], R0 ;  /* 0x00000000f0003986 */ /* 0x008fe2000c101908 */
[----:B------:R-:W-:Y:S01]  /*63620*/  ISETP.GE.AND P3, PT, R248, UR4, PT ;  /* 0x00000004f8007c0c */ /* 0x000fe2000bf66270 */
[----:B------:R-:W-:Y:S02]  /*63630*/  ULDC UR4, c[0x0][0x228] ;  /* 0x00008a0000047ab9 */ /* 0x000fe40000000800 */
[----:B------:R-:W-:Y:S04]  /*63640*/  @P0 STG.E desc[UR8][R242.64], R251 ;  /* 0x000000fbf2000986 */ /* 0x000fe8000c101908 */
[----:B------:R1:W-:Y:S04]  /*63650*/  @P5 STG.E desc[UR8][R244.64], R249 ;  /* 0x000000f9f4005986 */ /* 0x0003e8000c101908 */
[----:B------:R-:W3:Y:S04]  /*63660*/  LDL.LU R248, [R1+0x14] ;  /* 0x0000140001f87983 */ /* 0x000ee80000300800 */
[----:B------:R2:W-:Y:S04]  /*63670*/  @P6 STG.E desc[UR8][R246.64], R238 ;  /* 0x000000eef6006986 */ /* 0x0005e8000c101908 */
[----:B-1----:R-:W3:Y:S04]  /*63680*/  LDL.LU R249, [R1+0x214] ;  /* 0x0002140001f97983 */ /* 0x002ee80000300800 */
[----:B--2---:R-:W2:Y:S04]  /*63690*/  LDL.LU R247, [R1+0x114] ;  /* 0x0001140001f77983 */ /* 0x004ea80000300800 */
[----:B------:R-:W3:Y:S01]  /*636a0*/  LDL.LU R238, [R1+0x558] ;  /* 0x0005580001ee7983 */ /* 0x000ee20000300800 */
[----:B------:R-:W-:Y:S01]  /*636b0*/  ISETP.LT.AND P2, PT, R9, UR4, !P2 ;  /* 0x0000000409007c0c */ /* 0x000fe2000d741270 */
[----:B------:R-:W-:-:S02]  /*636c0*/  ULDC UR4, c[0x0][0x228] ;  /* 0x00008a0000047ab9 */ /* 0x000fc40000000800 */
[----:B------:R-:W-:Y:S01]  /*636d0*/  ISETP.LT.AND P0, PT, R8, UR4, !P4 ;  /* 0x0000000408007c0c */ /* 0x000fe2000e701270 */
[C---:B------:R-:W-:Y:S01]  /*636e0*/  VIADD R0, R2.reuse, UR28 ;  /* 0x0000001c02007c36 */ /* 0x040fe20008000000 */
[----:B------:R-:W-:Y:S01]  /*636f0*/  ULDC UR4, c[0x0][0x228] ;  /* 0x00008a0000047ab9 */ /* 0x000fe20000000800 */
[----:B------:R-:W-:Y:S01]  /*63700*/  IMAD.WIDE R240, R2, 0x4, R148 ;  /* 0x0000000402f07825 */ /* 0x000fe200078e0294 */
[----:B------:R-:W-:Y:S01]  /*63710*/  IADD3 R244, R3, 0xe, RZ ;  /* 0x0000000e03f47810 */ /* 0x000fe20007ffe0ff */
[----:B------:R-:W3:Y:S01]  /*63720*/  LDL.LU R251, [R1+0x548] ;  /* 0x0005480001fb7983 */ /* 0x000ee20000300800 */
[----:B------:R-:W-:Y:S01]  /*63730*/  ISETP.LT.AND P6, PT, R11, UR6, !P4 ;  /* 0x000000060b007c0c */ /* 0x000fe2000e7c1270 */
        /* <DEDUP_REMOVED lines=8> */
[----:B------:R-:W-:-:S02]  /*637c0*/  ISETP.LT.AND P0, PT, R8, UR4, !P1 ;  /* 0x0000000408007c0c */ /* 0x000fc4000cf01270 */
[C---:B------:R-:W-:Y:S01]  /*637d0*/  IADD3 R2, R0.reuse, UR28, RZ ;  /* 0x0000001c00027c10 */ /* 0x040fe2000fffe0ff */
[----:B------:R-:W-:Y:S01]  /*637e0*/  ULDC UR6, c[0x0][0x228] ;  /* 0x00008a0000067ab9 */ /* 0x000fe20000000800 */
[C---:B-1----:R-:W-:Y:S01]  /*637f0*/  IMAD.WIDE R240, R0.reuse, 0x4, R208 ;  /* 0x0000000400f07825 */ /* 0x042fe200078e02d0 */
[----:B------:R-:W3:Y:S01]  /*63800*/  LDL.LU R250, [R1+0x408] ;  /* 0x0004080001fa7983 */ /* 0x000ee20000300800 */
[----:B------:R-:W-:Y:S01]  /*63810*/  ULDC UR4, c[0x0][0x228] ;  /* 0x00008a0000047ab9 */ /* 0x000fe20000000800 */
[----:B------:R-:W-:Y:S01]  /*63820*/  ULDC UR10, c[0x0][0x228] ;  /* 0x00008a00000a7ab9 */ /* 0x000fe20000000800 */
[C---:B----4-:R-:W-:Y:S01]  /*63830*/  IMAD.WIDE R242, R0.reuse, 0x4, R150 ;  /* 0x0000000400f27825 */ /* 0x050fe200078e0296 */
[----:B------:R-:W4:Y:S03]  /*63840*/  LDL.LU R239, [R1+0x318] ;  /* 0x0003180001ef7983 */ /* 0x000f260000300800 */
[----:B------:R-:W-:Y:S01]  /*63850*/  IMAD.WIDE R244, R0, 0x4, R148 ;  /* 0x0000000400f47825 */ /* 0x000fe200078e0294 */
[C---:B------:R-:W-:Y:S01]  /*63860*/  IADD3 R0, R2.reuse, UR28, RZ ;  /* 0x0000001c02007c10 */ /* 0x040fe2000fffe0ff */
[----:B--2---:R1:W-:Y:S04]  /*63870*/  @P6 STG.E desc[UR8][R240.64], R247 ;  /* 0x000000f7f0006986 */ /* 0x0043e8000c101908 */
[----:B---3--:R2:W-:Y:S04]  /*63880*/  @P5 STG.E desc[UR8][R242.64], R248 ;  /* 0x000000f8f2005986 */ /* 0x0085e8000c101908 */
[----:B------:R3:W-:Y:S01]  /*63890*/  @P4 STG.E desc[UR8][R244.64], R249 ;  /* 0x000000f9f4004986 */ /* 0x0007e2000c101908 */
[----:B-1----:R-:W-:-:S04]  /*638a0*/  IMAD.WIDE R240, R2, 0x4, R210 ;  /* 0x0000000402f07825 */ /* 0x002fc800078e02d2 */
[C---:B--2---:R-:W-:Y:S01]  /*638b0*/  IMAD.WIDE R242, R2.reuse, 0x4, R150 ;  /* 0x0000000402f27825 */ /* 0x044fe200078e0296 */
[----:B------:R1:W-:Y:S03]  /*638c0*/  @P0 STG.E desc[UR8][R240.64], R238 ;  /* 0x000000eef0000986 */ /* 0x0003e6000c101908 */
[C---:B---3--:R-:W-:Y:S01]  /*638d0*/  IMAD.WIDE R244, R2.reuse, 0x4, R148 ;  /* 0x0000000402f47825 */ /* 0x048fe200078e0294 */
[----:B------:R-:W2:Y:S04]  /*638e0*/  LDL.LU R249, [R1+0x118] ;  /* 0x0001180001f97983 */ /* 0x000ea80000300800 */
[----:B-1----:R-:W3:Y:S01]  /*638f0*/  LDL.LU R238, [R1+0x18] ;  /* 0x0000180001ee7983 */ /* 0x002ee20000300800 */
[----:B------:R-:W-:-:S03]  /*63900*/  IMAD.WIDE R240, R2, 0x4, R208 ;  /* 0x0000000402f07825 */ /* 0x000fc600078e02d0 */
[----:B------:R-:W4:Y:S01]  /*63910*/  LDL.LU R2, [R1+0x538] ;  /* 0x0005380001027983 */ /* 0x000f220000300800 */
[----:B------:R-:W-:Y:S02]  /*63920*/  ISETP.LT.AND P4, PT, R11, UR4, !P1 ;  /* 0x000000040b007c0c */ /* 0x000fe4000cf81270 */
[----:B------:R-:W-:Y:S01]  /*63930*/  ISETP.LT.AND P6, PT, R8, UR12, !P3 ;  /* 0x0000000c08007c0c */ /* 0x000fe2000dfc1270 */
[----:B------:R-:W-:Y:S01]  /*63940*/  VIADD R248, R3, 0xf ;  /* 0x0000000f03f87836 */ /* 0x000fe20000000000 */
[----:B------:R-:W-:Y:S01]  /*63950*/  ISETP.LT.AND P5, PT, R10, UR6, !P1 ;  /* 0x000000060a007c0c */ /* 0x000fe2000cfa1270 */
[----:B------:R-:W-:Y:S01]  /*63960*/  IMAD.WIDE R246, R0, 0x4, R210 ;  /* 0x0000000400f67825 */ /* 0x000fe200078e02d2 */
[----:B------:R-:W-:Y:S01]  /*63970*/  ISETP.LT.AND P1, PT, R9, UR10, !P1 ;  /* 0x0000000a09007c0c */ /* 0x000fe2000cf21270 */
[----:B------:R-:W-:Y:S01]  /*63980*/  ULDC UR4, c[0x0][0x22c] ;  /* 0x00008b0000047ab9 */ /* 0x000fe20000000800 */
[----:B------:R-:W-:Y:S01]  /*63990*/  ULDC UR6, c[0x0][0x228] ;  /* 0x00008a0000067ab9 */ /* 0x000fe20000000800 */
[----:B------:R-:W-:Y:S01]  /*639a0*/  ISETP.GE.AND P0, PT, R248, UR4, PT ;  /* 0x00000004f8007c0c */ /* 0x000fe2000bf06270 */
[----:B------:R-:W-:Y:S01]  /*639b0*/  ULDC UR4, c[0x0][0x228] ;  /* 0x00008a0000047ab9 */ /* 0x000fe20000000800 */
[----:B------:R-:W3:Y:S01]  /*639c0*/  LDL.LU R248, [R1+0x55c] ;  /* 0x00055c0001f87983 */ /* 0x000ee20000300800 */
[----:B------:R-:W-:Y:S01]  /*639d0*/  ULDC UR10, c[0x0][0x228] ;  /* 0x00008a00000a7ab9 */ /* 0x000fe20000000800 */
[----:B------:R-:W-:-:S02]  /*639e0*/  ULDC UR12, c[0x0][0x228] ;  /* 0x00008a00000c7ab9 */ /* 0x000fc40000000800 */
[----:B----4-:R-:W-:Y:S04]  /*639f0*/  @P4 STG.E desc[UR8][R240.64], R2 ;  /* 0x00000002f0004986 */ /* 0x010fe8000c101908 */
[----:B------:R-:W-:Y:S04]  /*63a00*/  @P5 STG.E desc[UR8][R242.64], R251 ;  /* 0x000000fbf2005986 */ /* 0x000fe8000c101908 */
[----:B------:R1:W-:Y:S04]  /*63a10*/  @P1 STG.E desc[UR8][R244.64], R250 ;  /* 0x000000faf4001986 */ /* 0x0003e8000c101908 */
[----:B------:R4:W-:Y:S04]  /*63a20*/  @P6 STG.E desc[UR8][R246.64], R239 ;  /* 0x000000eff6006986 */ /* 0x0009e8000c101908 */
[----:B-1----:R-:W3:Y:S04]  /*63a30*/  LDL.LU R250, [R1+0x53c] ;  /* 0x00053c0001fa7983 */ /* 0x002ee80000300800 */
[----:B----4-:R-:W4:Y:S04]  /*63a40*/  LDL.LU R247, [R1+0x218] ;  /* 0x0002180001f77983 */ /* 0x010f280000300800 */
[----:B------:R-:W4:Y:S01]  /*63a50*/  LDL.LU R239, [R1+0x54c] ;  /* 0x00054c0001ef7983 */ /* 0x000f220000300800 */
[----:B------:R-:W-:Y:S01]  /*63a60*/  ISETP.LT.AND P1, PT, R11, UR4, !P3 ;  /* 0x000000040b007c0c */ /* 0x000fe2000df21270 */
[----:B------:R-:W-:-:S02]  /*63a70*/  ULDC UR4, c[0x0][0x228] ;  /* 0x00008a0000047ab9 */ /* 0x000fc40000000800 */
[----:B------:R-:W-:Y:S01]  /*63a80*/  ISETP.LT.AND P4, PT, R10, UR4, !P3 ;  /* 0x000000040a007c0c */ /* 0x000fe2000df81270 */
[----:B------:R-:W-:Y:S01]  /*63a90*/  IMAD.WIDE R242, R0, 0x4, R208 ;  /* 0x0000000400f27825 */ /* 0x000fe200078e02d0 */
[----:B------:R-:W-:Y:S01]  /*63aa0*/  ISETP.LT.AND P3, PT, R9, UR6, !P3 ;  /* 0x0000000609007c0c */ /* 0x000fe2000df61270 */
[----:B------:R-:W-:Y:S02]  /*63ab0*/  ULDC UR4, c[0x0][0x22c] ;  /* 0x00008b0000047ab9 */ /* 0x000fe40000000800 */
[----:B------:R-:W-:Y:S01]  /*63ac0*/  VIADD R244, R3, 0x10 ;  /* 0x0000001003f47836 */ /* 0x000fe20000000000 */
[----:B------:R-:W-:Y:S01]  /*63ad0*/  ISETP.LT.AND P5, PT, R8, UR10, !P2 ;  /* 0x0000000a08007c0c */ /* 0x000fe2000d7a1270 */
[C---:B------:R-:W-:Y:S01]  /*63ae0*/  IMAD.WIDE R240, R0.reuse, 0x4, R150 ;  /* 0x0000000400f07825 */ /* 0x040fe200078e0296 */
[----:B------:R-:W-:Y:S01]  /*63af0*/  IADD3 R2, R0, UR28, RZ ;  /* 0x0000001c00027c10 */ /* 0x000fe2000fffe0ff */
[----:B------:R-:W-:Y:S01]  /*63b00*/  ULDC UR6, c[0x0][0x228] ;  /* 0x00008a0000067ab9 */ /* 0x000fe20000000800 */
[----:B--2---:R1:W-:Y:S01]  /*63b10*/  @P1 STG.E desc[UR8][R242.64], R249 ;  /* 0x000000f9f2001986 */ /* 0x0043e2000c101908 */
[----:B------:R-:W-:Y:S01]  /*63b20*/  ISETP.GE.AND P1, PT, R244, UR4, PT ;  /* 0x00000004f4007c0c */ /* 0x000fe2000bf26270 */
[----:B------:R-:W-:Y:S01]  /*63b30*/  ULDC UR4, c[0x0][0x228] ;  /* 0x00008a0000047ab9 */ /* 0x000fe20000000800 */
[----:B------:R-:W-:Y:S01]  /*63b40*/  ISETP.LT.AND P6, PT, R11, UR12, !P2 ;  /* 0x0000000c0b007c0c */ /* 0x000fe2000d7c1270 */
[----:B---3--:R2:W-:Y:S01]  /*63b50*/  @P4 STG.E desc[UR8][R240.64], R238 ;  /* 0x000000eef0004986 */ /* 0x0085e2000c101908 */
[----:B------:R-:W-:Y:S01]  /*63b60*/  ISETP.LT.AND P4, PT, R10, UR4, !P2 ;  /* 0x000000040a007c0c */ /* 0x000fe2000d781270 */
[----:B------:R-:W-:Y:S01]  /*63b70*/  IMAD.WIDE R244, R2, 0x4, R208 ;  /* 0x0000000402f47825 */ /* 0x000fe200078e02d0 */
[----:B------:R-:W-:Y:S01]  /*63b80*/  ULDC UR4, c[0x0][0x228] ;  /* 0x00008a0000047ab9 */ /* 0x000fe20000000800 */
[----:B------:R-:W-:Y:S01]  /*63b90*/  ULDC UR10, c[0x0][0x228] ;  /* 0x00008a00000a7ab9 */ /* 0x000fe20000000800 */
[----:B------:R-:W-:Y:S01]  /*63ba0*/  ULDC UR12, c[0x0][0x228] ;  /* 0x00008a00000c7ab9 */ /* 0x000fe20000000800 */
[----:B-1----:R-:W-:-:S04]  /*63bb0*/  IMAD.WIDE R242, R0, 0x4, R148 ;  /* 0x0000000400f27825 */ /* 0x002fc800078e0294 */
[C---:B--2---:R-:W-:Y:S01]  /*63bc0*/  IMAD.WIDE R240, R2.reuse, 0x4, R210 ;  /* 0x0000000402f07825 */ /* 0x044fe200078e02d2 */
[----:B------:R-:W2:Y:S04]  /*63bd0*/  LDL.LU R238, [R1+0x40c] ;  /* 0x00040c0001ee7983 */ /* 0x000ea80000300800 */
[----:B------:R-:W3:Y:S01]  /*63be0*/  LDL.LU R251, [R1+0x11c] ;  /* 0x00011c0001fb7983 */ /* 0x000ee20000300800 */
[----:B------:R-:W-:-:S03]  /*63bf0*/  VIADD R0, R2, UR28 ;  /* 0x0000001c02007c36 */ /* 0x000fc60008000000 */
[----:B------:R-:W3:Y:S04]  /*63c00*/  LDL.LU R249, [R1+0x1c] ;  /* 0x00001c0001f97983 */ /* 0x000ee80000300800 */
[----:B----4-:R-:W-:Y:S04]  /*63c10*/  @P3 STG.E desc[UR8][R242.64], R247 ;  /* 0x000000f7f2003986 */ /* 0x010fe8000c101908 */
[----:B------:R1:W-:Y:S04]  /*63c20*/  @P5 STG.E desc[UR8][R240.64], R248 ;  /* 0x000000f8f0005986 */ /* 0x0003e8000c101908 */
[----:B------:R-:W-:Y:S01]  /*63c30*/  @P6 STG.E desc[UR8][R244.64], R250 ;  /* 0x000000faf4006986 */ /* 0x000fe2000c101908 */
[----:B-1----:R-:W-:-:S05]  /*63c40*/  IMAD.WIDE R240, R2, 0x4, R150 ;  /* 0x0000000402f07825 */ /* 0x002fca00078e0296 */
[----:B------:R1:W-:Y:S04]  /*63c50*/  @P4 STG.E desc[UR8][R240.64], R239 ;  /* 0x000000eff0004986 */ /* 0x0003e8000c101908 */
[----:B-1----:R-:W4:Y:S01]  /*63c60*/  LDL.LU R239, [R1+0x21c] ;  /* 0x00021c0001ef7983 */ /* 0x002f220000300800 */
[----:B------:R-:W-:-:S03]  /*63c70*/  IMAD.WIDE R240, R2, 0x4, R148 ;  /* 0x0000000402f07825 */ /* 0x000fc600078e0294 */
[----:B------:R-:W4:Y:S04]  /*63c80*/  LDL.LU R250, [R1+0x570] ;  /* 0x0005700001fa7983 */ /* 0x000f280000300800 */
[----:B------:R-:W3:Y:S01]  /*63c90*/  LDL.LU R2, [R1+0x31c] ;  /* 0x00031c0001027983 */ /* 0x000ee20000300800 */
[----:B------:R-:W-:Y:S01]  /*63ca0*/  ISETP.LT.AND P2, PT, R9, UR4, !P2 ;  /* 0x0000000409007c0c */ /* 0x000fe2000d741270 */
[----:B------:R-:W-:Y:S01]  /*63cb0*/  IMAD.WIDE R242, R0, 0x4, R210 ;  /* 0x0000000400f27825 */ /* 0x000fe200078e02d2 */
[----:B------:R-:W-:Y:S01]  /*63cc0*/  ISETP.LT.AND P3, PT, R8, UR6, !P0 ;  /* 0x0000000608007c0c */ /* 0x000fe2000c761270 */
[----:B------:R-:W-:Y:S01]  /*63cd0*/  ULDC UR4, c[0x0][0x22c] ;  /* 0x00008b0000047ab9 */ /* 0x000fe20000000800 */
[----:B------:R-:W-:Y:S02]  /*63ce0*/  ISETP.LT.AND P5, PT, R11, UR10, !P0 ;  /* 0x0000000a0b007c0c */ /* 0x000fe4000c7a1270 */
[C---:B------:R-:W-:Y:S01]  /*63cf0*/  IADD3 R248, R3.reuse, 0x11, RZ ;  /* 0x0000001103f87810 */ /* 0x040fe20007ffe0ff */
[----:B------:R-:W-:Y:S01]  /*63d00*/  IMAD.WIDE R244, R0, 0x4, R208 ;  /* 0x0000000400f47825 */ /* 0x000fe200078e02d0 */
[----:B------:R-:W-:Y:S01]  /*63d10*/  ISETP.LT.AND P6, PT, R10, UR12, !P0 ;  /* 0x0000000c0a007c0c */ /* 0x000fe2000c7c1270 */
[----:B------:R-:W-:Y:S01]  /*63d20*/  ULDC UR6, c[0x0][0x228] ;  /* 0x00008a0000067ab9 */ /* 0x000fe20000000800 */
[----:B------:R-:W-:Y:S01]  /*63d30*/  ISETP.GE.AND P4, PT, R248, UR4, PT ;  /* 0x00000004f8007c0c */ /* 0x000fe2000bf86270 */
[----:B------:R-:W-:Y:S01]  /*63d40*/  IMAD.WIDE R246, R0, 0x4, R150 ;  /* 0x0000000400f67825 */ /* 0x000fe200078e0296 */
[----:B------:R-:W-:Y:S01]  /*63d50*/  ULDC UR4, c[0x0][0x228] ;  /* 0x00008a0000047ab9 */ /* 0x000fe20000000800 */
[----:B--2---:R1:W-:Y:S01]  /*63d60*/  @P2 STG.E desc[UR8][R240.64], R238 ;  /* 0x000000eef0002986 */ /* 0x0043e2000c101908 */
[----:B------:R-:W-:Y:S01]  /*63d70*/  ULDC UR10, c[0x0][0x228] ;  /* 0x00008a00000a7ab9 */ /* 0x000fe20000000800 */
[----:B------:R-:W-:Y:S01]  /*63d80*/  ULDC UR12, c[0x0][0x228] ;  /* 0x00008a00000c7ab9 */ /* 0x000fe20000000800 */
[----:B-1----:R-:W-:Y:S01]  /*63d90*/  VIADD R240, R3, 0x12 ;  /* 0x0000001203f07836 */ /* 0x002fe20000000000 */
[----:B------:R-:W2:Y:S04]  /*63da0*/  LDL.LU R238, [R1+0x560] ;  /* 0x0005600001ee7983 */ /* 0x000ea80000300800 */
[----:B---3--:R1:W-:Y:S01]  /*63db0*/  @P3 STG.E desc[UR8][R242.64], R2 ;  /* 0x00000002f2003986 */ /* 0x0083e2000c101908 */
[----:B------:R-:W-:Y:S01]  /*63dc0*/  ISETP.LT.AND P3, PT, R9, UR4, !P0 ;  /* 0x0000000409007c0c */ /* 0x000fe2000c761270 */
[----:B------:R-:W-:-:S02]  /*63dd0*/  ULDC UR4, c[0x0][0x22c] ;  /* 0x00008b0000047ab9 */ /* 0x000fc40000000800 */
[----:B------:R3:W-:Y:S01]  /*63de0*/  @P5 STG.E desc[UR8][R244.64], R251 ;  /* 0x000000fbf4005986 */ /* 0x0007e2000c101908 */
[----:B------:R-:W-:Y:S01]  /*63df0*/  ISETP.GE.AND P2, PT, R240, UR4, PT ;  /* 0x00000004f0007c0c */ /* 0x000fe2000bf46270 */
[C---:B------:R-:W-:Y:S01]  /*63e00*/  IMAD.WIDE R240, R0.reuse, 0x4, R148 ;  /* 0x0000000400f07825 */ /* 0x040fe200078e0294 */
[----:B-1----:R-:W-:Y:S01]  /*63e10*/  IADD3 R2, R0, UR28, RZ ;  /* 0x0000001c00027c10 */ /* 0x002fe2000fffe0ff */
[----:B------:R1:W-:Y:S04]  /*63e20*/  @P6 STG.E desc[UR8][R246.64], R249 ;  /* 0x000000f9f6006986 */ /* 0x0003e8000c101908 */
[----:B---3--:R-:W3:Y:S01]  /*63e30*/  LDL.LU R251, [R1+0x410] ;  /* 0x0004100001fb7983 */ /* 0x008ee20000300800 */
[----:B------:R-:W-:Y:S02]  /*63e40*/  ISETP.LT.AND P0, PT, R8, UR6, !P1 ;  /* 0x0000000608007c0c */ /* 0x000fe4000cf01270 */
[----:B------:R-:W-:Y:S01]  /*63e50*/  ISETP.LT.AND P5, PT, R11, UR10, !P1 ;  /* 0x0000000a0b007c0c */ /* 0x000fe2000cfa1270 */
[----:B------:R-:W-:Y:S01]  /*63e60*/  VIADD R248, R3, 0x13 ;  /* 0x0000001303f87836 */ /* 0x000fe20000000000 */
[----:B------:R-:W-:Y:S01]  /*63e70*/  ISETP.LT.AND P6, PT, R10, UR12, !P1 ;  /* 0x0000000c0a007c0c */ /* 0x000fe2000cfc1270 */
[----:B------:R-:W-:Y:S01]  /*63e80*/  IMAD.WIDE R242, R2, 0x4, R210 ;  /* 0x0000000402f27825 */ /* 0x000fe200078e02d2 */
[----:B----4-:R4:W-:Y:S01]  /*63e90*/  @P3 STG.E desc[UR8][R240.64], R239 ;  /* 0x000000eff0003986 */ /* 0x0109e2000c101908 */
[----:B------:R-:W-:Y:S01]  /*63ea0*/  ULDC UR4, c[0x0][0x22c] ;  /* 0x00008b0000047ab9 */ /* 0x000fe20000000800 */
[----:B------:R-:W-:-:S02]  /*63eb0*/  ULDC UR6, c[0x0][0x228] ;  /* 0x00008a0000067ab9 */ /* 0x000fc40000000800 */
[----:B-1----:R-:W3:Y:S01]  /*63ec0*/  LDL.LU R249, [R1+0x320] ;  /* 0x0003200001f97983 */ /* 0x002ee20000300800 */
[C---:B------:R-:W-:Y:S01]  /*63ed0*/  IMAD.WIDE R244, R2.reuse, 0x4, R208 ;  /* 0x0000000402f47825 */ /* 0x040fe200078e02d0 */
[----:B------:R-:W-:Y:S01]  /*63ee0*/  ULDC UR10, c[0x0][0x228] ;  /* 0x00008a00000a7ab9 */ /* 0x000fe20000000800 */
[----:B------:R-:W-:Y:S01]  /*63ef0*/  ULDC UR12, c[0x0][0x228] ;  /* 0x00008a00000c7ab9 */ /* 0x000fe20000000800 */
[----:B------:R-:W2:Y:S01]  /*63f00*/  LDL.LU R0, [R1+0x580] ;  /* 0x0005800001007983 */ /* 0x000ea20000300800 */
[----:B------:R-:W-:-:S03]  /*63f10*/  IMAD.WIDE R246, R2, 0x4, R150 ;  /* 0x0000000402f67825 */ /* 0x000fc600078e0296 */
[----:B----4-:R-:W4:Y:S01]  /*63f20*/  LDL.LU R239, [R1+0x220] ;  /* 0x0002200001ef7983 */ /* 0x010f220000300800 */
[----:B------:R-:W-:Y:S01]  /*63f30*/  ISETP.GE.AND P3, PT, R248, UR4, PT ;  /* 0x00000004f8007c0c */ /* 0x000fe2000bf66270 */
[----:B------:R-:W-:Y:S02]  /*63f40*/  ULDC UR4, c[0x0][0x228] ;  /* 0x00008a0000047ab9 */ /* 0x000fe40000000800 */
[----:B------:R-:W4:Y:S01]  /*63f50*/  LDL.LU R248, [R1+0x120] ;  /* 0x0001200001f87983 */ /* 0x000f220000300800 */
[----:B------:R-:W-:Y:S01]  /*63f60*/  ISETP.LT.AND P1, PT, R9, UR4, !P1 ;  /* 0x0000000409007c0c */ /* 0x000fe2000cf21270 */
[----:B------:R-:W-:Y:S01]  /*63f70*/  ULDC UR4, c[0x0][0x228] ;  /* 0x00008a0000047ab9 */ /* 0x000fe20000000800 */
[----:B------:R-:W-:Y:S01]  /*63f80*/  IMAD.WIDE R240, R2, 0x4, R148 ;  /* 0x0000000402f07825 */ /* 0x000fe200078e0294 */
[----:B--2---:R-:W-:Y:S04]  /*63f90*/  @P0 STG.E desc[UR8][R242.64], R0 ;  /* 0x00000000f2000986 */ /* 0x004fe8000c101908 */
[----:B------:R1:W-:Y:S04]  /*63fa0*/  @P5 STG.E desc[UR8][R244.64], R250 ;  /* 0x000000faf4005986 */ /* 0x0003e8000c101908 */
[----:B------:R2:W-:Y:S04]  /*63fb0*/  @P6 STG.E desc[UR8][R246.64], R238 ;  /* 0x000000eef6006986 */ /* 0x0005e8000c101908 */
[----:B-1----:R-:W4:Y:S04]  /*63fc0*/  LDL.LU R250, [R1+0x20] ;  /* 0x0000200001fa7983 */ /* 0x002f280000300800 */
[----:B--2---:R-:W2:Y:S01]  /*63fd0*/  LDL.LU R238, [R1+0x584] ;  /* 0x0005840001ee7983 */ /* 0x004ea20000300800 */
[----:B------:R-:W-:Y:S01]  /*63fe0*/  ISETP.LT.AND P0, PT, R8, UR4, !P4 ;  /* 0x0000000408007c0c */ /* 0x000fe2000e701270 */
[----:B------:R-:W-:Y:S01]  /*63ff0*/  VIADD R0, R2, UR28 ;  /* 0x0000001c02007c36 */ /* 0x000fe20008000000 */
[----:B------:R-:W-:Y:S01]  /*64000*/  ULDC UR4, c[0x0][0x228] ;  /* 0x00008a0000047ab9 */ /* 0x000fe20000000800 */
        /* <DEDUP_REMOVED lines=10> */
[----:B------:R-:W-:Y:S02]  /*640b0*/  ISETP.LT.AND P0, PT, R8, UR4, !P2 ;  /* 0x0000000408007c0c */ /* 0x000fe4000d701270 */
[C---:B------:R-:W-:Y:S01]  /*640c0*/  IADD3 R2, R0.reuse, UR28, RZ ;  /* 0x0000001c00027c10 */ /* 0x040fe2000fffe0ff */
[----:B------:R-:W-:Y:S01]  /*640d0*/  ULDC UR6, c[0x0][0x228] ;  /* 0x00008a0000067ab9 */ /* 0x000fe20000000800 */
[C---:B-1----:R-:W-:Y:S01]  /*640e0*/  IMAD.WIDE R240, R0.reuse, 0x4, R208 ;  /* 0x0000000400f07825 */ /* 0x042fe200078e02d0 */
[----:B------:R-:W2:Y:S01]  /*640f0*/  LDL.LU R251, [R1+0x574] ;  /* 0x0005740001fb7983 */ /* 0x000ea20000300800 */
[----:B------:R-:W-:Y:S01]  /*64100*/  ULDC UR4, c[0x0][0x228] ;  /* 0x00008a0000047ab9 */ /* 0x000fe20000000800 */
[----:B------:R-:W-:Y:S01]  /*64110*/  ULDC UR10, c[0x0][0x228] ;  /* 0x00008a00000a7ab9 */ /* 0x000fe20000000800 */
[C---:B---3--:R-:W-:Y:S01]  /*64120*/  IMAD.WIDE R242, R0.reuse, 0x4, R150 ;  /* 0x0000000400f27825 */ /* 0x048fe200078e0296 */
[----:B----4-:R1:W-:Y:S03]  /*64130*/  @P6 STG.E desc[UR8][R240.64], R239 ;  /* 0x000000eff0006986 */ /* 0x0103e6000c101908 */
[----:B------:R-:W-:Y:S01]  /*64140*/  IMAD.WIDE R244, R0, 0x4, R148 ;  /* 0x0000000400f47825 */ /* 0x000fe200078e0294 */
[----:B------:R-:W3:Y:S01]  /*64150*/  LDL.LU R249, [R1+0x564] ;  /* 0x0005640001f97983 */ /* 0x000ee20000300800 */
[----:B------:R-:W-:-:S03]  /*64160*/  IADD3 R0, R2, UR28, RZ ;  /* 0x0000001c02007c10 */ /* 0x000fc6000fffe0ff */
[----:B------:R4:W-:Y:S01]  /*64170*/  @P5 STG.E desc[UR8][R242.64], R248 ;  /* 0x000000f8f2005986 */ /* 0x0009e2000c101908 */
[----:B-1----:R-:W-:-:S03]  /*64180*/  IMAD.WIDE R240, R2, 0x4, R210 ;  /* 0x0000000402f07825 */ /* 0x002fc600078e02d2 */
[----:B------:R-:W3:Y:S01]  /*64190*/  LDL.LU R239, [R1+0x324] ;  /* 0x0003240001ef7983 */ /* 0x000ee20000300800 */
[----:B----4-:R-:W-:-:S03]  /*641a0*/  IMAD.WIDE R242, R2, 0x4, R150 ;  /* 0x0000000402f27825 */ /* 0x010fc600078e0296 */
[----:B------:R1:W-:Y:S04]  /*641b0*/  @P4 STG.E desc[UR8][R244.64], R250 ;  /* 0x000000faf4004986 */ /* 0x0003e8000c101908 */
[----:B--2---:R2:W-:Y:S04]  /*641c0*/  @P0 STG.E desc[UR8][R240.64], R238 ;  /* 0x000000eef0000986 */ /* 0x0045e8000c101908 */
[----:B-1----:R-:W4:Y:S01]  /*641d0*/  LDL.LU R250, [R1+0x224] ;  /* 0x0002240001fa7983 */ /* 0x002f220000300800 */
[----:B------:R-:W-:-:S03]  /*641e0*/  IMAD.WIDE R244, R2, 0x4, R148 ;  /* 0x0000000402f47825 */ /* 0x000fc600078e0294 */
[----:B--2---:R-:W2:Y:S01]  /*641f0*/  LDL.LU R238, [R1+0x124] ;  /* 0x0001240001ee7983 */ /* 0x004ea20000300800 */
[----:B------:R-:W-:-:S03]  /*64200*/  IMAD.WIDE R240, R2, 0x4, R208 ;  /* 0x0000000402f07825 */ /* 0x000fc600078e02d0 */
[----:B------:R-:W4:Y:S01]  /*64210*/  LDL.LU R2, [R1+0x414] ;  /* 0x0004140001027983 */ /* 0x000f220000300800 */
[----:B------:R-:W-:Y:S01]  /*64220*/  ISETP.LT.AND P4, PT, R11, UR4, !P2 ;  /* 0x000000040b007c0c */ /* 0x000fe2000d781270 */
[----:B------:R-:W-:Y:S01]  /*64230*/  VIADD R248, R3, 0x15 ;  /* 0x0000001503f87836 */ /* 0x000fe20000000000 */
[----:B------:R-:W-:Y:S01]  /*64240*/  ISETP.LT.AND P5, PT, R10, UR6, !P2 ;  /* 0x000000060a007c0c */ /* 0x000fe2000d7a1270 */
[----:B------:R-:W-:Y:S01]  /*64250*/  ULDC UR4, c[0x0][0x22c] ;  /* 0x00008b0000047ab9 */ /* 0x000fe20000000800 */
[----:B------:R-:W-:Y:S02]  /*64260*/  ISETP.LT.AND P2, PT, R9, UR10, !P2 ;  /* 0x0000000a09007c0c */ /* 0x000fe4000d741270 */
[----:B------:R-:W-:Y:S01]  /*64270*/  ISETP.LT.AND P6, PT, R8, UR12, !P3 ;  /* 0x0000000c08007c0c */ /* 0x000fe2000dfc1270 */
[----:B------:R-:W-:Y:S01]  /*64280*/  IMAD.WIDE R246, R0, 0x4, R210 ;  /* 0x0000000400f67825 */ /* 0x000fe200078e02d2 */
[----:B------:R-:W-:Y:S01]  /*64290*/  ISETP.GE.AND P0, PT, R248, UR4, PT ;  /* 0x00000004f8007c0c */ /* 0x000fe2000bf06270 */
[----:B------:R-:W-:Y:S01]  /*642a0*/  ULDC UR4, c[0x0][0x228] ;  /* 0x00008a0000047ab9 */ /* 0x000fe20000000800 */
[----:B------:R-:W2:Y:S01]  /*642b0*/  LDL.LU R248, [R1+0x24] ;  /* 0x0000240001f87983 */ /* 0x000ea20000300800 */
[----:B------:R-:W-:Y:S01]  /*642c0*/  ULDC UR6, c[0x0][0x228] ;  /* 0x00008a0000067ab9 */ /* 0x000fe20000000800 */
[----:B------:R-:W-:Y:S01]  /*642d0*/  ULDC UR10, c[0x0][0x228] ;  /* 0x00008a00000a7ab9 */ /* 0x000fe20000000800 */
[----:B------:R-:W-:Y:S01]  /*642e0*/  ULDC UR12, c[0x0][0x228] ;  /* 0x00008a00000c7ab9 */ /* 0x000fe20000000800 */
[----:B------:R1:W-:Y:S04]  /*642f0*/  @P4 STG.E desc[UR8][R240.64], R251 ;  /* 0x000000fbf0004986 */ /* 0x0003e8000c101908 */
[----:B---3--:R3:W-:Y:S04]  /*64300*/  @P5 STG.E desc[UR8][R242.64], R249 ;  /* 0x000000f9f2005986 */ /* 0x0087e8000c101908 */
[----:B-1----:R-:W2:Y:S04]  /*64310*/  LDL.LU R251, [R1+0x588] ;  /* 0x0005880001fb7983 */ /* 0x002ea80000300800 */
[----:B---3--:R-:W3:Y:S04]  /*64320*/  LDL.LU R249, [R1+0x578] ;  /* 0x0005780001f97983 */ /* 0x008ee80000300800 */
[----:B----4-:R-:W-:Y:S04]  /*64330*/  @P2 STG.E desc[UR8][R244.64], R2 ;  /* 0x00000002f4002986 */ /* 0x010fe8000c101908 */
[----:B------:R1:W-:Y:S04]  /*64340*/  @P6 STG.E desc[UR8][R246.64], R239 ;  /* 0x000000eff6006986 */ /* 0x0003e8000c101908 */
[----:B-1----:R-:W4:Y:S01]  /*64350*/  LDL.LU R239, [R1+0x568] ;  /* 0x0005680001ef7983 */ /* 0x002f220000300800 */
        /* <DEDUP_REMOVED lines=11> */
[----:B------:R1:W-:Y:S01]  /*64410*/  @P2 STG.E desc[UR8][R242.64], R250 ;  /* 0x000000faf2002986 */ /* 0x0003e2000c101908 */
[----:B------:R-:W-:Y:S01]  /*64420*/  ISETP.GE.AND P2, PT, R244, UR4, PT ;  /* 0x00000004f4007c0c */ /* 0x000fe2000bf46270 */
[----:B------:R-:W-:Y:S01]  /*64430*/  ULDC UR4, c[0x0][0x228] ;  /* 0x00008a0000047ab9 */ /* 0x000fe20000000800 */
[----:B------:R-:W-:Y:S01]  /*64440*/  ISETP.LT.AND P6, PT, R11, UR12, !P1 ;  /* 0x0000000c0b007c0c */ /* 0x000fe2000cfc1270 */
[----:B--2---:R2:W-:Y:S01]  /*64450*/  @P4 STG.E desc[UR8][R240.64], R238 ;  /* 0x000000eef0004986 */ /* 0x0045e2000c101908 */
[----:B------:R-:W-:Y:S01]  /*64460*/  ISETP.LT.AND P4, PT, R10, UR4, !P1 ;  /* 0x000000040a007c0c */ /* 0x000fe2000cf81270 */
[----:B------:R-:W-:Y:S01]  /*64470*/  IMAD.WIDE R244, R2, 0x4, R208 ;  /* 0x0000000402f47825 */ /* 0x000fe200078e02d0 */
[----:B------:R-:W-:Y:S01]  /*64480*/  ULDC UR4, c[0x0][0x228] ;  /* 0x00008a0000047ab9 */ /* 0x000fe20000000800 */
[----:B------:R-:W-:Y:S01]  /*64490*/  ULDC UR10, c[0x0][0x228] ;  /* 0x00008a00000a7ab9 */ /* 0x000fe20000000800 */
[----:B------:R-:W-:Y:S01]  /*644a0*/  ULDC UR12, c[0x0][0x228] ;  /* 0x00008a00000c7ab9 */ /* 0x000fe20000000800 */
[----:B-1----:R-:W-:Y:S01]  /*644b0*/  IMAD.WIDE R242, R0, 0x4, R148 ;  /* 0x0000000400f27825 */ /* 0x002fe200078e0294 */
[----:B------:R-:W4:Y:S03]  /*644c0*/  LDL.LU R250, [R1+0x228] ;  /* 0x0002280001fa7983 */ /* 0x000f260000300800 */
[----:B--2---:R-:W-:Y:S01]  /*644d0*/  IMAD.WIDE R240, R2, 0x4, R210 ;  /* 0x0000000402f07825 */ /* 0x004fe200078e02d2 */
[----:B------:R1:W-:Y:S04]  /*644e0*/  @P3 STG.E desc[UR8][R242.64], R248 ;  /* 0x000000f8f2003986 */ /* 0x0003e8000c101908 */
[----:B------:R2:W-:Y:S01]  /*644f0*/  @P5 STG.E desc[UR8][R240.64], R251 ;  /* 0x000000fbf0005986 */ /* 0x0005e2000c101908 */
[----:B------:R-:W-:Y:S01]  /*64500*/  ISETP.LT.AND P1, PT, R9, UR4, !P1 ;  /* 0x0000000409007c0c */ /* 0x000fe2000cf21270 */
[----:B------:R-:W-:-:S02]  /*64510*/  ULDC UR4, c[0x0][0x22c] ;  /* 0x00008b0000047ab9 */ /* 0x000fc40000000800 */
[----:B------:R-:W4:Y:S01]  /*64520*/  LDL.LU R238, [R1+0x128] ;  /* 0x0001280001ee7983 */ /* 0x000f220000300800 */
[----:B-1----:R-:W-:Y:S01]  /*64530*/  IADD3 R248, R3, 0x17, RZ ;  /* 0x0000001703f87810 */ /* 0x002fe20007ffe0ff */
[C---:B--2---:R-:W-:Y:S02]  /*64540*/  IMAD.WIDE R240, R2.reuse, 0x4, R150 ;  /* 0x0000000402f07825 */ /* 0x044fe400078e0296 */
[----:B---3--:R1:W-:Y:S04]  /*64550*/  @P6 STG.E desc[UR8][R244.64], R249 ;  /* 0x000000f9f4006986 */ /* 0x0083e8000c101908 */
[----:B------:R-:W2:Y:S01]  /*64560*/  LDL.LU R251, [R1+0x58c] ;  /* 0x00058c0001fb7983 */ /* 0x000ea20000300800 */
[----:B------:R-:W-:-:S03]  /*64570*/  VIADD R0, R2, UR28 ;  /* 0x0000001c02007c36 */ /* 0x000fc60008000000 */
[----:B-1----:R-:W3:Y:S04]  /*64580*/  LDL.LU R249, [R1+0x57c] ;  /* 0x00057c0001f97983 */ /* 0x002ee80000300800 */
[----:B----4-:R1:W-:Y:S01]  /*64590*/  @P4 STG.E desc[UR8][R240.64], R239 ;  /* 0x000000eff0004986 */ /* 0x0103e2000c101908 */
[----:B------:R-:W-:Y:S02]  /*645a0*/  ISETP.GE.AND P4, PT, R248, UR4, PT ;  /* 0x00000004f8007c0c */ /* 0x000fe4000bf86270 */
[----:B------:R-:W-:Y:S02]  /*645b0*/  ISETP.LT.AND P3, PT, R8, UR6, !P0 ;  /* 0x0000000608007c0c */ /* 0x000fe4000c761270 */
[----:B------:R-:W-:Y:S02]  /*645c0*/  ISETP.LT.AND P5, PT, R11, UR10, !P0 ;  /* 0x0000000a0b007c0c */ /* 0x000fe4000c7a1270 */
[----:B------:R-:W-:Y:S01]  /*645d0*/  ISETP.LT.AND P6, PT, R10, UR12, !P0 ;  /* 0x0000000c0a007c0c */ /* 0x000fe2000c7c1270 */
[----:B------:R-:W-:Y:S01]  /*645e0*/  IMAD.WIDE R242, R0, 0x4, R210 ;  /* 0x0000000400f27825 */ /* 0x000fe200078e02d2 */
[----:B------:R-:W-:Y:S01]  /*645f0*/  ULDC UR4, c[0x0][0x228] ;  /* 0x00008a0000047ab9 */ /* 0x000fe20000000800 */
[----:B------:R-:W-:Y:S01]  /*64600*/  ULDC UR6, c[0x0][0x228] ;  /* 0x00008a0000067ab9 */ /* 0x000fe20000000800 */
[----:B------:R-:W-:Y:S01]  /*64610*/  ULDC UR10, c[0x0][0x228] ;  /* 0x00008a00000a7ab9 */ /* 0x000fe20000000800 */
[----:B-1----:R-:W4:Y:S01]  /*64620*/  LDL.LU R239, [R1+0x56c] ;  /* 0x00056c0001ef7983 */ /* 0x002f220000300800 */
[----:B------:R-:W-:Y:S01]  /*64630*/  IMAD.WIDE R240, R2, 0x4, R148 ;  /* 0x0000000402f07825 */ /* 0x000fe200078e0294 */
[----:B------:R-:W-:-:S02]  /*64640*/  ULDC UR12, c[0x0][0x228] ;  /* 0x00008a00000c7ab9 */ /* 0x000fc40000000800 */
[----:B------:R-:W2:Y:S04]  /*64650*/  LDL.LU R2, [R1+0x328] ;  /* 0x0003280001027983 */ /* 0x000ea80000300800 */
[----:B------:R-:W3:Y:S01]  /*64660*/  LDL.LU R248, [R1+0x418] ;  /* 0x0004180001f87983 */ /* 0x000ee20000300800 */
[----:B------:R-:W-:-:S04]  /*64670*/  IMAD.WIDE R244, R0, 0x4, R208 ;  /* 0x0000000400f47825 */ /* 0x000fc800078e02d0 */
[----:B------:R-:W-:Y:S01]  /*64680*/  IMAD.WIDE R246, R0, 0x4, R150 ;  /* 0x0000000400f67825 */ /* 0x000fe200078e0296 */
[----:B---3--:R1:W-:Y:S04]  /*64690*/  @P1 STG.E desc[UR8][R240.64], R248 ;  /* 0x000000f8f0001986 */ /* 0x0083e8000c101908 */
[----:B--2---:R2:W-:Y:S01]  /*646a0*/  @P3 STG.E desc[UR8][R242.64], R2 ;  /* 0x00000002f2003986 */ /* 0x0045e2000c101908 */
        /* <DEDUP_REMOVED lines=8> */
[----:B---3--:R-:W2:Y:S01]  /*64730*/  LDL.LU R250, [R1+0x41c] ;  /* 0x00041c0001fa7983 */ /* 0x008ea20000300800 */
[----:B------:R-:W-:Y:S01]  /*64740*/  ISETP.LT.AND P0, PT, R8, UR6, !P2 ;  /* 0x0000000608007c0c */ /* 0x000fe2000d701270 */
[----:B------:R-:W-:Y:S01]  /*64750*/  ULDC UR4, c[0x0][0x22c] ;  /* 0x00008b0000047ab9 */ /* 0x000fe20000000800 */
[----:B------:R-:W-:Y:S02]  /*64760*/  ISETP.LT.AND P5, PT, R11, UR10, !P2 ;  /* 0x0000000a0b007c0c */ /* 0x000fe4000d7a1270 */
[----:B------:R-:W-:Y:S01]  /*64770*/  ISETP.LT.AND P6, PT, R10, UR12, !P2 ;  /* 0x0000000c0a007c0c */ /* 0x000fe2000d7c1270 */
[----:B-1----:R-:W3:Y:S01]  /*64780*/  LDL.LU R238, [R1+0x32c] ;  /* 0x00032c0001ee7983 */ /* 0x002ee20000300800 */
[----:B------:R-:W-:Y:S01]  /*64790*/  VIADD R248, R3, 0x19 ;  /* 0x0000001903f87836 */ /* 0x000fe20000000000 */
[----:B------:R-:W-:Y:S01]  /*647a0*/  ULDC UR6, c[0x0][0x228] ;  /* 0x00008a0000067ab9 */ /* 0x000fe20000000800 */
[C---:B------:R-:W-:Y:S01]  /*647b0*/  IMAD.WIDE R242, R2.reuse, 0x4, R210 ;  /* 0x0000000402f27825 */ /* 0x040fe200078e02d2 */
[----:B------:R-:W4:Y:S01]  /*647c0*/  LDL.LU R0, [R1+0x28] ;  /* 0x0000280001007983 */ /* 0x000f220000300800 */
[----:B------:R-:W-:Y:S01]  /*647d0*/  ULDC UR10, c[0x0][0x228] ;  /* 0x00008a00000a7ab9 */ /* 0x000fe20000000800 */
[----:B------:R-:W-:Y:S01]  /*647e0*/  ULDC UR12, c[0x0][0x228] ;  /* 0x00008a00000c7ab9 */ /* 0x000fe20000000800 */
[----:B------:R-:W-:-:S04]  /*647f0*/  IMAD.WIDE R244, R2, 0x4, R208 ;  /* 0x0000000402f47825 */ /* 0x000fc800078e02d0 */
[----:B------:R-:W-:Y:S01]  /*64800*/  IMAD.WIDE R246, R2, 0x4, R150 ;  /* 0x0000000402f67825 */ /* 0x000fe200078e0296 */
[----:B----4-:R-:W-:Y:S01]  /*64810*/  @P3 STG.E desc[UR8][R240.64], R0 ;  /* 0x00000000f0003986 */ /* 0x010fe2000c101908 */
[----:B------:R-:W-:Y:S01]  /*64820*/  ISETP.GE.AND P3, PT, R248, UR4, PT ;  /* 0x00000004f8007c0c */ /* 0x000fe2000bf66270 */
[----:B------:R-:W-:Y:S02]  /*64830*/  ULDC UR4, c[0x0][0x228] ;  /* 0x00008a0000047ab9 */ /* 0x000fe40000000800 */
[----:B------:R-:W-:Y:S04]  /*64840*/  @P0 STG.E desc[UR8][R242.64], R251 ;  /* 0x000000fbf2000986 */ /* 0x000fe8000c101908 */
[----:B------:R1:W-:Y:S04]  /*64850*/  @P5 STG.E desc[UR8][R244.64], R249 ;  /* 0x000000f9f4005986 */ /* 0x0003e8000c101908 */
[----:B------:R-:W4:Y:S04]  /*64860*/  LDL.LU R248, [R1+0x12c] ;  /* 0x00012c0001f87983 */ /* 0x000f280000300800 */
[----:B------:R2:W-:Y:S04]  /*64870*/  @P6 STG.E desc[UR8][R246.64], R239 ;  /* 0x000000eff6006986 */ /* 0x0005e8000c101908 */
[----:B-1----:R-:W4:Y:S04]  /*64880*/  LDL.LU R249, [R1+0x2c] ;  /* 0x00002c0001f97983 */ /* 0x002f280000300800 */
[----:B--2---:R-:W2:Y:S04]  /*64890*/  LDL.LU R247, [R1+0x22c] ;  /* 0x00022c0001f77983 */ /* 0x004ea80000300800 */
[----:B------:R-:W4:Y:S01]  /*648a0*/  LDL.LU R239, [R1+0x590] ;  /* 0x0005900001ef7983 */ /* 0x000f220000300800 */
[----:B------:R-:W-:Y:S01]  /*648b0*/  ISETP.LT.AND P2, PT, R9, UR4, !P2 ;  /* 0x0000000409007c0c */ /* 0x000fe2000d741270 */
[----:B------:R-:W-:-:S02]  /*648c0*/  ULDC UR4, c[0x0][0x228] ;  /* 0x00008a0000047ab9 */ /* 0x000fc40000000800 */
[----:B------:R-:W-:Y:S01]  /*648d0*/  ISETP.LT.AND P0, PT, R8, UR4, !P4 ;  /* 0x0000000408007c0c */ /* 0x000fe2000e701270 */
[C---:B------:R-:W-:Y:S01]  /*648e0*/  VIADD R0, R2.reuse, UR28 ;  /* 0x0000001c02007c36 */ /* 0x040fe20008000000 */
[----:B------:R-:W-:Y:S01]  /*648f0*/  ULDC UR4, c[0x0][0x228] ;  /* 0x00008a0000047ab9 */ /* 0x000fe20000000800 */
[----:B------:R-:W-:Y:S01]  /*64900*/  IMAD.WIDE R240, R2, 0x4, R148 ;  /* 0x0000000402f07825 */ /* 0x000fe200078e0294 */
[----:B------:R-:W-:Y:S01]  /*64910*/  IADD3 R244, R3, 0x1a, RZ ;  /* 0x0000001a03f47810 */ /* 0x000fe20007ffe0ff */
[----:B------:R-:W4:Y:S01]  /*64920*/  LDL.LU R251, [R1+0x5a0] ;  /* 0x0005a00001fb7983 */ /* 0x000f220000300800 */
        /* <DEDUP_REMOVED lines=8> */
[----:B---3--:R3:W-:Y:S01]  /*649b0*/  @P0 STG.E desc[UR8][R242.64], R238 ;  /* 0x000000eef2000986 */ /* 0x0087e2000c101908 */
[----:B------:R-:W-:-:S02]  /*649c0*/  ISETP.LT.AND P0, PT, R8, UR4, !P1 ;  /* 0x0000000408007c0c */ /* 0x000fc4000cf01270 */
[C---:B------:R-:W-:Y:S01]  /*649d0*/  IADD3 R2, R0.reuse, UR28, RZ ;  /* 0x0000001c00027c10 */ /* 0x040fe2000fffe0ff */
[----:B------:R-:W-:Y:S01]  /*649e0*/  ULDC UR6, c[0x0][0x228] ;  /* 0x00008a0000067ab9 */ /* 0x000fe20000000800 */
[C---:B-1----:R-:W-:Y:S01]  /*649f0*/  IMAD.WIDE R240, R0.reuse, 0x4, R208 ;  /* 0x0000000400f07825 */ /* 0x042fe200078e02d0 */
[----:B------:R-:W4:Y:S01]  /*64a00*/  LDL.LU R250, [R1+0x420] ;  /* 0x0004200001fa7983 */ /* 0x000f220000300800 */
[----:B------:R-:W-:Y:S01]  /*64a10*/  ULDC UR4, c[0x0][0x228] ;  /* 0x00008a0000047ab9 */ /* 0x000fe20000000800 */
[----:B------:R-:W-:Y:S01]  /*64a20*/  ULDC UR10, c[0x0][0x228] ;  /* 0x00008a00000a7ab9 */ /* 0x000fe20000000800 */
[C---:B---3--:R-:W-:Y:S01]  /*64a30*/  IMAD.WIDE R242, R0.reuse, 0x4, R150 ;  /* 0x0000000400f27825 */ /* 0x048fe200078e0296 */
[----:B------:R-:W3:Y:S03]  /*64a40*/  LDL.LU R238, [R1+0x330] ;  /* 0x0003300001ee7983 */ /* 0x000ee60000300800 */
[----:B------:R-:W-:Y:S01]  /*64a50*/  IMAD.WIDE R244, R0, 0x4, R148 ;  /* 0x0000000400f47825 */ /* 0x000fe200078e0294 */
[C---:B------:R-:W-:Y:S01]  /*64a60*/  IADD3 R0, R2.reuse, UR28, RZ ;  /* 0x0000001c02007c10 */ /* 0x040fe2000fffe0ff */
[----:B--2---:R1:W-:Y:S04]  /*64a70*/  @P6 STG.E desc[UR8][R240.64], R247 ;  /* 0x000000f7f0006986 */ /* 0x0043e8000c101908 */
[----:B----4-:R2:W-:Y:S04]  /*64a80*/  @P5 STG.E desc[UR8][R242.64], R248 ;  /* 0x000000f8f2005986 */ /* 0x0105e8000c101908 */
[----:B------:R4:W-:Y:S01]  /*64a90*/  @P4 STG.E desc[UR8][R244.64], R249 ;  /* 0x000000f9f4004986 */ /* 0x0009e2000c101908 */
[----:B-1----:R-:W-:-:S04]  /*64aa0*/  IMAD.WIDE R240, R2, 0x4, R210 ;  /* 0x0000000402f07825 */ /* 0x002fc800078e02d2 */
[C---:B--2---:R-:W-:Y:S01]  /*64ab0*/  IMAD.WIDE R242, R2.reuse, 0x4, R150 ;  /* 0x0000000402f27825 */ /* 0x044fe200078e0296 */
[----:B------:R1:W-:Y:S03]  /*64ac0*/  @P0 STG.E desc[UR8][R240.64], R239 ;  /* 0x000000eff0000986 */ /* 0x0003e6000c101908 */
[C---:B----4-:R-:W-:Y:S01]  /*64ad0*/  IMAD.WIDE R244, R2.reuse, 0x4, R148 ;  /* 0x0000000402f47825 */ /* 0x050fe200078e0294 */
[----:B------:R-:W2:Y:S04]  /*64ae0*/  LDL.LU R249, [R1+0x230] ;  /* 0x0002300001f97983 */ /* 0x000ea80000300800 */
[----:B-1----:R-:W4:Y:S01]  /*64af0*/  LDL.LU R239, [R1+0x130] ;  /* 0x0001300001ef7983 */ /* 0x002f220000300800 */
[----:B------:R-:W-:-:S03]  /*64b00*/  IMAD.WIDE R240, R2, 0x4, R208 ;  /* 0x0000000402f07825 */ /* 0x000fc600078e02d0 */
[----:B------:R-:W3:Y:S01]  /*64b10*/  LDL.LU R2, [R1+0x5b0] ;  /* 0x0005b00001027983 */ /* 0x000ee20000300800 */
        /* <DEDUP_REMOVED lines=10> */
[----:B------:R-:W4:Y:S01]  /*64bc0*/  LDL.LU R248, [R1+0x594] ;  /* 0x0005940001f87983 */ /* 0x000f220000300800 */
[----:B------:R-:W-:Y:S01]  /*64bd0*/  ULDC UR10, c[0x0][0x228] ;  /* 0x00008a00000a7ab9 */ /* 0x000fe20000000800 */
[----:B------:R-:W-:-:S02]  /*64be0*/  ULDC UR12, c[0x0][0x228] ;  /* 0x00008a00000c7ab9 */ /* 0x000fc40000000800 */
[----:B---3--:R-:W-:Y:S04]  /*64bf0*/  @P4 STG.E desc[UR8][R240.64], R2 ;  /* 0x00000002f0004986 */ /* 0x008fe8000c101908 */
[----:B------:R-:W-:Y:S04]  /*64c00*/  @P5 STG.E desc[UR8][R242.64], R251 ;  /* 0x000000fbf2005986 */ /* 0x000fe8000c101908 */
[----:B------:R1:W-:Y:S04]  /*64c10*/  @P1 STG.E desc[UR8][R244.64], R250 ;  /* 0x000000faf4001986 */ /* 0x0003e8000c101908 */
[----:B------:R3:W-:Y:S04]  /*64c20*/  @P6 STG.E desc[UR8][R246.64], R238 ;  /* 0x000000eef6006986 */ /* 0x0007e8000c101908 */
[----:B-1----:R-:W4:Y:S04]  /*64c30*/  LDL.LU R250, [R1+0x5b4] ;  /* 0x0005b40001fa7983 */ /* 0x002f280000300800 */
[----:B---3--:R-:W3:Y:S04]  /*64c40*/  LDL.LU R247, [R1+0x30] ;  /* 0x0000300001f77983 */ /* 0x008ee80000300800 */
[----:B------:R-:W3:Y:S01]  /*64c50*/  LDL.LU R238, [R1+0x5a4] ;  /* 0x0005a40001ee7983 */ /* 0x000ee20000300800 */
        /* <DEDUP_REMOVED lines=15> */
[----:B----4-:R2:W-:Y:S01]  /*64d50*/  @P4 STG.E desc[UR8][R240.64], R239 ;  /* 0x000000eff0004986 */ /* 0x0105e2000c101908 */
        /* <DEDUP_REMOVED lines=8> */
[----:B------:R-:W4:Y:S01]  /*64de0*/  LDL.LU R251, [R1+0x234] ;  /* 0x0002340001fb7983 */ /* 0x000f220000300800 */
[----:B------:R-:W-:-:S03]  /*64df0*/  VIADD R0, R2, UR28 ;  /* 0x0000001c02007c36 */ /* 0x000fc60008000000 */
[----:B------:R-:W4:Y:S04]  /*64e00*/  LDL.LU R249, [R1+0x134] ;  /* 0x0001340001f97983 */ /* 0x000f280000300800 */
[----:B---3--:R-:W-:Y:S04]  /*64e10*/  @P3 STG.E desc[UR8][R242.64], R247 ;  /* 0x000000f7f2003986 */ /* 0x008fe8000c101908 */
[----:B------:R1:W-:Y:S04]  /*64e20*/  @P5 STG.E desc[UR8][R240.64], R248 ;  /* 0x000000f8f0005986 */ /* 0x0003e8000c101908 */
[----:B------:R-:W-:Y:S01]  /*64e30*/  @P6 STG.E desc[UR8][R244.64], R250 ;  /* 0x000000faf4006986 */ /* 0x000fe2000c101908 */
[----:B-1----:R-:W-:-:S05]  /*64e40*/  IMAD.WIDE R240, R2, 0x4, R150 ;  /* 0x0000000402f07825 */ /* 0x002fca00078e0296 */
[----:B------:R1:W-:Y:S04]  /*64e50*/  @P4 STG.E desc[UR8][R240.64], R238 ;  /* 0x000000eef0004986 */ /* 0x0003e8000c101908 */
[----:B-1----:R-:W3:Y:S01]  /*64e60*/  LDL.LU R238, [R1+0x34] ;  /* 0x0000340001ee7983 */ /* 0x002ee20000300800 */
[----:B------:R-:W-:-:S03]  /*64e70*/  IMAD.WIDE R240, R2, 0x4, R148 ;  /* 0x0000000402f07825 */ /* 0x000fc600078e0294 */
[----:B------:R-:W3:Y:S04]  /*64e80*/  LDL.LU R250, [R1+0x5b8] ;  /* 0x0005b80001fa7983 */ /* 0x000ee80000300800 */
[----:B------:R-:W4:Y:S01]  /*64e90*/  LDL.LU R2, [R1+0x334] ;  /* 0x0003340001027983 */ /* 0x000f220000300800 */
        /* <DEDUP_REMOVED lines=17> */
[----:B----4-:R1:W-:Y:S01]  /*64fb0*/  @P3 STG.E desc[UR8][R242.64], R2 ;  /* 0x00000002f2003986 */ /* 0x0103e2000c101908 */
[----:B------:R-:W-:Y:S01]  /*64fc0*/  ISETP.LT.AND P3, PT, R9, UR4, !P0 ;  /* 0x0000000409007c0c */ /* 0x000fe2000c761270 */
[----:B------:R-:W-:-:S02]  /*64fd0*/  ULDC UR4, c[0x0][0x22c] ;  /* 0x00008b0000047ab9 */ /* 0x000fc40000000800 */
[----:B------:R4:W-:Y:S01]  /*64fe0*/  @P5 STG.E desc[UR8][R244.64], R251 ;  /* 0x000000fbf4005986 */ /* 0x0009e2000c101908 */
[----:B------:R-:W-:Y:S01]  /*64ff0*/  ISETP.GE.AND P2, PT, R240, UR4, PT ;  /* 0x00000004f0007c0c */ /* 0x000fe2000bf46270 */
[C---:B------:R-:W-:Y:S01]  /*65000*/  IMAD.WIDE R240, R0.reuse, 0x4, R148 ;  /* 0x0000000400f07825 */ /* 0x040fe200078e0294 */
[----:B-1----:R-:W-:Y:S01]  /*65010*/  IADD3 R2, R0, UR28, RZ ;  /* 0x0000001c00027c10 */ /* 0x002fe2000fffe0ff */
[----:B------:R1:W-:Y:S04]  /*65020*/  @P6 STG.E desc[UR8][R246.64], R249 ;  /* 0x000000f9f6006986 */ /* 0x0003e8000c101908 */
[----:B----4-:R-:W4:Y:S01]  /*65030*/  LDL.LU R251, [R1+0x428] ;  /* 0x0004280001fb7983 */ /* 0x010f220000300800 */
[----:B------:R-:W-:Y:S02]  /*65040*/  ISETP.LT.AND P0, PT, R8, UR6, !P1 ;  /* 0x0000000608007c0c */ /* 0x000fe4000cf01270 */
[----:B------:R-:W-:Y:S01]  /*65050*/  ISETP.LT.AND P5, PT, R11, UR10, !P1 ;  /* 0x0000000a0b007c0c */ /* 0x000fe2000cfa1270 */
[----:B------:R-:W-:Y:S01]  /*65060*/  VIADD R248, R3, 0x1f ;  /* 0x0000001f03f87836 */ /* 0x000fe20000000000 */
[----:B------:R-:W-:Y:S01]  /*65070*/  ISETP.LT.AND P6, PT, R10, UR12, !P1 ;  /* 0x0000000c0a007c0c */ /* 0x000fe2000cfc1270 */
[----:B------:R-:W-:Y:S01]  /*65080*/  IMAD.WIDE R242, R2, 0x4, R210 ;  /* 0x0000000402f27825 */ /* 0x000fe200078e02d2 */
[----:B---3--:R3:W-:Y:S01]  /*65090*/  @P3 STG.E desc[UR8][R240.64], R238 ;  /* 0x000000eef0003986 */ /* 0x0087e2000c101908 */
[----:B------:R-:W-:Y:S01]  /*650a0*/  ULDC UR4, c[0x0][0x22c] ;  /* 0x00008b0000047ab9 */ /* 0x000fe20000000800 */
[----:B------:R-:W-:-:S02]  /*650b0*/  ULDC UR6, c[0x0][0x228] ;  /* 0x00008a0000067ab9 */ /* 0x000fc40000000800 */
[----:B-1----:R-:W4:Y:S01]  /*650c0*/  LDL.LU R249, [R1+0x338] ;  /* 0x0003380001f97983 */ /* 0x002f220000300800 */
[C---:B------:R-:W-:Y:S01]  /*650d0*/  IMAD.WIDE R244, R2.reuse, 0x4, R208 ;  /* 0x0000000402f47825 */ /* 0x040fe200078e02d0 */
[----:B------:R-:W-:Y:S01]  /*650e0*/  ULDC UR10, c[0x0][0x228] ;  /* 0x00008a00000a7ab9 */ /* 0x000fe20000000800 */
[----:B------:R-:W-:Y:S01]  /*650f0*/  ULDC UR12, c[0x0][0x228] ;  /* 0x00008a00000c7ab9 */ /* 0x000fe20000000800 */
[----:B------:R-:W2:Y:S01]  /*65100*/  LDL.LU R0, [R1+0x598] ;  /* 0x0005980001007983 */ /* 0x000ea20000300800 */
[----:B------:R-:W-:-:S03]  /*65110*/  IMAD.WIDE R246, R2, 0x4, R150 ;  /* 0x0000000402f67825 */ /* 0x000fc600078e0296 */
[----:B---3--:R-:W3:Y:S01]  /*65120*/  LDL.LU R238, [R1+0x238] ;  /* 0x0002380001ee7983 */ /* 0x008ee20000300800 */
[----:B------:R-:W-:Y:S01]  /*65130*/  ISETP.GE.AND P3, PT, R248, UR4, PT ;  /* 0x00000004f8007c0c */ /* 0x000fe2000bf66270 */
[----:B------:R-:W-:Y:S02]  /*65140*/  ULDC UR4, c[0x0][0x228] ;  /* 0x00008a0000047ab9 */ /* 0x000fe40000000800 */
[----:B------:R-:W3:Y:S01]  /*65150*/  LDL.LU R248, [R1+0x138] ;  /* 0x0001380001f87983 */ /* 0x000ee20000300800 */
[----:B------:R-:W-:Y:S01]  /*65160*/  ISETP.LT.AND P1, PT, R9, UR4, !P1 ;  /* 0x0000000409007c0c */ /* 0x000fe2000cf21270 */
[----:B------:R-:W-:Y:S01]  /*65170*/  ULDC UR4, c[0x0][0x228] ;  /* 0x00008a0000047ab9 */ /* 0x000fe20000000800 */
[----:B------:R-:W-:Y:S01]  /*65180*/  IMAD.WIDE R240, R2, 0x4, R148 ;  /* 0x0000000402f07825 */ /* 0x000fe200078e0294 */
[----:B--2---:R-:W-:Y:S04]  /*65190*/  @P0 STG.E desc[UR8][R242.64], R0 ;  /* 0x00000000f2000986 */ /* 0x004fe8000c101908 */
[----:B------:R1:W-:Y:S04]  /*651a0*/  @P5 STG.E desc[UR8][R244.64], R250 ;  /* 0x000000faf4005986 */ /* 0x0003e8000c101908 */
[----:B------:R2:W-:Y:S04]  /*651b0*/  @P6 STG.E desc[UR8][R246.64], R239 ;  /* 0x000000eff6006986 */ /* 0x0005e8000c101908 */
[----:B-1----:R-:W3:Y:S04]  /*651c0*/  LDL.LU R250, [R1+0x38] ;  /* 0x0000380001fa7983 */ /* 0x002ee80000300800 */
        /* <DEDUP_REMOVED lines=9> */
[----:B----4-:R1:W-:Y:S01]  /*65260*/  @P1 STG.E desc[UR8][R240.64], R251 ;  /* 0x000000fbf0001986 */ /* 0x0103e2000c101908 */
        /* <DEDUP_REMOVED lines=11> */
[C---:B----4-:R-:W-:Y:S01]  /*65320*/  IMAD.WIDE R242, R0.reuse, 0x4, R150 ;  /* 0x0000000400f27825 */ /* 0x050fe200078e0296 */
[----:B---3--:R1:W-:Y:S03]  /*65330*/  @P6 STG.E desc[UR8][R240.64], R238 ;  /* 0x000000eef0006986 */ /* 0x0083e6000c101908 */
        /* <DEDUP_REMOVED lines=14> */
[----:B------:R-:W-:Y:S02]  /*65420*/  ISETP.LT.AND P4, PT, R11, UR4, !P2 ;  /* 0x000000040b007c0c */ /* 0x000fe4000d781270 */
[----:B------:R-:W-:Y:S01]  /*65430*/  ISETP.LT.AND P6, PT, R8, UR12, !P3 ;  /* 0x0000000c08007c0c */ /* 0x000fe2000dfc1270 */
[----:B------:R-:W-:Y:S01]  /*65440*/  VIADD R248, R3, 0x21 ;  /* 0x0000002103f87836 */ /* 0x000fe20000000000 */
[----:B------:R-:W-:Y:S01]  /*65450*/  ISETP.LT.AND P5, PT, R10, UR6, !P2 ;  /* 0x000000060a007c0c */ /* 0x000fe2000d7a1270 */
[----:B------:R-:W-:Y:S01]  /*65460*/  ULDC UR4, c[0x0][0x22c] ;  /* 0x00008b0000047ab9 */ /* 0x000fe20000000800 */
        /* <DEDUP_REMOVED lines=29> */
[----:B--2---:R2:W-:Y:S01]  /*65640*/  @P4 STG.E desc[UR8][R242.64], R239 ;  /* 0x000000eff2004986 */ /* 0x0045e2000c101908 */
[----:B------:R-:W-:Y:S01]  /*65650*/  ISETP.LT.AND P4, PT, R10, UR4, !P1 ;  /* 0x000000040a007c0c */ /* 0x000fe2000cf81270 */
[----:B------:R-:W-:Y:S01]  /*65660*/  ULDC UR4, c[0x0][0x228] ;  /* 0x00008a0000047ab9 */ /* 0x000fe20000000800 */
[C---:B------:R-:W-:Y:S01]  /*65670*/  IADD3 R2, R0.reuse, UR28, RZ ;  /* 0x0000001c00027c10 */ /* 0x040fe2000fffe0ff */
[----:B------:R-:W-:Y:S01]  /*65680*/  ULDC UR10, c[0x0][0x228] ;  /* 0x00008a00000a7ab9 */ /* 0x000fe20000000800 */
[----:B------:R-:W-:Y:S01]  /*65690*/  ULDC UR12, c[0x0][0x228] ;  /* 0x00008a00000c7ab9 */ /* 0x000fe20000000800 */
[----:B-1----:R-:W-:Y:S01]  /*656a0*/  IMAD.WIDE R240, R0, 0x4, R148 ;  /* 0x0000000400f07825 */ /* 0x002fe200078e0294 */
[----:B------:R-:W4:Y:S03]  /*656b0*/  LDL.LU R250, [R1+0x140] ;  /* 0x0001400001fa7983 */ /* 0x000f260000300800 */
[C---:B--2---:R-:W-:Y:S01]  /*656c0*/  IMAD.WIDE R242, R2.reuse, 0x4, R210 ;  /* 0x0000000402f27825 */ /* 0x044fe200078e02d2 */
[----:B------:R1:W-:Y:S03]  /*656d0*/  @P3 STG.E desc[UR8][R240.64], R248 ;  /* 0x000000f8f0003986 */ /* 0x0003e6000c101908 */
[----:B------:R-:W-:Y:S01]  /*656e0*/  IMAD.WIDE R244, R2, 0x4, R208 ;  /* 0x0000000402f47825 */ /* 0x000fe200078e02d0 */
[----:B------:R-:W2:Y:S01]  /*656f0*/  LDL.LU R239, [R1+0x40] ;  /* 0x0000400001ef7983 */ /* 0x000ea20000300800 */
[----:B------:R-:W-:Y:S01]  /*65700*/  ISETP.LT.AND P1, PT, R9, UR4, !P1 ;  /* 0x0000000409007c0c */ /* 0x000fe2000cf21270 */
[----:B------:R-:W-:-:S02]  /*65710*/  ULDC UR4, c[0x0][0x22c] ;  /* 0x00008b0000047ab9 */ /* 0x000fc40000000800 */
[----:B------:R3:W-:Y:S01]  /*65720*/  @P5 STG.E desc[UR8][R242.64], R251 ;  /* 0x000000fbf2005986 */ /* 0x0007e2000c101908 */
[C---:B-1----:R-:W-:Y:S01]  /*65730*/  IMAD.WIDE R240, R2.reuse, 0x4, R150 ;  /* 0x0000000402f07825 */ /* 0x042fe200078e0296 */
[----:B------:R-:W-:Y:S02]  /*65740*/  IADD3 R248, R3, 0x23, RZ ;  /* 0x0000002303f87810 */ /* 0x000fe40007ffe0ff */
[----:B---3--:R1:W-:Y:S01]  /*65750*/  @P6 STG.E desc[UR8][R244.64], R249 ;  /* 0x000000f9f4006986 */ /* 0x0083e2000c101908 */
[----:B------:R-:W-:-:S03]  /*65760*/  VIADD R0, R2, UR28 ;  /* 0x0000001c02007c36 */ /* 0x000fc60008000000 */
[----:B------:R-:W3:Y:S04]  /*65770*/  LDL.LU R251, [R1+0x5e4] ;  /* 0x0005e40001fb7983 */ /* 0x000ee80000300800 */
[----:B-1----:R-:W3:Y:S04]  /*65780*/  LDL.LU R249, [R1+0x5c4] ;  /* 0x0005c40001f97983 */ /* 0x002ee80000300800 */
[----:B----4-:R1:W-:Y:S01]  /*65790*/  @P4 STG.E desc[UR8][R240.64], R238 ;  /* 0x000000eef0004986 */ /* 0x0103e2000c101908 */
[----:B------:R-:W-:Y:S02]  /*657a0*/  ISETP.GE.AND P4, PT, R248, UR4, PT ;  /* 0x00000004f8007c0c */ /* 0x000fe4000bf86270 */
[----:B------:R-:W-:-:S02]  /*657b0*/  ISETP.LT.AND P3, PT, R8, UR6, !P0 ;  /* 0x0000000608007c0c */ /* 0x000fc4000c761270 */
        /* <DEDUP_REMOVED lines=8> */
[----:B------:R-:W-:Y:S02]  /*65840*/  ULDC UR12, c[0x0][0x228] ;  /* 0x00008a00000c7ab9 */ /* 0x000fe40000000800 */
        /* <DEDUP_REMOVED lines=406> */
[----:B-1----:R-:W-:Y:S01]  /*671b0*/  IMAD.WIDE R242, R0, 0x4, R148 ;  /* 0x0000000400f27825 */ /* 0x002fe200078e0294 */
[----:B------:R-:W4:Y:S03]  /*671c0*/  LDL.LU R249, [R1+0x454] ;  /* 0x0004540001f97983 */ /* 0x000f260000300800 */
[C---:B--2---:R-:W-:Y:S01]  /*671d0*/  IMAD.WIDE R240, R2.reuse, 0x4, R210 ;  /* 0x0000000402f07825 */ /* 0x044fe200078e02d2 */
[----:B------:R-:W2:Y:S04]  /*671e0*/  LDL.LU R251, [R1+0x264] ;  /* 0x0002640001fb7983 */ /* 0x000ea80000300800 */
[----:B------:R-:W2:Y:S01]  /*671f0*/  LDL.LU R239, [R1+0x164] ;  /* 0x0001640001ef7983 */ /* 0x000ea20000300800 */
[----:B------:R-:W-:-:S03]  /*67200*/  VIADD R0, R2, UR28 ;  /* 0x0000001c02007c36 */ /* 0x000fc60008000000 */
        /* <DEDUP_REMOVED lines=8> */
[----:B------:R-:W2:Y:S01]  /*67290*/  LDL.LU R2, [R1+0x364] ;  /* 0x0003640001027983 */ /* 0x000ea20000300800 */
        /* <DEDUP_REMOVED lines=12> */
[----:B----4-:R1:W-:Y:S01]  /*67360*/  @P2 STG.E desc[UR8][R240.64], R249 ;  /* 0x000000f9f0002986 */ /* 0x0103e2000c101908 */
[----:B------:R-:W-:Y:S01]  /*67370*/  ULDC UR10, c[0x0][0x228] ;  /* 0x00008a00000a7ab9 */ /* 0x000fe20000000800 */
[----:B------:R-:W-:Y:S01]  /*67380*/  ULDC UR12, c[0x0][0x228] ;  /* 0x00008a00000c7ab9 */ /* 0x000fe20000000800 */
[----:B-1----:R-:W-:Y:S01]  /*67390*/  VIADD R240, R3, 0x36 ;  /* 0x0000003603f07836 */ /* 0x002fe20000000000 */
[----:B------:R-:W4:Y:S04]  /*673a0*/  LDL.LU R249, [R1+0x638] ;  /* 0x0006380001f97983 */ /* 0x000f280000300800 */
[----:B--2---:R1:W-:Y:S01]  /*673b0*/  @P3 STG.E desc[UR8][R242.64], R2 ;  /* 0x00000002f2003986 */ /* 0x0043e2000c101908 */
[----:B------:R-:W-:Y:S01]  /*673c0*/  ISETP.LT.AND P3, PT, R9, UR4, !P0 ;  /* 0x0000000409007c0c */ /* 0x000fe2000c761270 */
[----:B------:R-:W-:-:S02]  /*673d0*/  ULDC UR4, c[0x0][0x22c] ;  /* 0x00008b0000047ab9 */ /* 0x000fc40000000800 */
[----:B------:R2:W-:Y:S01]  /*673e0*/  @P5 STG.E desc[UR8][R244.64], R251 ;  /* 0x000000fbf4005986 */ /* 0x0005e2000c101908 */
[----:B------:R-:W-:Y:S01]  /*673f0*/  ISETP.GE.AND P2, PT, R240, UR4, PT ;  /* 0x00000004f0007c0c */ /* 0x000fe2000bf46270 */
[C---:B------:R-:W-:Y:S01]  /*67400*/  IMAD.WIDE R240, R0.reuse, 0x4, R148 ;  /* 0x0000000400f07825 */ /* 0x040fe200078e0294 */
[----:B-1----:R-:W-:Y:S01]  /*67410*/  IADD3 R2, R0, UR28, RZ ;  /* 0x0000001c00027c10 */ /* 0x002fe2000fffe0ff */
[----:B------:R1:W-:Y:S04]  /*67420*/  @P6 STG.E desc[UR8][R246.64], R239 ;  /* 0x000000eff6006986 */ /* 0x0003e8000c101908 */
[----:B--2---:R-:W2:Y:S01]  /*67430*/  LDL.LU R251, [R1+0x458] ;  /* 0x0004580001fb7983 */ /* 0x004ea20000300800 */
[----:B------:R-:W-:Y:S02]  /*67440*/  ISETP.LT.AND P0, PT, R8, UR6, !P1 ;  /* 0x0000000608007c0c */ /* 0x000fe4000cf01270 */
[----:B------:R-:W-:Y:S01]  /*67450*/  ISETP.LT.AND P5, PT, R11, UR10, !P1 ;  /* 0x0000000a0b007c0c */ /* 0x000fe2000cfa1270 */
[----:B------:R-:W-:Y:S01]  /*67460*/  VIADD R248, R3, 0x37 ;  /* 0x0000003703f87836 */ /* 0x000fe20000000000 */
[----:B------:R-:W-:Y:S01]  /*67470*/  ULDC UR4, c[0x0][0x22c] ;  /* 0x00008b0000047ab9 */ /* 0x000fe20000000800 */
[----:B------:R-:W-:Y:S01]  /*67480*/  IMAD.WIDE R242, R2, 0x4, R210 ;  /* 0x0000000402f27825 */ /* 0x000fe200078e02d2 */
[----:B------:R-:W-:Y:S01]  /*67490*/  ISETP.LT.AND P6, PT, R10, UR12, !P1 ;  /* 0x0000000c0a007c0c */ /* 0x000fe2000cfc1270 */
[----:B-1----:R-:W2:Y:S01]  /*674a0*/  LDL.LU R239, [R1+0x368] ;  /* 0x0003680001ef7983 */ /* 0x002ea20000300800 */
[----:B------:R-:W-:Y:S01]  /*674b0*/  ULDC UR6, c[0x0][0x228] ;  /* 0x00008a0000067ab9 */ /* 0x000fe20000000800 */
[----:B------:R-:W-:Y:S01]  /*674c0*/  IMAD.WIDE R244, R2, 0x4, R208 ;  /* 0x0000000402f47825 */ /* 0x000fe200078e02d0 */
[----:B------:R-:W-:Y:S01]  /*674d0*/  ULDC UR10, c[0x0][0x228] ;  /* 0x00008a00000a7ab9 */ /* 0x000fe20000000800 */
[----:B------:R-:W4:Y:S01]  /*674e0*/  LDL.LU R0, [R1+0x628] ;  /* 0x0006280001007983 */ /* 0x000f220000300800 */
[----:B------:R-:W-:-:S03]  /*674f0*/  ULDC UR12, c[0x0][0x228] ;  /* 0x00008a00000c7ab9 */ /* 0x000fc60000000800 */
[----:B---3--:R1:W-:Y:S01]  /*67500*/  @P3 STG.E desc[UR8][R240.64], R238 ;  /* 0x000000eef0003986 */ /* 0x0083e2000c101908 */
[----:B------:R-:W-:Y:S01]  /*67510*/  ISETP.GE.AND P3, PT, R248, UR4, PT ;  /* 0x00000004f8007c0c */ /* 0x000fe2000bf66270 */
[----:B------:R-:W-:Y:S01]  /*67520*/  IMAD.WIDE R246, R2, 0x4, R150 ;  /* 0x0000000402f67825 */ /* 0x000fe200078e0296 */
[----:B------:R-:W-:Y:S01]  /*67530*/  ULDC UR4, c[0x0][0x228] ;  /* 0x00008a0000047ab9 */ /* 0x000fe20000000800 */
[----:B-1----:R-:W3:Y:S04]  /*67540*/  LDL.LU R238, [R1+0x268] ;  /* 0x0002680001ee7983 */ /* 0x002ee80000300800 */
[----:B------:R-:W3:Y:S01]  /*67550*/  LDL.LU R248, [R1+0x168] ;  /* 0x0001680001f87983 */ /* 0x000ee20000300800 */
[----:B------:R-:W-:Y:S01]  /*67560*/  ISETP.LT.AND P1, PT, R9, UR4, !P1 ;  /* 0x0000000409007c0c */ /* 0x000fe2000cf21270 */
[----:B------:R-:W-:-:S02]  /*67570*/  ULDC UR4, c[0x0][0x228] ;  /* 0x00008a0000047ab9 */ /* 0x000fc40000000800 */
[----:B----4-:R-:W-:Y:S04]  /*67580*/  @P0 STG.E desc[UR8][R242.64], R0 ;  /* 0x00000000f2000986 */ /* 0x010fe8000c101908 */
[----:B------:R1:W-:Y:S04]  /*67590*/  @P5 STG.E desc[UR8][R244.64], R250 ;  /* 0x000000faf4005986 */ /* 0x0003e8000c101908 */
[----:B-1----:R-:W4:Y:S04]  /*675a0*/  LDL.LU R250, [R1+0x68] ;  /* 0x0000680001fa7983 */ /* 0x002f280000300800 */
[----:B------:R1:W-:Y:S04]  /*675b0*/  @P6 STG.E desc[UR8][R246.64], R249 ;  /* 0x000000f9f6006986 */ /* 0x0003e8000c101908 */
[----:B-1----:R-:W4:Y:S01]  /*675c0*/  LDL.LU R249, [R1+0x62c] ;  /* 0x00062c0001f97983 */ /* 0x002f220000300800 */
[----:B------:R-:W-:Y:S01]  /*675d0*/  ISETP.LT.AND P0, PT, R8, UR4, !P4 ;  /* 0x0000000408007c0c */ /* 0x000fe2000e701270 */
[----:B------:R-:W-:Y:S01]  /*675e0*/  ULDC UR4, c[0x0][0x228] ;  /* 0x00008a0000047ab9 */ /* 0x000fe20000000800 */
[C---:B------:R-:W-:Y:S01]  /*675f0*/  VIADD R0, R2.reuse, UR28 ;  /* 0x0000001c02007c36 */ /* 0x040fe20008000000 */
[----:B------:R-:W-:Y:S01]  /*67600*/  ISETP.LT.AND P6, PT, R11, UR6, !P4 ;  /* 0x000000060b007c0c */ /* 0x000fe2000e7c1270 */
[----:B------:R-:W-:Y:S01]  /*67610*/  IMAD.WIDE R240, R2, 0x4, R148 ;  /* 0x0000000402f07825 */ /* 0x000fe200078e0294 */
[----:B------:R-:W-:Y:S01]  /*67620*/  ISETP.LT.AND P5, PT, R10, UR4, !P4 ;  /* 0x000000040a007c0c */ /* 0x000fe2000e7a1270 */
[----:B------:R-:W-:Y:S01]  /*67630*/  ULDC UR4, c[0x0][0x22c] ;  /* 0x00008b0000047ab9 */ /* 0x000fe20000000800 */
[----:B------:R-:W-:Y:S01]  /*67640*/  ISETP.LT.AND P4, PT, R9, UR10, !P4 ;  /* 0x0000000a09007c0c */ /* 0x000fe2000e781270 */
[----:B------:R-:W-:Y:S01]  /*67650*/  IMAD.WIDE R242, R0, 0x4, R210 ;  /* 0x0000000400f27825 */ /* 0x000fe200078e02d2 */
[C---:B------:R-:W-:Y:S01]  /*67660*/  IADD3 R244, R3.reuse, 0x38, RZ ;  /* 0x0000003803f47810 */ /* 0x040fe20007ffe0ff */
[----:B--2---:R1:W-:Y:S01]  /*67670*/  @P1 STG.E desc[UR8][R240.64], R251 ;  /* 0x000000fbf0001986 */ /* 0x0043e2000c101908 */
[----:B------:R-:W-:Y:S01]  /*67680*/  ULDC UR6, c[0x0][0x228] ;  /* 0x00008a0000067ab9 */ /* 0x000fe20000000800 */
[----:B------:R-:W-:Y:S01]  /*67690*/  VIADD R2, R3, 0x39 ;  /* 0x0000003903027836 */ /* 0x000fe20000000000 */
[----:B------:R-:W-:Y:S01]  /*676a0*/  ISETP.GE.AND P1, PT, R244, UR4, PT ;  /* 0x00000004f4007c0c */ /* 0x000fe2000bf26270 */
[----:B------:R2:W-:Y:S01]  /*676b0*/  @P0 STG.E desc[UR8][R242.64], R239 ;  /* 0x000000eff2000986 */ /* 0x0005e2000c101908 */
[----:B------:R-:W-:Y:S01]  /*676c0*/  IMAD.WIDE R244, R0, 0x4, R148 ;  /* 0x0000000400f47825 */ /* 0x000fe200078e0294 */
[----:B------:R-:W-:Y:S01]  /*676d0*/  ULDC UR4, c[0x0][0x228] ;  /* 0x00008a0000047ab9 */ /* 0x000fe20000000800 */
[----:B------:R-:W-:-:S02]  /*676e0*/  ULDC UR10, c[0x0][0x228] ;  /* 0x00008a00000a7ab9 */ /* 0x000fc40000000800 */
[C---:B-1----:R-:W-:Y:S01]  /*676f0*/  IMAD.WIDE R240, R0.reuse, 0x4, R208 ;  /* 0x0000000400f07825 */ /* 0x042fe200078e02d0 */
[----:B------:R-:W4:Y:S03]  /*67700*/  LDL.LU R251, [R1+0x64c] ;  /* 0x00064c0001fb7983 */ /* 0x000f260000300800 */
[----:B--2---:R-:W-:Y:S01]  /*67710*/  IMAD.WIDE R242, R0, 0x4, R150 ;  /* 0x0000000400f27825 */ /* 0x004fe200078e0296 */
[----:B---3--:R1:W-:Y:S01]  /*67720*/  @P6 STG.E desc[UR8][R240.64], R238 ;  /* 0x000000eef0006986 */ /* 0x0083e2000c101908 */
[----:B------:R-:W-:Y:S01]  /*67730*/  ISETP.LT.AND P0, PT, R8, UR4, !P2 ;  /* 0x0000000408007c0c */ /* 0x000fe2000d701270 */
[----:B------:R-:W-:Y:S02]  /*67740*/  ULDC UR4, c[0x0][0x228] ;  /* 0x00008a0000047ab9 */ /* 0x000fe40000000800 */
[----:B------:R-:W-:Y:S04]  /*67750*/  @P5 STG.E desc[UR8][R242.64], R248 ;  /* 0x000000f8f2005986 */ /* 0x000fe8000c101908 */
[----:B------:R-:W2:Y:S04]  /*67760*/  LDL.LU R239, [R1+0x63c] ;  /* 0x00063c0001ef7983 */ /* 0x000ea80000300800 */
[----:B-1----:R-:W3:Y:S04]  /*67770*/  LDL.LU R238, [R1+0x36c] ;  /* 0x00036c0001ee7983 */ /* 0x002ee80000300800 */
[----:B----4-:R1:W-:Y:S01]  /*67780*/  @P4 STG.E desc[UR8][R244.64], R250 ;  /* 0x000000faf4004986 */ /* 0x0103e2000c101908 */
[----:B------:R-:W-:Y:S01]  /*67790*/  ISETP.LT.AND P4, PT, R11, UR4, !P2 ;  /* 0x000000040b007c0c */ /* 0x000fe2000d781270 */
[----:B------:R-:W-:Y:S01]  /*677a0*/  ULDC UR4, c[0x0][0x22c] ;  /* 0x00008b0000047ab9 */ /* 0x000fe20000000800 */
[----:B-1----:R-:W-:Y:S01]  /*677b0*/  IADD3 R244, R0, UR28, RZ ;  /* 0x0000001c00f47c10 */ /* 0x002fe2000fffe0ff */
[----:B------:R-:W4:Y:S04]  /*677c0*/  LDL.LU R250, [R1+0x26c] ;  /* 0x00026c0001fa7983 */ /* 0x000f280000300800 */
[----:B------:R-:W-:-:S05]  /*677d0*/  IMAD.WIDE R240, R244, 0x4, R210 ;  /* 0x00000004f4f07825 */ /* 0x000fca00078e02d2 */
[----:B------:R1:W-:Y:S01]  /*677e0*/  @P0 STG.E desc[UR8][R240.64], R249 ;  /* 0x000000f9f0000986 */ /* 0x0003e2000c101908 */
[----:B------:R-:W-:Y:S02]  /*677f0*/  ISETP.GE.AND P0, PT, R2, UR4, PT ;  /* 0x0000000402007c0c */ /* 0x000fe4000bf06270 */
[----:B------:R-:W-:Y:S02]  /*67800*/  ISETP.LT.AND P5, PT, R10, UR6, !P2 ;  /* 0x000000060a007c0c */ /* 0x000fe4000d7a1270 */
[----:B------:R-:W-:Y:S01]  /*67810*/  ISETP.LT.AND P6, PT, R8, UR12, !P3 ;  /* 0x0000000c08007c0c */ /* 0x000fe2000dfc1270 */
[C---:B------:R-:W-:Y:S01]  /*67820*/  IMAD.WIDE R242, R244.reuse, 0x4, R150 ;  /* 0x00000004f4f27825 */ /* 0x040fe200078e0296 */
[----:B-1----:R-:W4:Y:S01]  /*67830*/  LDL.LU R249, [R1+0x16c] ;  /* 0x00016c0001f97983 */ /* 0x002f220000300800 */
[----:B------:R-:W-:Y:S02]  /*67840*/  ISETP.LT.AND P2, PT, R9, UR10, !P2 ;  /* 0x0000000a09007c0c */ /* 0x000fe4000d741270 */
[C---:B------:R-:W-:Y:S01]  /*67850*/  IADD3 R0, R244.reuse, UR28, RZ ;  /* 0x0000001cf4007c10 */ /* 0x040fe2000fffe0ff */
[----:B------:R-:W3:Y:S01]  /*67860*/  LDL.LU R2, [R1+0x45c] ;  /* 0x00045c0001027983 */ /* 0x000ee20000300800 */
[C---:B------:R-:W-:Y:S01]  /*67870*/  IMAD.WIDE R240, R244.reuse, 0x4, R208 ;  /* 0x00000004f4f07825 */ /* 0x040fe200078e02d0 */
[----:B------:R-:W-:Y:S01]  /*67880*/  ULDC UR4, c[0x0][0x228] ;  /* 0x00008a0000047ab9 */ /* 0x000fe20000000800 */
[----:B------:R-:W-:Y:S01]  /*67890*/  ULDC UR6, c[0x0][0x228] ;  /* 0x00008a0000067ab9 */ /* 0x000fe20000000800 */
[----:B------:R-:W4:Y:S01]  /*678a0*/  LDL.LU R248, [R1+0x6c] ;  /* 0x00006c0001f87983 */ /* 0x000f220000300800 */
[----:B------:R-:W-:Y:S01]  /*678b0*/  IMAD.WIDE R244, R244, 0x4, R148 ;  /* 0x00000004f4f47825 */ /* 0x000fe200078e0294 */
[----:B------:R-:W-:Y:S01]  /*678c0*/  ULDC UR10, c[0x0][0x228] ;  /* 0x00008a00000a7ab9 */ /* 0x000fe20000000800 */
[----:B------:R-:W-:-:S02]  /*678d0*/  ULDC UR12, c[0x0][0x228] ;  /* 0x00008a00000c7ab9 */ /* 0x000fc40000000800 */
[----:B------:R-:W-:Y:S01]  /*678e0*/  IMAD.WIDE R246, R0, 0x4, R210 ;  /* 0x0000000400f67825 */ /* 0x000fe200078e02d2 */
[----:B------:R1:W-:Y:S04]  /*678f0*/  @P4 STG.E desc[UR8][R240.64], R251 ;  /* 0x000000fbf0004986 */ /* 0x0003e8000c101908 */
[----:B--2---:R2:W-:Y:S04]  /*67900*/  @P5 STG.E desc[UR8][R242.64], R239 ;  /* 0x000000eff2005986 */ /* 0x0045e8000c101908 */
[----:B-1----:R-:W4:Y:S04]  /*67910*/  LDL.LU R251, [R1+0x670] ;  /* 0x0006700001fb7983 */ /* 0x002f280000300800 */
[----:B--2---:R-:W2:Y:S04]  /*67920*/  LDL.LU R239, [R1+0x650] ;  /* 0x0006500001ef7983 */ /* 0x004ea80000300800 */
[----:B---3--:R-:W-:Y:S04]  /*67930*/  @P2 STG.E desc[UR8][R244.64], R2 ;  /* 0x00000002f4002986 */ /* 0x008fe8000c101908 */
[----:B------:R1:W-:Y:S04]  /*67940*/  @P6 STG.E desc[UR8][R246.64], R238 ;  /* 0x000000eef6006986 */ /* 0x0003e8000c101908 */
[----:B-1----:R-:W3:Y:S01]  /*67950*/  LDL.LU R238, [R1+0x660] ;  /* 0x0006600001ee7983 */ /* 0x002ee20000300800 */
        /* <DEDUP_REMOVED lines=15> */
[----:B------:R-:W-:Y:S01]  /*67a50*/  ISETP.LT.AND P4, PT, R10, UR4, !P1 ;  /* 0x000000040a007c0c */ /* 0x000fe2000cf81270 */
[----:B------:R-:W-:Y:S01]  /*67a60*/  ULDC UR4, c[0x0][0x228] ;  /* 0x00008a0000047ab9 */ /* 0x000fe20000000800 */
[C---:B------:R-:W-:Y:S01]  /*67a70*/  IADD3 R2, R0.reuse, UR28, RZ ;  /* 0x0000001c00027c10 */ /* 0x040fe2000fffe0ff */
[----:B------:R-:W-:Y:S01]  /*67a80*/  ULDC UR10, c[0x0][0x228] ;  /* 0x00008a00000a7ab9 */ /* 0x000fe20000000800 */
[----:B------:R-:W-:Y:S01]  /*67a90*/  ULDC UR12, c[0x0][0x228] ;  /* 0x00008a00000c7ab9 */ /* 0x000fe20000000800 */
[----:B-1----:R-:W-:Y:S01]  /*67aa0*/  IMAD.WIDE R240, R0, 0x4, R148 ;  /* 0x0000000400f07825 */ /* 0x002fe200078e0294 */
[----:B------:R-:W3:Y:S03]  /*67ab0*/  LDL.LU R250, [R1+0x270] ;  /* 0x0002700001fa7983 */ /* 0x000ee60000300800 */
[C---:B----4-:R-:W-:Y:S01]  /*67ac0*/  IMAD.WIDE R242, R2.reuse, 0x4, R210 ;  /* 0x0000000402f27825 */ /* 0x050fe200078e02d2 */
[----:B------:R1:W-:Y:S03]  /*67ad0*/  @P3 STG.E desc[UR8][R240.64], R248 ;  /* 0x000000f8f0003986 */ /* 0x0003e6000c101908 */
[----:B------:R-:W-:Y:S01]  /*67ae0*/  IMAD.WIDE R244, R2, 0x4, R208 ;  /* 0x0000000402f47825 */ /* 0x000fe200078e02d0 */
[----:B------:R4:W-:Y:S01]  /*67af0*/  @P5 STG.E desc[UR8][R242.64], R251 ;  /* 0x000000fbf2005986 */ /* 0x0009e2000c101908 */
[----:B------:R-:W-:Y:S01]  /*67b00*/  ISETP.LT.AND P1, PT, R9, UR4, !P1 ;  /* 0x0000000409007c0c */ /* 0x000fe2000cf21270 */
[----:B------:R-:W-:-:S02]  /*67b10*/  ULDC UR4, c[0x0][0x22c] ;  /* 0x00008b0000047ab9 */ /* 0x000fc40000000800 */
[----:B--2---:R-:W-:Y:S01]  /*67b20*/  @P6 STG.E desc[UR8][R244.64], R239 ;  /* 0x000000eff4006986 */ /* 0x004fe2000c101908 */
[C---:B-1----:R-:W-:Y:S01]  /*67b30*/  IMAD.WIDE R240, R2.reuse, 0x4, R150 ;  /* 0x0000000402f07825 */ /* 0x042fe200078e0296 */
[----:B------:R-:W-:Y:S02]  /*67b40*/  IADD3 R248, R3, 0x3b, RZ ;  /* 0x0000003b03f87810 */ /* 0x000fe40007ffe0ff */
[----:B------:R-:W2:Y:S01]  /*67b50*/  LDL.LU R249, [R1+0x170] ;  /* 0x0001700001f97983 */ /* 0x000ea20000300800 */
[----:B------:R-:W-:-:S03]  /*67b60*/  VIADD R0, R2, UR28 ;  /* 0x0000001c02007c36 */ /* 0x000fc60008000000 */
[----:B---3--:R1:W-:Y:S01]  /*67b70*/  @P4 STG.E desc[UR8][R240.64], R238 ;  /* 0x000000eef0004986 */ /* 0x0083e2000c101908 */
[----:B------:R-:W-:Y:S02]  /*67b80*/  ISETP.GE.AND P4, PT, R248, UR4, PT ;  /* 0x00000004f8007c0c */ /* 0x000fe4000bf86270 */
[----:B------:R-:W-:Y:S02]  /*67b90*/  ISETP.LT.AND P3, PT, R8, UR6, !P0 ;  /* 0x0000000608007c0c */ /* 0x000fe4000c761270 */
[----:B------:R-:W-:Y:S02]  /*67ba0*/  ISETP.LT.AND P5, PT, R11, UR10, !P0 ;  /* 0x0000000a0b007c0c */ /* 0x000fe4000c7a1270 */
[----:B------:R-:W-:Y:S01]  /*67bb0*/  ISETP.LT.AND P6, PT, R10, UR12, !P0 ;  /* 0x0000000c0a007c0c */ /* 0x000fe2000c7c1270 */
[----:B----4-:R-:W-:Y:S01]  /*67bc0*/  IMAD.WIDE R242, R0, 0x4, R210 ;  /* 0x0000000400f27825 */ /* 0x010fe200078e02d2 */
[----:B------:R-:W-:Y:S01]  /*67bd0*/  ULDC UR4, c[0x0][0x228] ;  /* 0x00008a0000047ab9 */ /* 0x000fe20000000800 */
[----:B------:R-:W-:Y:S01]  /*67be0*/  ULDC UR6, c[0x0][0x228] ;  /* 0x00008a0000067ab9 */ /* 0x000fe20000000800 */
[----:B------:R-:W-:Y:S01]  /*67bf0*/  ULDC UR10, c[0x0][0x228] ;  /* 0x00008a00000a7ab9 */ /* 0x000fe20000000800 */
[----:B-1----:R-:W3:Y:S01]  /*67c00*/  LDL.LU R238, [R1+0x370] ;  /* 0x0003700001ee7983 */ /* 0x002ee20000300800 */
[----:B------:R-:W-:Y:S01]  /*67c10*/  IMAD.WIDE R240, R2, 0x4, R148 ;  /* 0x0000000402f07825 */ /* 0x000fe200078e0294 */
[----:B------:R-:W-:-:S02]  /*67c20*/  ULDC UR12, c[0x0][0x228] ;  /* 0x00008a00000c7ab9 */ /* 0x000fc40000000800 */
[----:B------:R-:W4:Y:S04]  /*67c30*/  LDL.LU R251, [R1+0x654] ;  /* 0x0006540001fb7983 */ /* 0x000f280000300800 */
[----:B------:R-:W4:Y:S04]  /*67c40*/  LDL.LU R239, [R1+0x664] ;  /* 0x0006640001ef7983 */ /* 0x000f280000300800 */
        /* <DEDUP_REMOVED lines=20> */
[C---:B------:R-:W-:Y:S01]  /*67d90*/  IMAD.WIDE R242, R2.reuse, 0x4, R210 ;  /* 0x0000000402f27825 */ /* 0x040fe200078e02d2 */
[----:B------:R-:W-:Y:S01]  /*67da0*/  ULDC UR6, c[0x0][0x228] ;  /* 0x00008a0000067ab9 */ /* 0x000fe20000000800 */
[----:B------:R-:W-:Y:S01]  /*67db0*/  ULDC UR10, c[0x0][0x228] ;  /* 0x00008a00000a7ab9 */ /* 0x000fe20000000800 */
[----:B------:R-:W4:Y:S01]  /*67dc0*/  LDL.LU R0, [R1+0x674] ;  /* 0x0006740001007983 */ /* 0x000f220000300800 */
[----:B------:R-:W-:Y:S01]  /*67dd0*/  IMAD.WIDE R244, R2, 0x4, R208 ;  /* 0x0000000402f47825 */ /* 0x000fe200078e02d0 */
[----:B------:R-:W-:-:S03]  /*67de0*/  ULDC UR12, c[0x0][0x228] ;  /* 0x00008a00000c7ab9 */ /* 0x000fc60000000800 */
[----:B------:R-:W-:Y:S01]  /*67df0*/  IMAD.WIDE R246, R2, 0x4, R150 ;  /* 0x0000000402f67825 */ /* 0x000fe200078e0296 */
[----:B------:R1:W-:Y:S04]  /*67e00*/  @P3 STG.E desc[UR8][R240.64], R238 ;  /* 0x000000eef0003986 */ /* 0x0003e8000c101908 */
[----:B-1----:R-:W3:Y:S01]  /*67e10*/  LDL.LU R238, [R1+0x1d6c] ;  /* 0x001d6c0001ee7983 */ /* 0x002ee20000300800 */
[----:B------:R-:W-:-:S03]  /*67e20*/  VIADD R248, R3, 0x3d ;  /* 0x0000003d03f87836 */ /* 0x000fc60000000000 */
[----:B----4-:R-:W-:Y:S04]  /*67e30*/  @P0 STG.E desc[UR8][R242.64], R0 ;  /* 0x00000000f2000986 */ /* 0x010fe8000c101908 */
[----:B------:R1:W-:Y:S04]  /*67e40*/  @P5 STG.E desc[UR8][R244.64], R251 ;  /* 0x000000fbf4005986 */ /* 0x0003e8000c101908 */
[----:B------:R4:W-:Y:S04]  /*67e50*/  @P6 STG.E desc[UR8][R246.64], R239 ;  /* 0x000000eff6006986 */ /* 0x0009e8000c101908 */
[----:B-1----:R-:W3:Y:S04]  /*67e60*/  LDL.LU R251, [R1+0x374] ;  /* 0x0003740001fb7983 */ /* 0x002ee80000300800 */
[----:B----4-:R-:W4:Y:S04]  /*67e70*/  LDL.LU R246, [R1+0x274] ;  /* 0x0002740001f67983 */ /* 0x010f280000300800 */
[----:B------:R-:W4:Y:S04]  /*67e80*/  LDL.LU R247, [R1+0x174] ;  /* 0x0001740001f77983 */ /* 0x000f280000300800 */
[----:B------:R-:W4:Y:S01]  /*67e90*/  LDL.LU R239, [R1+0x678] ;  /* 0x0006780001ef7983 */ /* 0x000f220000300800 */
[----:B------:R-:W-:Y:S01]  /*67ea0*/  ISETP.GE.AND P3, PT, R248, UR4, PT ;  /* 0x00000004f8007c0c */ /* 0x000fe2000bf66270 */
[----:B------:R-:W-:-:S02]  /*67eb0*/  ULDC UR4, c[0x0][0x228] ;  /* 0x00008a0000047ab9 */ /* 0x000fc40000000800 */
[----:B------:R-:W-:Y:S01]  /*67ec0*/  ISETP.LT.AND P2, PT, R9, UR4, !P2 ;  /* 0x0000000409007c0c */ /* 0x000fe2000d741270 */
[----:B------:R-:W-:Y:S01]  /*67ed0*/  ULDC UR4, c[0x0][0x228] ;  /* 0x00008a0000047ab9 */ /* 0x000fe20000000800 */
[----:B------:R-:W-:Y:S01]  /*67ee0*/  VIADD R0, R2, UR28 ;  /* 0x0000001c02007c36 */ /* 0x000fe20008000000 */
[----:B------:R-:W-:Y:S01]  /*67ef0*/  ISETP.LT.AND P0, PT, R8, UR4, !P4 ;  /* 0x0000000408007c0c */ /* 0x000fe2000e701270 */
[----:B------:R-:W-:Y:S01]  /*67f00*/  ULDC UR4, c[0x0][0x228] ;  /* 0x00008a0000047ab9 */ /* 0x000fe20000000800 */
[----:B------:R-:W-:Y:S01]  /*67f10*/  ISETP.LT.AND P6, PT, R11, UR6, !P4 ;  /* 0x000000060b007c0c */ /* 0x000fe2000e7c1270 */
[----:B------:R-:W-:Y:S01]  /*67f20*/  IMAD.WIDE R240, R2, 0x4, R148 ;  /* 0x0000000402f07825 */ /* 0x000fe200078e0294 */
[----:B------:R-:W-:Y:S01]  /*67f30*/  ISETP.LT.AND P5, PT, R10, UR4, !P4 ;  /* 0x000000040a007c0c */ /* 0x000fe2000e7a1270 */
[----:B------:R-:W-:Y:S01]  /*67f40*/  ULDC UR4, c[0x0][0x22c] ;  /* 0x00008b0000047ab9 */ /* 0x000fe20000000800 */
[----:B------:R-:W-:Y:S01]  /*67f50*/  ISETP.LT.AND P4, PT, R9, UR10, !P4 ;  /* 0x0000000a09007c0c */ /* 0x000fe2000e781270 */
[----:B------:R-:W-:Y:S01]  /*67f60*/  IMAD.WIDE R242, R0, 0x4, R210 ;  /* 0x0000000400f27825 */ /* 0x000fe200078e02d2 */
[C---:B------:R-:W-:Y:S01]  /*67f70*/  IADD3 R244, R3.reuse, 0x3e, RZ ;  /* 0x0000003e03f47810 */ /* 0x040fe20007ffe0ff */
[----:B------:R-:W4:Y:S01]  /*67f80*/  LDL.LU R248, [R1+0x658] ;  /* 0x0006580001f87983 */ /* 0x000f220000300800 */
[----:B------:R-:W-:Y:S01]  /*67f90*/  ULDC UR6, c[0x0][0x228] ;  /* 0x00008a0000067ab9 */ /* 0x000fe20000000800 */
[----:B------:R-:W-:Y:S01]  /*67fa0*/  VIADD R2, R3, 0x3f ;  /* 0x0000003f03027836 */ /* 0x000fe20000000000 */
[----:B------:R-:W-:Y:S01]  /*67fb0*/  ULDC UR10, c[0x0][0x228] ;  /* 0x00008a00000a7ab9 */ /* 0x000fe20000000800 */
[----:B--2---:R1:W-:Y:S01]  /*67fc0*/  @P2 STG.E desc[UR8][R240.64], R250 ;  /* 0x000000faf0002986 */ /* 0x0043e2000c101908 */
[----:B------:R-:W-:Y:S01]  /*67fd0*/  ISETP.GE.AND P2, PT, R244, UR4, PT ;  /* 0x00000004f4007c0c */ /* 0x000fe2000bf46270 */
[----:B------:R-:W-:Y:S01]  /*67fe0*/  IMAD.WIDE R244, R0, 0x4, R148 ;  /* 0x0000000400f47825 */ /* 0x000fe200078e0294 */
[----:B------:R-:W-:Y:S01]  /*67ff0*/  ULDC UR4, c[0x0][0x228] ;  /* 0x00008a0000047ab9 */ /* 0x000fe20000000800 */
[----:B---3--:R2:W-:Y:S01]  /*68000*/  @P0 STG.E desc[UR8][R242.64], R249 ;  /* 0x000000f9f2000986 */ /* 0x0085e2000c101908 */
[----:B------:R-:W-:Y:S01]  /*68010*/  ISETP.LT.AND P0, PT, R8, UR4, !P1 ;  /* 0x0000000408007c0c */ /* 0x000fe2000cf01270 */
[----:B------:R-:W-:Y:S01]  /*68020*/  ULDC UR4, c[0x0][0x228] ;  /* 0x00008a0000047ab9 */ /* 0x000fe20000000800 */
[C---:B-1----:R-:W-:Y:S01]  /*68030*/  IMAD.WIDE R240, R0.reuse, 0x4, R208 ;  /* 0x0000000400f07825 */ /* 0x042fe200078e02d0 */
[----:B------:R-:W3:Y:S03]  /*68040*/  LDL.LU R250, [R1+0x668] ;  /* 0x0006680001fa7983 */ /* 0x000ee60000300800 */
[C---:B--2---:R-:W-:Y:S01]  /*68050*/  IMAD.WIDE R242, R0.reuse, 0x4, R150 ;  /* 0x0000000400f27825 */ /* 0x044fe200078e0296 */
[----:B------:R-:W2:Y:S04]  /*68060*/  LDL.LU R249, [R1+0x468] ;  /* 0x0004680001f97983 */ /* 0x000ea80000300800 */
[----:B----4-:R-:W-:Y:S04]  /*68070*/  @P6 STG.E desc[UR8][R240.64], R246 ;  /* 0x000000f6f0006986 */ /* 0x010fe8000c101908 */
[----:B------:R-:W-:Y:S04]  /*68080*/  @P5 STG.E desc[UR8][R242.64], R247 ;  /* 0x000000f7f2005986 */ /* 0x000fe8000c101908 */
[----:B------:R1:W-:Y:S01]  /*68090*/  @P4 STG.E desc[UR8][R244.64], R251 ;  /* 0x000000fbf4004986 */ /* 0x0003e2000c101908 */
        /* <DEDUP_REMOVED lines=13> */
[----:B------:R-:W2:Y:S01]  /*68170*/  LDL.LU R2, [R1+0x478] ;  /* 0x0004780001027983 */ /* 0x000ea20000300800 */
[C---:B------:R-:W-:Y:S01]  /*68180*/  IMAD.WIDE R240, R244.reuse, 0x4, R208 ;  /* 0x00000004f4f07825 */ /* 0x040fe200078e02d0 */
[----:B------:R-:W-:Y:S01]  /*68190*/  ULDC UR4, c[0x0][0x228] ;  /* 0x00008a0000047ab9 */ /* 0x000fe20000000800 */
[----:B------:R-:W-:Y:S01]  /*681a0*/  ULDC UR6, c[0x0][0x228] ;  /* 0x00008a0000067ab9 */ /* 0x000fe20000000800 */
[----:B------:R-:W-:Y:S01]  /*681b0*/  ULDC UR10, c[0x0][0x228] ;  /* 0x00008a00000a7ab9 */ /* 0x000fe20000000800 */
[----:B------:R-:W-:Y:S01]  /*681c0*/  IMAD.WIDE R244, R244, 0x4, R148 ;  /* 0x00000004f4f47825 */ /* 0x000fe200078e0294 */
[----:B------:R1:W-:Y:S01]  /*681d0*/  @P4 STG.E desc[UR8][R240.64], R248 ;  /* 0x000000f8f0004986 */ /* 0x0003e2000c101908 */
[----:B------:R-:W-:-:S02]  /*681e0*/  ULDC UR12, c[0x0][0x228] ;  /* 0x00008a00000c7ab9 */ /* 0x000fc40000000800 */
[----:B------:R-:W-:Y:S01]  /*681f0*/  IMAD.WIDE R246, R0, 0x4, R210 ;  /* 0x0000000400f67825 */ /* 0x000fe200078e02d2 */
[----:B---3--:R3:W-:Y:S04]  /*68200*/  @P5 STG.E desc[UR8][R242.64], R250 ;  /* 0x000000faf2005986 */ /* 0x0087e8000c101908 */
[----:B-1----:R-:W4:Y:S04]  /*68210*/  LDL.LU R248, [R1+0x67c] ;  /* 0x00067c0001f87983 */ /* 0x002f280000300800 */
[----:B---3--:R-:W3:Y:S04]  /*68220*/  LDL.LU R250, [R1+0x65c] ;  /* 0x00065c0001fa7983 */ /* 0x008ee80000300800 */
[----:B--2---:R-:W-:Y:S04]  /*68230*/  @P1 STG.E desc[UR8][R244.64], R2 ;  /* 0x00000002f4001986 */ /* 0x004fe8000c101908 */
[----:B------:R1:W-:Y:S04]  /*68240*/  @P6 STG.E desc[UR8][R246.64], R249 ;  /* 0x000000f9f6006986 */ /* 0x0003e8000c101908 */
[----:B-1----:R-:W2:Y:S04]  /*68250*/  LDL.LU R247, [R1+0x378] ;  /* 0x0003780001f77983 */ /* 0x002ea80000300800 */
        /* <DEDUP_REMOVED lines=12> */
[----:B----4-:R1:W-:Y:S01]  /*68320*/  @P1 STG.E desc[UR8][R242.64], R251 ;  /* 0x000000fbf2001986 */ /* 0x0103e2000c101908 */
[----:B------:R-:W-:Y:S01]  /*68330*/  ISETP.GE.AND P1, PT, R244, UR4, PT ;  /* 0x00000004f4007c0c */ /* 0x000fe2000bf26270 */
[----:B------:R-:W-:Y:S01]  /*68340*/  ULDC UR4, c[0x0][0x228] ;  /* 0x00008a0000047ab9 */ /* 0x000fe20000000800 */
[----:B------:R-:W-:Y:S01]  /*68350*/  ISETP.LT.AND P6, PT, R11, UR12, !P2 ;  /* 0x0000000c0b007c0c */ /* 0x000fe2000d7c1270 */
[----:B------:R4:W-:Y:S01]  /*68360*/  @P4 STG.E desc[UR8][R240.64], R239 ;  /* 0x000000eff0004986 */ /* 0x0009e2000c101908 */
[----:B------:R-:W-:Y:S01]  /*68370*/  ISETP.LT.AND P4, PT, R10, UR4, !P2 ;  /* 0x000000040a007c0c */ /* 0x000fe2000d781270 */
[----:B------:R-:W-:Y:S01]  /*68380*/  IMAD.WIDE R244, R2, 0x4, R208 ;  /* 0x0000000402f47825 */ /* 0x000fe200078e02d0 */
[----:B------:R-:W-:Y:S01]  /*68390*/  ULDC UR4, c[0x0][0x228] ;  /* 0x00008a0000047ab9 */ /* 0x000fe20000000800 */
[----:B------:R-:W-:Y:S01]  /*683a0*/  ULDC UR10, c[0x0][0x228] ;  /* 0x00008a00000a7ab9 */ /* 0x000fe20000000800 */
[----:B------:R-:W-:Y:S01]  /*683b0*/  ULDC UR12, c[0x0][0x228] ;  /* 0x00008a00000c7ab9 */ /* 0x000fe20000000800 */
[----:B-1----:R-:W-:-:S04]  /*683c0*/  IMAD.WIDE R242, R0, 0x4, R148 ;  /* 0x0000000400f27825 */ /* 0x002fc800078e0294 */
[C---:B----4-:R-:W-:Y:S01]  /*683d0*/  IMAD.WIDE R240, R2.reuse, 0x4, R210 ;  /* 0x0000000402f07825 */ /* 0x050fe200078e02d2 */
[----:B------:R-:W4:Y:S01]  /*683e0*/  LDL.LU R239, [R1+0x47c] ;  /* 0x00047c0001ef7983 */ /* 0x000f220000300800 */
[----:B------:R-:W-:Y:S01]  /*683f0*/  ISETP.LT.AND P2, PT, R9, UR4, !P2 ;  /* 0x0000000409007c0c */ /* 0x000fe2000d741270 */
[----:B------:R-:W-:Y:S02]  /*68400*/  ULDC UR4, c[0x0][0x22c] ;  /* 0x00008b0000047ab9 */ /* 0x000fe40000000800 */
[----:B------:R-:W4:Y:S01]  /*68410*/  LDL.LU R251, [R1+0x17c] ;  /* 0x00017c0001fb7983 */ /* 0x000f220000300800 */
[----:B------:R-:W-:-:S03]  /*68420*/  VIADD R0, R2, UR28 ;  /* 0x0000001c02007c36 */ /* 0x000fc60008000000 */
[----:B--2---:R-:W-:Y:S04]  /*68430*/  @P3 STG.E desc[UR8][R242.64], R247 ;  /* 0x000000f7f2003986 */ /* 0x004fe8000c101908 */
[----:B------:R1:W-:Y:S04]  /*68440*/  @P5 STG.E desc[UR8][R240.64], R248 ;  /* 0x000000f8f0005986 */ /* 0x0003e8000c101908 */
[----:B---3--:R-:W-:Y:S01]  /*68450*/  @P6 STG.E desc[UR8][R244.64], R250 ;  /* 0x000000faf4006986 */ /* 0x008fe2000c101908 */
[----:B-1----:R-:W-:Y:S01]  /*68460*/  IMAD.WIDE R240, R2, 0x4, R150 ;  /* 0x0000000402f07825 */ /* 0x002fe200078e0296 */
[----:B------:R-:W-:-:S04]  /*68470*/  IADD3 R248, R3, 0x41, RZ ;  /* 0x0000004103f87810 */ /* 0x000fc80007ffe0ff */
[----:B------:R1:W-:Y:S01]  /*68480*/  @P4 STG.E desc[UR8][R240.64], R249 ;  /* 0x000000f9f0004986 */ /* 0x0003e2000c101908 */
[----:B------:R-:W-:Y:S01]  /*68490*/  ISETP.GE.AND P4, PT, R248, UR4, PT ;  /* 0x00000004f8007c0c */ /* 0x000fe2000bf86270 */
[----:B------:R-:W-:Y:S02]  /*684a0*/  ULDC UR4, c[0x0][0x228] ;  /* 0x00008a0000047ab9 */ /* 0x000fe40000000800 */
[----:B-1----:R-:W2:Y:S01]  /*684b0*/  LDL.LU R249, [R1+0x37c] ;  /* 0x00037c0001f97983 */ /* 0x002ea20000300800 */
[----:B------:R-:W-:-:S03]  /*684c0*/  IMAD.WIDE R240, R2, 0x4, R148 ;  /* 0x0000000402f07825 */ /* 0x000fc600078e0294 */
[----:B------:R-:W3:Y:S04]  /*684d0*/  LDL.LU R250, [R1+0x680] ;  /* 0x0006800001fa7983 */ /* 0x000ee80000300800 */
[----:B------:R-:W2:Y:S04]  /*684e0*/  LDL.LU R2, [R1+0x27c] ;  /* 0x00027c0001027983 */ /* 0x000ea80000300800 */
[----:B------:R-:W3:Y:S01]  /*684f0*/  LDL.LU R248, [R1+0x46c] ;  /* 0x00046c0001f87983 */ /* 0x000ee20000300800 */
[----:B------:R-:W-:Y:S02]  /*68500*/  ISETP.LT.AND P3, PT, R8, UR6, !P0 ;  /* 0x0000000608007c0c */ /* 0x000fe4000c761270 */
[----:B------:R-:W-:Y:S01]  /*68510*/  ISETP.LT.AND P5, PT, R11, UR10, !P0 ;  /* 0x0000000a0b007c0c */ /* 0x000fe2000c7a1270 */
[----:B----4-:R1:W-:Y:S01]  /*68520*/  @P2 STG.E desc[UR8][R240.64], R239 ;  /* 0x000000eff0002986 */ /* 0x0103e2000c101908 */
[----:B------:R-:W-:Y:S01]  /*68530*/  ISETP.LT.AND P6, PT, R10, UR12, !P0 ;  /* 0x0000000c0a007c0c */ /* 0x000fe2000c7c1270 */
[C---:B------:R-:W-:Y:S01]  /*68540*/  IMAD.WIDE R242, R0.reuse, 0x4, R210 ;  /* 0x0000000400f27825 */ /* 0x040fe200078e02d2 */
[----:B------:R-:W-:Y:S01]  /*68550*/  ISETP.LT.AND P2, PT, R9, UR4, !P0 ;  /* 0x0000000409007c0c */ /* 0x000fe2000c741270 */
[----:B------:R-:W-:Y:S01]  /*68560*/  ULDC UR4, c[0x0][0x22c] ;  /* 0x00008b0000047ab9 */ /* 0x000fe20000000800 */
[----:B------:R-:W-:Y:S01]  /*68570*/  ULDC UR6, c[0x0][0x228] ;  /* 0x00008a0000067ab9 */ /* 0x000fe20000000800 */
[----:B------:R-:W-:Y:S01]  /*68580*/  IMAD.WIDE R244, R0, 0x4, R208 ;  /* 0x0000000400f47825 */ /* 0x000fe200078e02d0 */
[----:B------:R-:W-:Y:S01]  /*68590*/  ULDC UR10, c[0x0][0x228] ;  /* 0x00008a00000a7ab9 */ /* 0x000fe20000000800 */
[----:B------:R-:W-:-:S02]  /*685a0*/  ULDC UR12, c[0x0][0x228] ;  /* 0x00008a00000c7ab9 */ /* 0x000fc40000000800 */
[----:B-1----:R-:W-:Y:S01]  /*685b0*/  VIADD R240, R3, 0x42 ;  /* 0x0000004203f07836 */ /* 0x002fe20000000000 */
[----:B------:R-:W4:Y:S01]  /*685c0*/  LDL.LU R239, [R1+0x1d68] ;  /* 0x001d680001ef7983 */ /* 0x000f220000300800 */
[----:B------:R-:W-:-:S03]  /*685d0*/  IMAD.WIDE R246, R0, 0x4, R150 ;  /* 0x0000000400f67825 */ /* 0x000fc600078e0296 */
[----:B---3--:R-:W-:Y:S01]  /*685e0*/  @P3 STG.E desc[UR8][R242.64], R248 ;  /* 0x000000f8f2003986 */ /* 0x008fe2000c101908 */
[----:B------:R-:W-:Y:S01]  /*685f0*/  ISETP.GE.AND P3, PT, R240, UR4, PT ;  /* 0x00000004f0007c0c */ /* 0x000fe2000bf66270 */
[----:B------:R-:W-:Y:S01]  /*68600*/  IMAD.WIDE R240, R0, 0x4, R148 ;  /* 0x0000000400f07825 */ /* 0x000fe200078e0294 */
[----:B------:R-:W-:Y:S01]  /*68610*/  ISETP.LT.AND P0, PT, R8, UR6, !P1 ;  /* 0x0000000608007c0c */ /* 0x000fe2000cf01270 */
[----:B--2---:R1:W-:Y:S01]  /*68620*/  @P5 STG.E desc[UR8][R244.64], R2 ;  /* 0x00000002f4005986 */ /* 0x0043e2000c101908 */
[----:B------:R-:W-:Y:S01]  /*68630*/  ULDC UR4, c[0x0][0x22c] ;  /* 0x00008b0000047ab9 */ /* 0x000fe20000000800 */
[----:B------:R-:W-:Y:S02]  /*68640*/  ULDC UR6, c[0x0][0x228] ;  /* 0x00008a0000067ab9 */ /* 0x000fe40000000800 */
[----:B------:R2:W-:Y:S04]  /*68650*/  @P6 STG.E desc[UR8][R246.64], R251 ;  /* 0x000000fbf6006986 */ /* 0x0005e8000c101908 */
[----:B------:R3:W-:Y:S01]  /*68660*/  @P2 STG.E desc[UR8][R240.64], R249 ;  /* 0x000000f9f0002986 */ /* 0x0007e2000c101908 */
[----:B-1----:R-:W-:-:S03]  /*68670*/  IADD3 R2, R0, UR28, RZ ;  /* 0x0000001c00027c10 */ /* 0x002fc6000fffe0ff */
[----:B--2---:R-:W2:Y:S04]  /*68680*/  LDL.LU R251, [R1+0x180] ;  /* 0x0001800001fb7983 */ /* 0x004ea80000300800 */
[----:B------:R-:W4:Y:S04]  /*68690*/  LDL.LU R0, [R1+0x690] ;  /* 0x0006900001007983 */ /* 0x000f280000300800 */
[----:B---3--:R-:W3:Y:S01]  /*686a0*/  LDL.LU R241, [R1+0x6a0] ;  /* 0x0006a00001f17983 */ /* 0x008ee20000300800 */
[----:B------:R-:W-:Y:S02]  /*686b0*/  ISETP.LT.AND P5, PT, R11, UR10, !P1 ;  /* 0x0000000a0b007c0c */ /* 0x000fe4000cfa1270 */
[----:B------:R-:W-:Y:S01]  /*686c0*/  ISETP.LT.AND P6, PT, R10, UR12, !P1 ;  /* 0x0000000c0a007c0c */ /* 0x000fe2000cfc1270 */
[----:B------:R-:W-:Y:S01]  /*686d0*/  VIADD R248, R3, 0x43 ;  /* 0x0000004303f87836 */ /* 0x000fe20000000000 */
[----:B------:R-:W2:Y:S01]  /*686e0*/  LDL.LU R249, [R1+0x78] ;  /* 0x0000780001f97983 */ /* 0x000ea20000300800 */
[----:B------:R-:W-:Y:S01]  /*686f0*/  IMAD.WIDE R242, R2, 0x4, R210 ;  /* 0x0000000402f27825 */ /* 0x000fe200078e02d2 */
[----:B------:R-:W-:Y:S01]  /*68700*/  ULDC UR10, c[0x0][0x228] ;  /* 0x00008a00000a7ab9 */ /* 0x000fe20000000800 */
[----:B------:R-:W-:Y:S01]  /*68710*/  ULDC UR12, c[0x0][0x228] ;  /* 0x00008a00000c7ab9 */ /* 0x000fe20000000800 */
[----:B------:R-:W-:Y:S01]  /*68720*/  ISETP.GE.AND P2, PT, R248, UR4, PT ;  /* 0x00000004f8007c0c */ /* 0x000fe2000bf46270 */
[----:B------:R-:W-:Y:S01]  /*68730*/  IMAD.WIDE R244, R2, 0x4, R208 ;  /* 0x0000000402f47825 */ /* 0x000fe200078e02d0 */
[----:B------:R-:W2:Y:S01]  /*68740*/  LDL.LU R248, [R1+0x280] ;  /* 0x0002800001f87983 */ /* 0x000ea20000300800 */
[----:B------:R-:W-:-:S02]  /*68750*/  ULDC UR4, c[0x0][0x228] ;  /* 0x00008a0000047ab9 */ /* 0x000fc40000000800 */
[----:B------:R-:W-:Y:S01]  /*68760*/  IMAD.WIDE R246, R2, 0x4, R150 ;  /* 0x0000000402f67825 */ /* 0x000fe200078e0296 */
[----:B------:R-:W-:Y:S01]  /*68770*/  ISETP.LT.AND P1, PT, R9, UR4, !P1 ;  /* 0x0000000409007c0c */ /* 0x000fe2000cf21270 */
[----:B------:R-:W-:Y:S01]  /*68780*/  ULDC UR4, c[0x0][0x228] ;  /* 0x00008a0000047ab9 */ /* 0x000fe20000000800 */
[----:B---3--:R-:W-:Y:S04]  /*68790*/  @P0 STG.E desc[UR8][R242.64], R241 ;  /* 0x000000f1f2000986 */ /* 0x008fe8000c101908 */
[----:B----4-:R-:W-:Y:S04]  /*687a0*/  @P5 STG.E desc[UR8][R244.64], R0 ;  /* 0x00000000f4005986 */ /* 0x010fe8000c101908 */
[----:B------:R1:W-:Y:S04]  /*687b0*/  @P6 STG.E desc[UR8][R246.64], R250 ;  /* 0x000000faf6006986 */ /* 0x0003e8000c101908 */
[----:B-1----:R-:W3:Y:S04]  /*687c0*/  LDL.LU R246, [R1+0x80] ;  /* 0x0000800001f67983 */ /* 0x002ee80000300800 */
[----:B------:R-:W4:Y:S04]  /*687d0*/  LDL.LU R247, [R1+0x70] ;  /* 0x0000700001f77983 */ /* 0x000f280000300800 */
[----:B------:R-:W4:Y:S01]  /*687e0*/  LDL.LU R250, [R1+0x6a4] ;  /* 0x0006a40001fa7983 */ /* 0x000f220000300800 */
        /* <DEDUP_REMOVED lines=21> */
[----:B------:R-:W-:Y:S01]  /*68940*/  ISETP.LT.AND P0, PT, R8, UR4, !P3 ;  /* 0x0000000408007c0c */ /* 0x000fe2000df01270 */
[----:B------:R-:W-:Y:S01]  /*68950*/  ULDC UR4, c[0x0][0x228] ;  /* 0x00008a0000047ab9 */ /* 0x000fe20000000800 */
[----:B------:R-:W2:Y:S04]  /*68960*/  LDL.LU R251, [R1+0x184] ;  /* 0x0001840001fb7983 */ /* 0x000ea80000300800 */
[----:B---3--:R-:W-:Y:S04]  /*68970*/  @P6 STG.E desc[UR8][R240.64], R246 ;  /* 0x000000f6f0006986 */ /* 0x008fe8000c101908 */
[----:B----4-:R-:W-:Y:S04]  /*68980*/  @P5 STG.E desc[UR8][R242.64], R247 ;  /* 0x000000f7f2005986 */ /* 0x010fe8000c101908 */
[----:B------:R1:W-:Y:S01]  /*68990*/  @P4 STG.E desc[UR8][R244.64], R236 ;  /* 0x000000ecf4004986 */ /* 0x0003e2000c101908 */
[----:B------:R-:W-:Y:S01]  /*689a0*/  ISETP.LT.AND P4, PT, R11, UR4, !P3 ;  /* 0x000000040b007c0c */ /* 0x000fe2000df81270 */
[----:B------:R-:W-:Y:S01]  /*689b0*/  ULDC UR4, c[0x0][0x22c] ;  /* 0x00008b0000047ab9 */ /* 0x000fe20000000800 */
[----:B-1----:R-:W-:Y:S01]  /*689c0*/  IADD3 R244, R0, UR28, RZ ;  /* 0x0000001c00f47c10 */ /* 0x002fe2000fffe0ff */
[----:B------:R-:W3:Y:S04]  /*689d0*/  LDL.LU R236, [R1+0x684] ;  /* 0x0006840001ec7983 */ /* 0x000ee80000300800 */
[----:B------:R-:W-:-:S05]  /*689e0*/  IMAD.WIDE R240, R244, 0x4, R210 ;  /* 0x00000004f4f07825 */ /* 0x000fca00078e02d2 */
[----:B------:R1:W-:Y:S01]  /*689f0*/  @P0 STG.E desc[UR8][R240.64], R250 ;  /* 0x000000faf0000986 */ /* 0x0003e2000c101908 */
[----:B------:R-:W-:Y:S02]  /*68a00*/  ISETP.GE.AND P0, PT, R2, UR4, PT ;  /* 0x0000000402007c0c */ /* 0x000fe4000bf06270 */
[----:B------:R-:W-:Y:S01]  /*68a10*/  ISETP.LT.AND P5, PT, R10, UR6, !P3 ;  /* 0x000000060a007c0c */ /* 0x000fe2000dfa1270 */
[C---:B------:R-:W-:Y:S01]  /*68a20*/  IMAD.WIDE R242, R244.reuse, 0x4, R150 ;  /* 0x00000004f4f27825 */ /* 0x040fe200078e0296 */
[----:B-1----:R-:W4:Y:S03]  /*68a30*/  LDL.LU R250, [R1+0x84] ;  /* 0x0000840001fa7983 */ /* 0x002f260000300800 */
[C---:B------:R-:W-:Y:S01]  /*68a40*/  IMAD.WIDE R240, R244.reuse, 0x4, R208 ;  /* 0x00000004f4f07825 */ /* 0x040fe200078e02d0 */
[C---:B------:R-:W-:Y:S01]  /*68a50*/  IADD3 R0, R244.reuse, UR28, RZ ;  /* 0x0000001cf4007c10 */ /* 0x040fe2000fffe0ff */
[----:B------:R-:W-:Y:S01]  /*68a60*/  ULDC UR4, c[0x0][0x228] ;  /* 0x00008a0000047ab9 */ /* 0x000fe20000000800 */
[----:B------:R-:W2:Y:S01]  /*68a70*/  LDL.LU R2, [R1+0x694] ;  /* 0x0006940001027983 */ /* 0x000ea20000300800 */
[----:B------:R-:W-:Y:S01]  /*68a80*/  ISETP.LT.AND P3, PT, R9, UR10, !P3 ;  /* 0x0000000a09007c0c */ /* 0x000fe2000df61270 */
[----:B------:R-:W-:Y:S01]  /*68a90*/  IMAD.WIDE R244, R244, 0x4, R148 ;  /* 0x00000004f4f47825 */ /* 0x000fe200078e0294 */
[----:B------:R-:W-:Y:S01]  /*68aa0*/  ISETP.LT.AND P6, PT, R8, UR12, !P2 ;  /* 0x0000000c08007c0c */ /* 0x000fe2000d7c1270 */
[----:B------:R-:W-:Y:S01]  /*68ab0*/  ULDC UR6, c[0x0][0x228] ;  /* 0x00008a0000067ab9 */ /* 0x000fe20000000800 */
[----:B------:R-:W-:Y:S01]  /*68ac0*/  ULDC UR10, c[0x0][0x228] ;  /* 0x00008a00000a7ab9 */ /* 0x000fe20000000800 */
[C---:B------:R-:W-:Y:S01]  /*68ad0*/  IMAD.WIDE R246, R0.reuse, 0x4, R210 ;  /* 0x0000000400f67825 */ /* 0x040fe200078e02d2 */
[----:B------:R-:W-:Y:S01]  /*68ae0*/  ULDC UR12, c[0x0][0x228] ;  /* 0x00008a00000c7ab9 */ /* 0x000fe20000000800 */
[----:B--2---:R1:W-:Y:S04]  /*68af0*/  @P4 STG.E desc[UR8][R240.64], R2 ;  /* 0x00000002f0004986 */ /* 0x0043e8000c101908 */
[----:B---3--:R2:W-:Y:S04]  /*68b00*/  @P5 STG.E desc[UR8][R242.64], R236 ;  /* 0x000000ecf2005986 */ /* 0x0085e8000c101908 */
[----:B------:R3:W-:Y:S01]  /*68b10*/  @P3 STG.E desc[UR8][R244.64], R248 ;  /* 0x000000f8f4003986 */ /* 0x0007e2000c101908 */
[----:B------:R-:W-:Y:S01]  /*68b20*/  ISETP.LT.AND P3, PT, R11, UR4, !P2 ;  /* 0x000000040b007c0c */ /* 0x000fe2000d761270 */
[----:B------:R-:W-:Y:S01]  /*68b30*/  ULDC UR4, c[0x0][0x228] ;  /* 0x00008a0000047ab9 */ /* 0x000fe20000000800 */
[----:B-1----:R-:W-:Y:S01]  /*68b40*/  IMAD.WIDE R240, R0, 0x4, R208 ;  /* 0x0000000400f07825 */ /* 0x002fe200078e02d0 */
[----:B------:R1:W-:Y:S01]  /*68b50*/  @P6 STG.E desc[UR8][R246.64], R251 ;  /* 0x000000fbf6006986 */ /* 0x0003e2000c101908 */
[----:B------:R-:W-:Y:S01]  /*68b60*/  ISETP.LT.AND P4, PT, R10, UR4, !P2 ;  /* 0x000000040a007c0c */ /* 0x000fe2000d781270 */
[----:B------:R-:W-:Y:S01]  /*68b70*/  ULDC UR4, c[0x0][0x22c] ;  /* 0x00008b0000047ab9 */ /* 0x000fe20000000800 */
[----:B--2---:R-:W-:Y:S01]  /*68b80*/  VIADD R236, R3, 0x46 ;  /* 0x0000004603ec7836 */ /* 0x004fe20000000000 */
[----:B---3--:R-:W2:Y:S04]  /*68b90*/  LDL.LU R245, [R1+0x74] ;  /* 0x0000740001f57983 */ /* 0x008ea80000300800 */
[----:B-1----:R-:W3:Y:S04]  /*68ba0*/  LDL.LU R246, [R1+0x698] ;  /* 0x0006980001f67983 */ /* 0x002ee80000300800 */
[----:B------:R-:W3:Y:S04]  /*68bb0*/  LDL.LU R247, [R1+0x688] ;  /* 0x0006880001f77983 */ /* 0x000ee80000300800 */
[----:B------:R-:W3:Y:S04]  /*68bc0*/  LDL.LU R248, [R1+0x288] ;  /* 0x0002880001f87983 */ /* 0x000ee80000300800 */
[----:B----4-:R1:W-:Y:S01]  /*68bd0*/  @P3 STG.E desc[UR8][R240.64], R250 ;  /* 0x000000faf0003986 */ /* 0x0103e2000c101908 */
[----:B------:R-:W-:Y:S01]  /*68be0*/  ISETP.GE.AND P3, PT, R236, UR4, PT ;  /* 0x00000004ec007c0c */ /* 0x000fe2000bf66270 */
[----:B------:R-:W-:Y:S01]  /*68bf0*/  IMAD.WIDE R242, R0, 0x4, R150 ;  /* 0x0000000400f27825 */ /* 0x000fe200078e0296 */
[----:B------:R-:W-:Y:S01]  /*68c00*/  ISETP.LT.AND P2, PT, R9, UR6, !P2 ;  /* 0x0000000609007c0c */ /* 0x000fe2000d741270 */
[----:B------:R-:W4:Y:S01]  /*68c10*/  LDL.LU R251, [R1+0x188] ;  /* 0x0001880001fb7983 */ /* 0x000f220000300800 */
[----:B------:R-:W-:Y:S01]  /*68c20*/  ISETP.LT.AND P5, PT, R8, UR10, !P1 ;  /* 0x0000000a08007c0c */ /* 0x000fe2000cfa1270 */
[----:B------:R-:W-:Y:S01]  /*68c30*/  ULDC UR4, c[0x0][0x228] ;  /* 0x00008a0000047ab9 */ /* 0x000fe20000000800 */
[----:B------:R-:W-:Y:S01]  /*68c40*/  ISETP.LT.AND P6, PT, R11, UR12, !P1 ;  /* 0x0000000c0b007c0c */ /* 0x000fe2000cfc1270 */
[----:B------:R-:W-:Y:S01]  /*68c50*/  ULDC UR6, c[0x0][0x228] ;  /* 0x00008a0000067ab9 */ /* 0x000fe20000000800 */
[C---:B------:R-:W-:Y:S01]  /*68c60*/  IADD3 R2, R0.reuse, UR28, RZ ;  /* 0x0000001c00027c10 */ /* 0x040fe2000fffe0ff */
[----:B------:R-:W-:Y:S01]  /*68c70*/  ULDC UR10, c[0x0][0x228] ;  /* 0x00008a00000a7ab9 */ /* 0x000fe20000000800 */
[----:B------:R-:W-:Y:S01]  /*68c80*/  ULDC UR12, c[0x0][0x228] ;  /* 0x00008a00000c7ab9 */ /* 0x000fe20000000800 */
[----:B-1----:R-:W4:Y:S04]  /*68c90*/  LDL.LU R250, [R1+0x88] ;  /* 0x0000880001fa7983 */ /* 0x002f280000300800 */
[----:B------:R-:W3:Y:S01]  /*68ca0*/  LDL.LU R236, [R1+0x6a8] ;  /* 0x0006a80001ec7983 */ /* 0x000ee20000300800 */
[----:B------:R-:W-:-:S04]  /*68cb0*/  IMAD.WIDE R240, R0, 0x4, R148 ;  /* 0x0000000400f07825 */ /* 0x000fc800078e0294 */
[----:B------:R-:W-:Y:S01]  /*68cc0*/  VIADD R0, R2, UR28 ;  /* 0x0000001c02007c36 */ /* 0x000fe20008000000 */
[----:B--2---:R1:W-:Y:S04]  /*68cd0*/  @P4 STG.E desc[UR8][R242.64], R245 ;  /* 0x000000f5f2004986 */ /* 0x0043e8000c101908 */
[----:B------:R2:W-:Y:S01]  /*68ce0*/  @P2 STG.E desc[UR8][R240.64], R237 ;  /* 0x000000edf0002986 */ /* 0x0005e2000c101908 */
[----:B------:R-:W-:Y:S01]  /*68cf0*/  ISETP.LT.AND P2, PT, R10, UR4, !P1 ;  /* 0x000000040a007c0c */ /* 0x000fe2000cf41270 */
[----:B------:R-:W-:Y:S01]  /*68d00*/  ULDC UR4, c[0x0][0x228] ;  /* 0x00008a0000047ab9 */ /* 0x000fe20000000800 */
[----:B-1----:R-:W-:-:S04]  /*68d10*/  IMAD.WIDE R242, R2, 0x4, R210 ;  /* 0x0000000402f27825 */ /* 0x002fc800078e02d2 */
[----:B------:R-:W-:Y:S01]  /*68d20*/  IMAD.WIDE R244, R2, 0x4, R208 ;  /* 0x0000000402f47825 */ /* 0x000fe200078e02d0 */
[----:B------:R-:W-:Y:S01]  /*68d30*/  ISETP.LT.AND P1, PT, R9, UR4, !P1 ;  /* 0x0000000409007c0c */ /* 0x000fe2000cf21270 */
[----:B------:R-:W-:Y:S01]  /*68d40*/  ULDC UR4, c[0x0][0x22c] ;  /* 0x00008b0000047ab9 */ /* 0x000fe20000000800 */
[----:B------:R-:W-:Y:S01]  /*68d50*/  ISETP.LT.AND P4, PT, R10, UR12, !P0 ;  /* 0x0000000c0a007c0c */ /* 0x000fe2000c781270 */
[----:B--2---:R-:W-:Y:S01]  /*68d60*/  IMAD.WIDE R240, R0, 0x4, R210 ;  /* 0x0000000400f07825 */ /* 0x004fe200078e02d2 */
[----:B------:R-:W-:Y:S01]  /*68d70*/  ULDC UR12, c[0x0][0x228] ;  /* 0x00008a00000c7ab9 */ /* 0x000fe20000000800 */
[----:B---3--:R1:W-:Y:S04]  /*68d80*/  @P5 STG.E desc[UR8][R242.64], R236 ;  /* 0x000000ecf2005986 */ /* 0x0083e8000c101908 */
[----:B------:R2:W-:Y:S01]  /*68d90*/  @P6 STG.E desc[UR8][R244.64], R246 ;  /* 0x000000f6f4006986 */ /* 0x0005e2000c101908 */
[----:B------:R-:W-:Y:S01]  /*68da0*/  ISETP.LT.AND P6, PT, R8, UR6, !P0 ;  /* 0x0000000608007c0c */ /* 0x000fe2000c7c1270 */
[----:B------:R-:W-:Y:S01]  /*68db0*/  ULDC UR6, c[0x0][0x228] ;  /* 0x00008a0000067ab9 */ /* 0x000fe20000000800 */
[----:B-1----:R-:W-:Y:S01]  /*68dc0*/  IMAD.WIDE R236, R2, 0x4, R150 ;  /* 0x0000000402ec7825 */ /* 0x002fe200078e0296 */
[----:B--2---:R-:W-:-:S04]  /*68dd0*/  IADD3 R246, R3, 0x47, RZ ;  /* 0x0000004703f67810 */ /* 0x004fc80007ffe0ff */
[----:B------:R1:W-:Y:S01]  /*68de0*/  @P2 STG.E desc[UR8][R236.64], R247 ;  /* 0x000000f7ec002986 */ /* 0x0003e2000c101908 */
[----:B------:R-:W-:Y:S01]  /*68df0*/  ISETP.LT.AND P5, PT, R11, UR10, !P0 ;  /* 0x0000000a0b007c0c */ /* 0x000fe2000c7a1270 */
[----:B------:R-:W-:Y:S01]  /*68e00*/  IMAD.WIDE R242, R0, 0x4, R208 ;  /* 0x0000000400f27825 */ /* 0x000fe200078e02d0 */
[----:B------:R-:W-:Y:S01]  /*68e10*/  ISETP.GE.AND P2, PT, R246, UR4, PT ;  /* 0x00000004f6007c0c */ /* 0x000fe2000bf46270 */
[----:B------:R-:W-:Y:S01]  /*68e20*/  ULDC UR4, c[0x0][0x228] ;  /* 0x00008a0000047ab9 */ /* 0x000fe20000000800 */
[----:B------:R-:W-:Y:S01]  /*68e30*/  ULDC UR10, c[0x0][0x228] ;  /* 0x00008a00000a7ab9 */ /* 0x000fe20000000800 */
[----:B------:R-:W-:Y:S01]  /*68e40*/  ISETP.LT.AND P0, PT, R9, UR4, !P0 ;  /* 0x0000000409007c0c */ /* 0x000fe2000c701270 */
[----:B------:R-:W-:Y:S01]  /*68e50*/  IMAD.WIDE R244, R0, 0x4, R150 ;  /* 0x0000000400f47825 */ /* 0x000fe200078e0296 */
[----:B------:R-:W-:-:S03]  /*68e60*/  ULDC UR4, c[0x0][0x22c] ;  /* 0x00008b0000047ab9 */ /* 0x000fc60000000800 */
[----:B-1----:R-:W-:Y:S01]  /*68e70*/  IMAD.WIDE R236, R2, 0x4, R148 ;  /* 0x0000000402ec7825 */ /* 0x002fe200078e0294 */
[----:B------:R-:W2:Y:S04]  /*68e80*/  LDL.LU R247, [R1+0x68c] ;  /* 0x00068c0001f77983 */ /* 0x000ea80000300800 */
[----:B------:R1:W-:Y:S01]  /*68e90*/  @P1 STG.E desc[UR8][R236.64], R248 ;  /* 0x000000f8ec001986 */ /* 0x0003e2000c101908 */
[----:B------:R-:W-:-:S03]  /*68ea0*/  IADD3 R2, R0, UR28, RZ ;  /* 0x0000001c00027c10 */ /* 0x000fc6000fffe0ff */
[----:B----4-:R3:W-:Y:S04]  /*68eb0*/  @P6 STG.E desc[UR8][R240.64], R251 ;  /* 0x000000fbf0006986 */ /* 0x0107e8000c101908 */
[----:B------:R4:W-:Y:S01]  /*68ec0*/  @P5 STG.E desc[UR8][R242.64], R250 ;  /* 0x000000faf2005986 */ /* 0x0009e2000c101908 */
[----:B-1----:R-:W-:-:S03]  /*68ed0*/  IMAD.WIDE R236, R0, 0x4, R148 ;  /* 0x0000000400ec7825 */ /* 0x002fc600078e0294 */
[----:B------:R-:W2:Y:S04]  /*68ee0*/  LDL.LU R248, [R1+0x28c] ;  /* 0x00028c0001f87983 */ /* 0x000ea80000300800 */
[----:B---3--:R-:W3:Y:S04]  /*68ef0*/  LDL.LU R251, [R1+0x18c] ;  /* 0x00018c0001fb7983 */ /* 0x008ee80000300800 */
[----:B------:R1:W-:Y:S04]  /*68f00*/  @P4 STG.E desc[UR8][R244.64], R249 ;  /* 0x000000f9f4004986 */ /* 0x0003e8000c101908 */
[----:B----4-:R-:W4:Y:S04]  /*68f10*/  LDL.LU R250, [R1+0x8c] ;  /* 0x00008c0001fa7983 */ /* 0x010f280000300800 */
[----:B------:R1:W-:Y:S04]  /*68f20*/  @P0 STG.E desc[UR8][R236.64], R238 ;  /* 0x000000eeec000986 */ /* 0x0003e8000c101908 */
[----:B-1----:R-:W4:Y:S04]  /*68f30*/  LDL.LU R249, [R1+0x7c] ;  /* 0x00007c0001f97983 */ /* 0x002f280000300800 */
[----:B------:R-:W2:Y:S04]  /*68f40*/  LDL.LU R0, [R1+0x69c] ;  /* 0x00069c0001007983 */ /* 0x000ea80000300800 */
[----:B------:R-:W3:Y:S01]  /*68f50*/  LDL.LU R237, [R1+0x6ac] ;  /* 0x0006ac0001ed7983 */ /* 0x000ee20000300800 */
[----:B------:R-:W-:Y:S01]  /*68f60*/  VIADD R246, R3, 0x48 ;  /* 0x0000004803f67836 */ /* 0x000fe20000000000 */
[----:B------:R-:W-:-:S02]  /*68f70*/  ISETP.LT.AND P4, PT, R8, UR6, !P3 ;  /* 0x0000000608007c0c */ /* 0x000fc4000df81270 */
[----:B------:R-:W-:Y:S02]  /*68f80*/  ISETP.LT.AND P5, PT, R11, UR10, !P3 ;  /* 0x0000000a0b007c0c */ /* 0x000fe4000dfa1270 */
[----:B------:R-:W-:Y:S01]  /*68f90*/  ISETP.LT.AND P6, PT, R10, UR12, !P3 ;  /* 0x0000000c0a007c0c */ /* 0x000fe2000dfc1270 */
[----:B------:R-:W-:Y:S01]  /*68fa0*/  IMAD.WIDE R240, R2, 0x4, R210 ;  /* 0x0000000402f07825 */ /* 0x000fe200078e02d2 */
[----:B------:R-:W-:Y:S01]  /*68fb0*/  ISETP.GE.AND P1, PT, R246, UR4, PT ;  /* 0x00000004f6007c0c */ /* 0x000fe2000bf26270 */
[----:B------:R-:W-:Y:S01]  /*68fc0*/  ULDC UR4, c[0x0][0x22c] ;  /* 0x00008b0000047ab9 */ /* 0x000fe20000000800 */
[----:B------:R-:W-:Y:S01]  /*68fd0*/  ULDC UR6, c[0x0][0x228] ;  /* 0x00008a0000067ab9 */ /* 0x000fe20000000800 */
[----:B------:R-:W-:Y:S01]  /*68fe0*/  VIADD R246, R3, 0x49 ;  /* 0x0000004903f67836 */ /* 0x000fe20000000000 */
[----:B------:R-:W-:Y:S01]  /*68ff0*/  ULDC UR10, c[0x0][0x228] ;  /* 0x00008a00000a7ab9 */ /* 0x000fe20000000800 */
[----:B------:R-:W-:Y:S01]  /*69000*/  IMAD.WIDE R242, R2, 0x4, R208 ;  /* 0x0000000402f27825 */ /* 0x000fe200078e02d0 */
[----:B------:R-:W-:-:S02]  /*69010*/  ULDC UR12, c[0x0][0x228] ;  /* 0x00008a00000c7ab9 */ /* 0x000fc40000000800 */
[----:B------:R-:W-:Y:S01]  /*69020*/  ISETP.GE.AND P0, PT, R246, UR4, PT ;  /* 0x00000004f6007c0c */ /* 0x000fe2000bf06270 */
[----:B------:R-:W-:Y:S01]  /*69030*/  ULDC UR4, c[0x0][0x228] ;  /* 0x00008a0000047ab9 */ /* 0x000fe20000000800 */
[----:B------:R-:W-:Y:S01]  /*69040*/  IMAD.WIDE R244, R2, 0x4, R150 ;  /* 0x0000000402f47825 */ /* 0x000fe200078e0296 */
[----:B------:R-:W-:Y:S01]  /*69050*/  ISETP.LT.AND P3, PT, R9, UR4, !P3 ;  /* 0x0000000409007c0c */ /* 0x000fe2000df61270 */
[----:B------:R-:W-:Y:S01]  /*69060*/  ULDC UR4, c[0x0][0x228] ;  /* 0x00008a0000047ab9 */ /* 0x000fe20000000800 */
[----:B---3--:R1:W-:Y:S01]  /*69070*/  @P4 STG.E desc[UR8][R240.64], R237 ;  /* 0x000000edf0004986 */ /* 0x0083e2000c101908 */
[----:B------:R-:W-:Y:S01]  /*69080*/  ISETP.LT.AND P4, PT, R8, UR4, !P2 ;  /* 0x0000000408007c0c */ /* 0x000fe2000d781270 */
[----:B------:R-:W-:Y:S02]  /*69090*/  ULDC UR4, c[0x0][0x228] ;  /* 0x00008a0000047ab9 */ /* 0x000fe40000000800 */
[----:B--2---:R-:W-:Y:S01]  /*690a0*/  @P5 STG.E desc[UR8][R242.64], R0 ;  /* 0x00000000f2005986 */ /* 0x004fe2000c101908 */
[----:B------:R-:W-:Y:S01]  /*690b0*/  ISETP.LT.AND P5, PT, R10, UR4, !P2 ;  /* 0x000000040a007c0c */ /* 0x000fe2000d7a1270 */
[----:B------:R-:W-:-:S02]  /*690c0*/  ULDC UR4, c[0x0][0x22c] ;  /* 0x00008b0000047ab9 */ /* 0x000fc40000000800 */
[----:B------:R2:W-:Y:S01]  /*690d0*/  @P6 STG.E desc[UR8][R244.64], R247 ;  /* 0x000000f7f4006986 */ /* 0x0005e2000c101908 */
[----:B------:R-:W-:Y:S01]  /*690e0*/  ISETP.LT.AND P6, PT, R11, UR6, !P2 ;  /* 0x000000060b007c0c */ /* 0x000fe2000d7c1270 */
[----:B------:R-:W-:Y:S01]  /*690f0*/  ULDC UR6, c[0x0][0x228] ;  /* 0x00008a0000067ab9 */ /* 0x000fe20000000800 */
[----:B------:R-:W-:Y:S01]  /*69100*/  ISETP.LT.AND P2, PT, R9, UR10, !P2 ;  /* 0x0000000a09007c0c */ /* 0x000fe2000d741270 */
[----:B-1----:R-:W-:Y:S01]  /*69110*/  IMAD.WIDE R236, R2, 0x4, R148 ;  /* 0x0000000402ec7825 */ /* 0x002fe200078e0294 */
[----:B------:R-:W-:-:S03]  /*69120*/  ULDC UR10, c[0x0][0x228] ;  /* 0x00008a00000a7ab9 */ /* 0x000fc60000000800 */
[----:B--2---:R-:W-:Y:S01]  /*69130*/  VIADD R247, R2, UR28 ;  /* 0x0000001c02f77c36 */ /* 0x004fe20008000000 */
[----:B------:R-:W-:-:S03]  /*69140*/  IADD3 R0, R3, 0x4a, RZ ;  /* 0x0000004a03007810 */ /* 0x000fc60007ffe0ff */
[C---:B------:R-:W-:Y:S01]  /*69150*/  IMAD.WIDE R240, R247.reuse, 0x4, R210 ;  /* 0x00000004f7f07825 */ /* 0x040fe200078e02d2 */
[----:B------:R1:W-:Y:S01]  /*69160*/  @P3 STG.E desc[UR8][R236.64], R248 ;  /* 0x000000f8ec003986 */ /* 0x0003e2000c101908 */
[----:B------:R-:W-:Y:S01]  /*69170*/  ISETP.GE.AND P3, PT, R0, UR4, PT ;  /* 0x0000000400007c0c */ /* 0x000fe2000bf66270 */
[----:B------:R-:W-:Y:S02]  /*69180*/  ULDC UR4, c[0x0][0x228] ;  /* 0x00008a0000047ab9 */ /* 0x000fe40000000800 */
[----:B------:R2:W-:Y:S01]  /*69190*/  @P4 STG.E desc[UR8][R240.64], R251 ;  /* 0x000000fbf0004986 */ /* 0x0005e2000c101908 */
[C---:B------:R-:W-:Y:S01]  /*691a0*/  IMAD.WIDE R242, R247.reuse, 0x4, R148 ;  /* 0x00000004f7f27825 */ /* 0x040fe200078e0294 */
[----:B------:R-:W-:Y:S01]  /*691b0*/  ISETP.LT.AND P4, PT, R8, UR4, !P1 ;  /* 0x0000000408007c0c */ /* 0x000fe2000cf81270 */
[----:B------:R-:W-:Y:S02]  /*691c0*/  ULDC UR4, c[0x0][0x228] ;  /* 0x00008a0000047ab9 */ /* 0x000fe40000000800 */
[----:B-1----:R-:W-:-:S04]  /*691d0*/  IMAD.WIDE R236, R247, 0x4, R208 ;  /* 0x00000004f7ec7825 */ /* 0x002fc800078e02d0 */
[C---:B--2---:R-:W-:Y:S01]  /*691e0*/  IMAD.WIDE R240, R247.reuse, 0x4, R150 ;  /* 0x00000004f7f07825 */ /* 0x044fe200078e0296 */
[----:B----4-:R1:W-:Y:S01]  /*691f0*/  @P6 STG.E desc[UR8][R236.64], R250 ;  /* 0x000000faec006986 */ /* 0x0103e2000c101908 */
[----:B------:R-:W-:-:S03]  /*69200*/  IADD3 R247, R247, UR28, RZ ;  /* 0x0000001cf7f77c10 */ /* 0x000fc6000fffe0ff */
[----:B------:R2:W-:Y:S01]  /*69210*/  @P5 STG.E desc[UR8][R240.64], R249 ;  /* 0x000000f9f0005986 */ /* 0x0005e2000c101908 */
[----:B------:R-:W-:Y:S01]  /*69220*/  ISETP.LT.AND P5, PT, R10, UR6, !P1 ;  /* 0x000000060a007c0c */ /* 0x000fe2000cfa1270 */
[----:B------:R-:W-:Y:S01]  /*69230*/  IMAD.WIDE R244, R247, 0x4, R210 ;  /* 0x00000004f7f47825 */ /* 0x000fe200078e02d2 */
[----:B------:R-:W-:Y:S01]  /*69240*/  ISETP.LT.AND P6, PT, R8, UR12, !P0 ;  /* 0x0000000c08007c0c */ /* 0x000fe2000c7c1270 */
[----:B------:R3:W-:Y:S01]  /*69250*/  @P2 STG.E desc[UR8][R242.64], R239 ;  /* 0x000000eff2002986 */ /* 0x0007e2000c101908 */
[----:B------:R-:W-:Y:S01]  /*69260*/  ISETP.LT.AND P2, PT, R11, UR4, !P1 ;  /* 0x000000040b007c0c */ /* 0x000fe2000cf41270 */
[----:B------:R-:W-:Y:S01]  /*69270*/  VIADD R0, R3, 0x4b ;  /* 0x0000004b03007836 */ /* 0x000fe20000000000 */
[----:B------:R-:W-:Y:S01]  /*69280*/  ISETP.LT.AND P1, PT, R9, UR10, !P1 ;  /* 0x0000000a09007c0c */ /* 0x000fe2000cf21270 */
[C---:B-1----:R-:W-:Y:S01]  /*69290*/  IMAD.WIDE R236, R247.reuse, 0x4, R208 ;  /* 0x00000004f7ec7825 */ /* 0x042fe200078e02d0 */
[----:B------:R-:W-:Y:S01]  /*692a0*/  ULDC UR4, c[0x0][0x22c] ;  /* 0x00008b0000047ab9 */ /* 0x000fe20000000800 */
[----:B------:R-:W-:Y:S01]  /*692b0*/  @P4 STG.E desc[UR8][R244.64], R232 ;  /* 0x000000e8f4004986 */ /* 0x000fe2000c101908 */
[----:B------:R-:W-:Y:S01]  /*692c0*/  ISETP.GE.AND P4, PT, R0, UR4, PT ;  /* 0x0000000400007c0c */ /* 0x000fe2000bf86270 */
[C---:B--2---:R-:W-:Y:S01]  /*692d0*/  IMAD.WIDE R240, R247.reuse, 0x4, R148 ;  /* 0x00000004f7f07825 */ /* 0x044fe200078e0294 */
[C---:B------:R-:W-:Y:S01]  /*692e0*/  IADD3 R249, R247.reuse, UR28, RZ ;  /* 0x0000001cf7f97c10 */ /* 0x040fe2000fffe0ff */
[----:B------:R-:W-:Y:S01]  /*692f0*/  ULDC UR4, c[0x0][0x228] ;  /* 0x00008a0000047ab9 */ /* 0x000fe20000000800 */
[----:B------:R-:W-:Y:S01]  /*69300*/  ULDC UR6, c[0x0][0x228] ;  /* 0x00008a0000067ab9 */ /* 0x000fe20000000800 */
[----:B---3--:R-:W-:Y:S01]  /*69310*/  IMAD.WIDE R238, R247, 0x4, R150 ;  /* 0x00000004f7ee7825 */ /* 0x008fe200078e0296 */
[----:B------:R-:W-:Y:S01]  /*69320*/  ULDC UR10, c[0x0][0x228] ;  /* 0x00008a00000a7ab9 */ /* 0x000fe20000000800 */
[----:B------:R1:W-:Y:S01]  /*69330*/  @P2 STG.E desc[UR8][R236.64], R228 ;  /* 0x000000e4ec002986 */ /* 0x0003e2000c101908 */
[----:B------:R-:W-:Y:S01]  /*69340*/  ISETP.LT.AND P2, PT, R11, UR4, !P0 ;  /* 0x000000040b007c0c */ /* 0x000fe2000c741270 */
[----:B------:R-:W-:Y:S01]  /*69350*/  ULDC UR4, c[0x0][0x228] ;  /* 0x00008a0000047ab9 */ /* 0x000fe20000000800 */
[----:B------:R-:W-:Y:S01]  /*69360*/  IMAD.WIDE R242, R249, 0x4, R210 ;  /* 0x00000004f9f27825 */ /* 0x000fe200078e02d2 */
[----:B------:R2:W-:Y:S01]  /*69370*/  @P5 STG.E desc[UR8][R238.64], R220 ;  /* 0x000000dcee005986 */ /* 0x0005e2000c101908 */
[----:B------:R-:W-:-:S03]  /*69380*/  ULDC UR12, c[0x0][0x228] ;  /* 0x00008a00000c7ab9 */ /* 0x000fc60000000800 */
[----:B------:R3:W-:Y:S01]  /*69390*/  @P1 STG.E desc[UR8][R240.64], R184 ;  /* 0x000000b8f0001986 */ /* 0x0007e2000c101908 */
[----:B------:R-:W-:Y:S01]  /*693a0*/  ISETP.LT.AND P1, PT, R10, UR4, !P0 ;  /* 0x000000040a007c0c */ /* 0x000fe2000c721270 */
[----:B------:R-:W-:Y:S01]  /*693b0*/  VIADD R0, R3, 0x4c ;  /* 0x0000004c03007836 */ /* 0x000fe20000000000 */
[----:B------:R-:W-:Y:S01]  /*693c0*/  ISETP.LT.AND P0, PT, R9, UR6, !P0 ;  /* 0x0000000609007c0c */ /* 0x000fe2000c701270 */
[----:B------:R4:W-:Y:S01]  /*693d0*/  @P6 STG.E desc[UR8][R242.64], R4 ;  /* 0x00000004f2006986 */ /* 0x0009e2000c101908 */
[----:B------:R-:W-:Y:S01]  /*693e0*/  ISETP.LT.AND P5, PT, R8, UR10, !P3 ;  /* 0x0000000a08007c0c */ /* 0x000fe2000dfa1270 */
[----:B-1----:R-:W-:Y:S01]  /*693f0*/  IMAD.WIDE R236, R249, 0x4, R150 ;  /* 0x00000004f9ec7825 */ /* 0x002fe200078e0296 */
[----:B------:R-:W-:Y:S01]  /*69400*/  ISETP.LT.AND P6, PT, R11, UR12, !P3 ;  /* 0x0000000c0b007c0c */ /* 0x000fe2000dfc1270 */
[----:B------:R-:W-:Y:S01]  /*69410*/  ULDC UR4, c[0x0][0x22c] ;  /* 0x00008b0000047ab9 */ /* 0x000fe20000000800 */
[C---:B------:R-:W-:Y:S01]  /*69420*/  IADD3 R247, R249.reuse, UR28, RZ ;  /* 0x0000001cf9f77c10 */ /* 0x040fe2000fffe0ff */
[C---:B--2---:R-:W-:Y:S01]  /*69430*/  IMAD.WIDE R238, R249.reuse, 0x4, R208 ;  /* 0x00000004f9ee7825 */ /* 0x044fe200078e02d0 */
[----:B------:R-:W-:Y:S01]  /*69440*/  ULDC UR6, c[0x0][0x228] ;  /* 0x00008a0000067ab9 */ /* 0x000fe20000000800 */
[----:B------:R-:W-:Y:S01]  /*69450*/  ULDC UR10, c[0x0][0x228] ;  /* 0x00008a00000a7ab9 */ /* 0x000fe20000000800 */
[----:B------:R-:W-:Y:S01]  /*69460*/  ULDC UR12, c[0x0][0x228] ;  /* 0x00008a00000c7ab9 */ /* 0x000fe20000000800 */
[----:B---3--:R-:W-:Y:S01]  /*69470*/  IMAD.WIDE R240, R249, 0x4, R148 ;  /* 0x00000004f9f07825 */ /* 0x008fe200078e0294 */
[----:B------:R-:W-:Y:S01]  /*69480*/  @P2 STG.E desc[UR8][R238.64], R24 ;  /* 0x00000018ee002986 */ /* 0x000fe2000c101908 */
[----:B------:R-:W-:Y:S01]  /*69490*/  ISETP.GE.AND P2, PT, R0, UR4, PT ;  /* 0x0000000400007c0c */ /* 0x000fe2000bf46270 */
[----:B------:R-:W-:Y:S01]  /*694a0*/  ULDC UR4, c[0x0][0x228] ;  /* 0x00008a0000047ab9 */ /* 0x000fe20000000800 */
[C---:B----4-:R-:W-:Y:S01]  /*694b0*/  IMAD.WIDE R242, R247.reuse, 0x4, R210 ;  /* 0x00000004f7f27825 */ /* 0x050fe200078e02d2 */
[----:B------:R1:W-:Y:S03]  /*694c0*/  @P1 STG.E desc[UR8][R236.64], R32 ;  /* 0x00000020ec001986 */ /* 0x0003e6000c101908 */
[----:B------:R-:W-:Y:S01]  /*694d0*/  IMAD.WIDE R244, R247, 0x4, R208 ;  /* 0x00000004f7f47825 */ /* 0x000fe200078e02d0 */
[----:B------:R-:W-:Y:S01]  /*694e0*/  @P0 STG.E desc[UR8][R240.64], R28 ;  /* 0x0000001cf0000986 */ /* 0x000fe2000c101908 */
[----:B------:R-:W-:Y:S01]  /*694f0*/  ISETP.LT.AND P0, PT, R10, UR4, !P3 ;  /* 0x000000040a007c0c */ /* 0x000fe2000df01270 */
[----:B------:R-:W-:-:S02]  /*69500*/  ULDC UR4, c[0x0][0x228] ;  /* 0x00008a0000047ab9 */ /* 0x000fc40000000800 */
[----:B------:R2:W-:Y:S01]  /*69510*/  @P5 STG.E desc[UR8][R242.64], R233 ;  /* 0x000000e9f2005986 */ /* 0x0005e2000c101908 */
[----:B------:R-:W-:Y:S01]  /*69520*/  ISETP.LT.AND P3, PT, R9, UR4, !P3 ;  /* 0x0000000409007c0c */ /* 0x000fe2000df61270 */
[----:B------:R-:W-:Y:S02]  /*69530*/  ULDC UR4, c[0x0][0x22c] ;  /* 0x00008b0000047ab9 */ /* 0x000fe40000000800 */
[----:B------:R3:W-:Y:S01]  /*69540*/  @P6 STG.E desc[UR8][R244.64], R229 ;  /* 0x000000e5f4006986 */ /* 0x0007e2000c101908 */
[----:B------:R-:W-:Y:S01]  /*69550*/  ISETP.LT.AND P6, PT, R8, UR6, !P4 ;  /* 0x0000000608007c0c */ /* 0x000fe2000e7c1270 */
[----:B-1----:R-:W-:Y:S01]  /*69560*/  IMAD.WIDE R236, R247, 0x4, R150 ;  /* 0x00000004f7ec7825 */ /* 0x002fe200078e0296 */
[----:B------:R-:W-:Y:S01]  /*69570*/  ISETP.LT.AND P5, PT, R11, UR10, !P4 ;  /* 0x0000000a0b007c0c */ /* 0x000fe2000e7a1270 */
[----:B------:R-:W-:Y:S01]  /*69580*/  ULDC UR6, c[0x0][0x228] ;  /* 0x00008a0000067ab9 */ /* 0x000fe20000000800 */
[----:B------:R-:W-:Y:S01]  /*69590*/  ISETP.LT.AND P1, PT, R10, UR12, !P4 ;  /* 0x0000000c0a007c0c */ /* 0x000fe2000e721270 */
[----:B------:R-:W-:Y:S01]  /*695a0*/  ULDC UR10, c[0x0][0x228] ;  /* 0x00008a00000a7ab9 */ /* 0x000fe20000000800 */
[----:B--2---:R-:W-:Y:S01]  /*695b0*/  VIADD R243, R247, UR28 ;  /* 0x0000001cf7f37c36 */ /* 0x004fe20008000000 */
[----:B------:R-:W-:Y:S01]  /*695c0*/  IADD3 R0, R3, 0x4d, RZ ;  /* 0x0000004d03007810 */ /* 0x000fe20007ffe0ff */
[----:B---3--:R-:W-:Y:S01]  /*695d0*/  IMAD.WIDE R228, R247, 0x4, R148 ;  /* 0x00000004f7e47825 */ /* 0x008fe200078e0294 */
[----:B------:R-:W-:Y:S01]  /*695e0*/  @P0 STG.E desc[UR8][R236.64], R221 ;  /* 0x000000ddec000986 */ /* 0x000fe2000c101908 */
[----:B------:R-:W-:-:S02]  /*695f0*/  ULDC UR12, c[0x0][0x228] ;  /* 0x00008a00000c7ab9 */ /* 0x000fc40000000800 */
[C---:B------:R-:W-:Y:S01]  /*69600*/  IMAD.WIDE R232, R243.reuse, 0x4, R210 ;  /* 0x00000004f3e87825 */ /* 0x040fe200078e02d2 */
[----:B------:R-:W-:Y:S03]  /*69610*/  @P3 STG.E desc[UR8][R228.64], R185 ;  /* 0x000000b9e4003986 */ /* 0x000fe6000c101908 */
[----:B------:R-:W-:Y:S01]  /*69620*/  IMAD.WIDE R238, R243, 0x4, R208 ;  /* 0x00000004f3ee7825 */ /* 0x000fe200078e02d0 */
[----:B------:R-:W-:-:S03]  /*69630*/  ISETP.GE.AND P0, PT, R0, UR4, PT ;  /* 0x0000000400007c0c */ /* 0x000fc6000bf06270 */
[----:B------:R-:W-:Y:S01]  /*69640*/  IMAD.WIDE R240, R243, 0x4, R150 ;  /* 0x00000004f3f07825 */ /* 0x000fe200078e0296 */
[----:B------:R1:W-:Y:S01]  /*69650*/  @P6 STG.E desc[UR8][R232.64], R5 ;  /* 0x00000005e8006986 */ /* 0x0003e2000c101908 */
[----:B------:R-:W-:-:S03]  /*69660*/  ULDC UR4, c[0x0][0x228] ;  /* 0x00008a0000047ab9 */ /* 0x000fc60000000800 */
[----:B------:R2:W-:Y:S04]  /*69670*/  @P5 STG.E desc[UR8][R238.64], R25 ;  /* 0x00000019ee005986 */ /* 0x0005e8000c101908 */
[----:B------:R3:W-:Y:S01]  /*69680*/  @P1 STG.E desc[UR8][R240.64], R33 ;  /* 0x00000021f0001986 */ /* 0x0007e2000c101908 */
[----:B------:R-:W-:Y:S01]  /*69690*/  ISETP.LT.AND P1, PT, R9, UR4, !P4 ;  /* 0x0000000409007c0c */ /* 0x000fe2000e721270 */
[----:B------:R-:W-:Y:S01]  /*696a0*/  VIADD R0, R3, 0x4e ;  /* 0x0000004e03007836 */ /* 0x000fe20000000000 */
[----:B------:R-:W-:Y:S01]  /*696b0*/  ULDC UR4, c[0x0][0x22c] ;  /* 0x00008b0000047ab9 */ /* 0x000fe20000000800 */
[----:B------:R-:W-:Y:S01]  /*696c0*/  ISETP.LT.AND P4, PT, R8, UR6, !P2 ;  /* 0x0000000608007c0c */ /* 0x000fe2000d781270 */
[----:B-1----:R-:W-:Y:S01]  /*696d0*/  IMAD.WIDE R4, R243, 0x4, R148 ;  /* 0x00000004f3047825 */ /* 0x002fe200078e0294 */
[----:B------:R-:W-:Y:S01]  /*696e0*/  ISETP.LT.AND P5, PT, R11, UR10, !P2 ;  /* 0x0000000a0b007c0c */ /* 0x000fe2000d7a1270 */
[----:B------:R-:W-:Y:S01]  /*696f0*/  ULDC UR6, c[0x0][0x228] ;  /* 0x00008a0000067ab9 */ /* 0x000fe20000000800 */
[----:B------:R-:W-:Y:S01]  /*69700*/  ISETP.LT.AND P6, PT, R10, UR12, !P2 ;  /* 0x0000000c0a007c0c */ /* 0x000fe2000d7c1270 */
[----:B------:R-:W-:Y:S01]  /*69710*/  ULDC UR10, c[0x0][0x228] ;  /* 0x00008a00000a7ab9 */ /* 0x000fe20000000800 */
[----:B------:R-:W-:Y:S01]  /*69720*/  ISETP.GE.AND P3, PT, R0, UR4, PT ;  /* 0x0000000400007c0c */ /* 0x000fe2000bf66270 */
[----:B------:R-:W-:Y:S01]  /*69730*/  VIADD R0, R3, 0x4f ;  /* 0x0000004f03007836 */ /* 0x000fe20000000000 */
[----:B------:R-:W-:Y:S01]  /*69740*/  IADD3 R221, R243, UR28, RZ ;  /* 0x0000001cf3dd7c10 */ /* 0x000fe2000fffe0ff */
[----:B------:R-:W-:Y:S01]  /*69750*/  ULDC UR4, c[0x0][0x22c] ;  /* 0x00008b0000047ab9 */ /* 0x000fe20000000800 */
[----:B------:R1:W-:Y:S01]  /*69760*/  @P1 STG.E desc[UR8][R4.64], R29 ;  /* 0x0000001d04001986 */ /* 0x0003e2000c101908 */
[----:B------:R-:W-:Y:S01]  /*69770*/  ULDC UR12, c[0x0][0x228] ;  /* 0x00008a00000c7ab9 */ /* 0x000fe20000000800 */
[----:B------:R-:W-:Y:S01]  /*69780*/  ISETP.GE.AND P1, PT, R0, UR4, PT ;  /* 0x0000000400007c0c */ /* 0x000fe2000bf26270 */
[----:B--2---:R-:W-:Y:S01]  /*69790*/  IMAD.WIDE R24, R221, 0x4, R210 ;  /* 0x00000004dd187825 */ /* 0x004fe200078e02d2 */
[----:B------:R-:W-:-:S03]  /*697a0*/  ULDC UR4, c[0x0][0x228] ;  /* 0x00008a0000047ab9 */ /* 0x000fc60000000800 */
[----:B---3--:R-:W-:Y:S01]  /*697b0*/  IMAD.WIDE R32, R221, 0x4, R208 ;  /* 0x00000004dd207825 */ /* 0x008fe200078e02d0 */
[----:B------:R-:W-:Y:S01]  /*697c0*/  ISETP.LT.AND P2, PT, R9, UR4, !P2 ;  /* 0x0000000409007c0c */ /* 0x000fe2000d741270 */
[----:B------:R-:W-:Y:S02]  /*697d0*/  ULDC UR4, c[0x0][0x228] ;  /* 0x00008a0000047ab9 */ /* 0x000fe40000000800 */
[C---:B------:R-:W-:Y:S01]  /*697e0*/  IMAD.WIDE R184, R221.reuse, 0x4, R150 ;  /* 0x00000004ddb87825 */ /* 0x040fe200078e0296 */
[----:B------:R2:W-:Y:S01]  /*697f0*/  @P4 STG.E desc[UR8][R24.64], R234 ;  /* 0x000000ea18004986 */ /* 0x0005e2000c101908 */
[----:B------:R-:W-:Y:S01]  /*69800*/  ISETP.LT.AND P4, PT, R8, UR4, !P0 ;  /* 0x0000000408007c0c */ /* 0x000fe2000c781270 */
[----:B------:R-:W-:Y:S02]  /*69810*/  ULDC UR4, c[0x0][0x228] ;  /* 0x00008a0000047ab9 */ /* 0x000fe40000000800 */
[----:B------:R3:W-:Y:S01]  /*69820*/  @P5 STG.E desc[UR8][R32.64], R230 ;  /* 0x000000e620005986 */ /* 0x0007e2000c101908 */
[----:B------:R-:W-:Y:S01]  /*69830*/  ISETP.LT.AND P5, PT, R10, UR4, !P0 ;  /* 0x000000040a007c0c */ /* 0x000fe2000c7a1270 */
[----:B------:R-:W-:-:S02]  /*69840*/  VIADD R229, R221, UR28 ;  /* 0x0000001cdde57c36 */ /* 0x000fc40008000000 */
[----:B-1----:R-:W-:Y:S01]  /*69850*/  IMAD.WIDE R4, R221, 0x4, R148 ;  /* 0x00000004dd047825 */ /* 0x002fe200078e0294 */
[----:B------:R1:W-:Y:S01]  /*69860*/  @P6 STG.E desc[UR8][R184.64], R222 ;  /* 0x000000deb8006986 */ /* 0x0003e2000c101908 */
[----:B------:R-:W-:Y:S01]  /*69870*/  ISETP.LT.AND P6, PT, R11, UR6, !P0 ;  /* 0x000000060b007c0c */ /* 0x000fe2000c7c1270 */
[----:B------:R-:W-:Y:S01]  /*69880*/  ULDC UR4, c[0x0][0x22c] ;  /* 0x00008b0000047ab9 */ /* 0x000fe20000000800 */
[----:B------:R-:W-:Y:S01]  /*69890*/  ISETP.LT.AND P0, PT, R9, UR10, !P0 ;  /* 0x0000000a09007c0c */ /* 0x000fe2000c701270 */
[----:B--2---:R-:W-:Y:S01]  /*698a0*/  IMAD.WIDE R24, R229, 0x4, R210 ;  /* 0x00000004e5187825 */ /* 0x004fe200078e02d2 */
[----:B------:R-:W-:Y:S01]  /*698b0*/  IADD3 R0, R3, 0x50, RZ ;  /* 0x0000005003007810 */ /* 0x000fe20007ffe0ff */
[----:B------:R2:W-:Y:S01]  /*698c0*/  @P2 STG.E desc[UR8][R4.64], R186 ;  /* 0x000000ba04002986 */ /* 0x0005e2000c101908 */
[----:B------:R-:W-:Y:S01]  /*698d0*/  ULDC UR6, c[0x0][0x228] ;  /* 0x00008a0000067ab9 */ /* 0x000fe20000000800 */
[----:B------:R-:W-:Y:S01]  /*698e0*/  IMAD.WIDE R28, R229, 0x4, R208 ;  /* 0x00000004e51c7825 */ /* 0x000fe200078e02d0 */
[----:B------:R-:W-:Y:S01]  /*698f0*/  ISETP.GE.AND P2, PT, R0, UR4, PT ;  /* 0x0000000400007c0c */ /* 0x000fe2000bf46270 */
[----:B------:R-:W-:-:S02]  /*69900*/  ULDC UR4, c[0x0][0x228] ;  /* 0x00008a0000047ab9 */ /* 0x000fc40000000800 */
[C---:B---3--:R-:W-:Y:S01]  /*69910*/  IMAD.WIDE R32, R229.reuse, 0x4, R150 ;  /* 0x00000004e5207825 */ /* 0x048fe200078e0296 */
[----:B------:R3:W-:Y:S03]  /*69920*/  @P4 STG.E desc[UR8][R24.64], R6 ;  /* 0x0000000618004986 */ /* 0x0007e6000c101908 */
[----:B-1----:R-:W-:Y:S01]  /*69930*/  IMAD.WIDE R184, R229, 0x4, R148 ;  /* 0x00000004e5b87825 */ /* 0x002fe200078e0294 */
[----:B------:R1:W-:Y:S01]  /*69940*/  @P6 STG.E desc[UR8][R28.64], R26 ;  /* 0x0000001a1c006986 */ /* 0x0003e2000c101908 */
[----:B------:R-:W-:Y:S01]  /*69950*/  ISETP.LT.AND P4, PT, R8, UR4, !P3 ;  /* 0x0000000408007c0c */ /* 0x000fe2000df81270 */
[----:B------:R-:W-:Y:S01]  /*69960*/  ULDC UR4, c[0x0][0x228] ;  /* 0x00008a0000047ab9 */ /* 0x000fe20000000800 */
[----:B------:R-:W-:Y:S01]  /*69970*/  ULDC UR10, c[0x0][0x228] ;  /* 0x00008a00000a7ab9 */ /* 0x000fe20000000800 */
[----:B------:R4:W-:Y:S01]  /*69980*/  @P5 STG.E desc[UR8][R32.64], R34 ;  /* 0x0000002220005986 */ /* 0x0009e2000c101908 */
[----:B------:R-:W-:Y:S01]  /*69990*/  ISETP.LT.AND P5, PT, R10, UR6, !P3 ;  /* 0x000000060a007c0c */ /* 0x000fe2000dfa1270 */
[----:B------:R-:W-:Y:S01]  /*699a0*/  VIADD R0, R3, 0x51 ;  /* 0x0000005103007836 */ /* 0x000fe20000000000 */
[----:B------:R-:W-:Y:S01]  /*699b0*/  IADD3 R229, R229, UR28, RZ ;  /* 0x0000001ce5e57c10 */ /* 0x000fe2000fffe0ff */
[----:B------:R4:W-:Y:S01]  /*699c0*/  @P0 STG.E desc[UR8][R184.64], R30 ;  /* 0x0000001eb8000986 */ /* 0x0009e2000c101908 */
[----:B------:R-:W-:Y:S01]  /*699d0*/  ISETP.LT.AND P0, PT, R11, UR4, !P3 ;  /* 0x000000040b007c0c */ /* 0x000fe2000df01270 */
[----:B------:R-:W-:Y:S01]  /*699e0*/  ULDC UR4, c[0x0][0x22c] ;  /* 0x00008b0000047ab9 */ /* 0x000fe20000000800 */
[----:B------:R-:W-:Y:S01]  /*699f0*/  ISETP.LT.AND P3, PT, R9, UR10, !P3 ;  /* 0x0000000a09007c0c */ /* 0x000fe2000df61270 */
[----:B--2---:R-:W-:Y:S01]  /*69a00*/  IMAD.WIDE R4, R229, 0x4, R210 ;  /* 0x00000004e5047825 */ /* 0x004fe200078e02d2 */
[----:B------:R-:W-:Y:S01]  /*69a10*/  ISETP.LT.AND P6, PT, R8, UR12, !P1 ;  /* 0x0000000c08007c0c */ /* 0x000fe2000cfc1270 */
[----:B------:R-:W-:-:S02]  /*69a20*/  ULDC UR6, c[0x0][0x228] ;  /* 0x00008a0000067ab9 */ /* 0x000fc40000000800 */
[C---:B---3--:R-:W-:Y:S01]  /*69a30*/  IMAD.WIDE R24, R229.reuse, 0x4, R208 ;  /* 0x00000004e5187825 */ /* 0x048fe200078e02d0 */
[----:B------:R2:W-:Y:S03]  /*69a40*/  @P4 STG.E desc[UR8][R4.64], R235 ;  /* 0x000000eb04004986 */ /* 0x0005e6000c101908 */
[C---:B-1----:R-:W-:Y:S01]  /*69a50*/  IMAD.WIDE R28, R229.reuse, 0x4, R150 ;  /* 0x00000004e51c7825 */ /* 0x042fe200078e0296 */
[----:B------:R-:W-:-:S03]  /*69a60*/  IADD3 R221, R229, UR28, RZ ;  /* 0x0000001ce5dd7c10 */ /* 0x000fc6000fffe0ff */
[----:B----4-:R-:W-:Y:S01]  /*69a70*/  IMAD.WIDE R32, R229, 0x4, R148 ;  /* 0x00000004e5207825 */ /* 0x010fe200078e0294 */
[----:B------:R-:W-:Y:S01]  /*69a80*/  ISETP.GE.AND P4, PT, R0, UR4, PT ;  /* 0x0000000400007c0c */ /* 0x000fe2000bf86270 */
[----:B------:R1:W-:Y:S01]  /*69a90*/  @P0 STG.E desc[UR8][R24.64], R231 ;  /* 0x000000e718000986 */ /* 0x0003e2000c101908 */
[----:B------:R-:W-:Y:S01]  /*69aa0*/  ULDC UR4, c[0x0][0x228] ;  /* 0x00008a0000047ab9 */ /* 0x000fe20000000800 */
[----:B------:R-:W-:Y:S01]  /*69ab0*/  ULDC UR10, c[0x0][0x228] ;  /* 0x00008a00000a7ab9 */ /* 0x000fe20000000800 */
[----:B------:R-:W-:Y:S01]  /*69ac0*/  ULDC UR12, c[0x0][0x228] ;  /* 0x00008a00000c7ab9 */ /* 0x000fe20000000800 */
[----:B------:R-:W-:Y:S01]  /*69ad0*/  @P5 STG.E desc[UR8][R28.64], R223 ;  /* 0x000000df1c005986 */ /* 0x000fe2000c101908 */
[----:B------:R-:W-:-:S03]  /*69ae0*/  IMAD.WIDE R184, R221, 0x4, R210 ;  /* 0x00000004ddb87825 */ /* 0x000fc600078e02d2 */
[----:B------:R-:W-:Y:S01]  /*69af0*/  @P3 STG.E desc[UR8][R32.64], R187 ;  /* 0x000000bb20003986 */ /* 0x000fe2000c101908 */
[----:B------:R-:W-:Y:S01]  /*69b00*/  ISETP.LT.AND P3, PT, R11, UR4, !P1 ;  /* 0x000000040b007c0c */ /* 0x000fe2000cf61270 */
[----:B------:R-:W-:Y:S02]  /*69b10*/  ULDC UR4, c[0x0][0x228] ;  /* 0x00008a0000047ab9 */ /* 0x000fe40000000800 */
[----:B------:R-:W-:Y:S01]  /*69b20*/  ISETP.LT.AND P0, PT, R10, UR4, !P1 ;  /* 0x000000040a007c0c */ /* 0x000fe2000cf01270 */
[----:B------:R3:W-:Y:S01]  /*69b30*/  @P6 STG.E desc[UR8][R184.64], R7 ;  /* 0x00000007b8006986 */ /* 0x0007e2000c101908 */
[----:B------:R-:W-:Y:S01]  /*69b40*/  ISETP.LT.AND P1, PT, R9, UR6, !P1 ;  /* 0x0000000609007c0c */ /* 0x000fe2000cf21270 */
[----:B--2---:R-:W-:Y:S01]  /*69b50*/  IMAD.WIDE R4, R221, 0x4, R208 ;  /* 0x00000004dd047825 */ /* 0x004fe200078e02d0 */
[----:B------:R-:W-:Y:S01]  /*69b60*/  ISETP.LT.AND P5, PT, R8, UR10, !P2 ;  /* 0x0000000a08007c0c */ /* 0x000fe2000d7a1270 */
[----:B------:R-:W-:Y:S01]  /*69b70*/  ULDC UR4, c[0x0][0x22c] ;  /* 0x00008b0000047ab9 */ /* 0x000fe20000000800 */
[----:B------:R-:W-:Y:S01]  /*69b80*/  ISETP.LT.AND P6, PT, R11, UR12, !P2 ;  /* 0x0000000c0b007c0c */ /* 0x000fe2000d7c1270 */
[----:B------:R-:W-:Y:S01]  /*69b90*/  VIADD R0, R3, 0x52 ;  /* 0x0000005203007836 */ /* 0x000fe20000000000 */
[----:B------:R-:W-:Y:S01]  /*69ba0*/  ULDC UR6, c[0x0][0x228] ;  /* 0x00008a0000067ab9 */ /* 0x000fe20000000800 */
[C---:B-1----:R-:W-:Y:S01]  /*69bb0*/  IMAD.WIDE R24, R221.reuse, 0x4, R148 ;  /* 0x00000004dd187825 */ /* 0x042fe200078e0294 */
[----:B---3--:R-:W-:-:S03]  /*69bc0*/  IADD3 R185, R221, UR28, RZ ;  /* 0x0000001cddb97c10 */ /* 0x008fc6000fffe0ff */
[----:B------:R-:W-:Y:S01]  /*69bd0*/  IMAD.WIDE R6, R221, 0x4, R150 ;  /* 0x00000004dd067825 */ /* 0x000fe200078e0296 */
[----:B------:R1:W-:Y:S01]  /*69be0*/  @P3 STG.E desc[UR8][R4.64], R27 ;  /* 0x0000001b04003986 */ /* 0x0003e2000c101908 */
[----:B------:R-:W-:Y:S01]  /*69bf0*/  ISETP.GE.AND P3, PT, R0, UR4, PT ;  /* 0x0000000400007c0c */ /* 0x000fe2000bf66270 */
[----:B------:R-:W-:Y:S01]  /*69c00*/  ULDC UR4, c[0x0][0x228] ;  /* 0x00008a0000047ab9 */ /* 0x000fe20000000800 */
[C---:B------:R-:W-:Y:S01]  /*69c10*/  IMAD.WIDE R28, R185.reuse, 0x4, R210 ;  /* 0x00000004b91c7825 */ /* 0x040fe200078e02d2 */
[----:B------:R2:W-:Y:S01]  /*69c20*/  @P0 STG.E desc[UR8][R6.64], R35 ;  /* 0x0000002306000986 */ /* 0x0005e2000c101908 */
[C---:B------:R-:W-:Y:S01]  /*69c30*/  ISETP.LT.AND P0, PT, R10.reuse, UR4, !P2 ;  /* 0x000000040a007c0c */ /* 0x040fe2000d701270 */
[----:B------:R-:W-:Y:S01]  /*69c40*/  ULDC UR4, c[0x0][0x228] ;  /* 0x00008a0000047ab9 */ /* 0x000fe20000000800 */
[----:B------:R-:W-:Y:S01]  /*69c50*/  IMAD.WIDE R32, R185, 0x4, R208 ;  /* 0x00000004b9207825 */ /* 0x000fe200078e02d0 */
[----:B------:R3:W-:Y:S01]  /*69c60*/  @P1 STG.E desc[UR8][R24.64], R31 ;  /* 0x0000001f18001986 */ /* 0x0007e2000c101908 */
[----:B------:R-:W-:Y:S01]  /*69c70*/  ULDC UR10, c[0x0][0x228] ;  /* 0x00008a00000a7ab9 */ /* 0x000fe20000000800 */
[----:B------:R-:W-:Y:S01]  /*69c80*/  ISETP.LT.AND P2, PT, R9, UR4, !P2 ;  /* 0x0000000409007c0c */ /* 0x000fe2000d741270 */
[----:B------:R-:W-:Y:S01]  /*69c90*/  ULDC UR12, c[0x0][0x228] ;  /* 0x00008a00000c7ab9 */ /* 0x000fe20000000800 */
[----:B------:R4:W-:Y:S01]  /*69ca0*/  @P5 STG.E desc[UR8][R28.64], R20 ;  /* 0x000000141c005986 */ /* 0x0009e2000c101908 */
[----:B------:R-:W-:Y:S01]  /*69cb0*/  ISETP.LT.AND P5, PT, R11, UR10, !P4 ;  /* 0x0000000a0b007c0c */ /* 0x000fe2000e7a1270 */
[C---:B-1----:R-:W-:Y:S01]  /*69cc0*/  IMAD.WIDE R4, R185.reuse, 0x4, R150 ;  /* 0x00000004b9047825 */ /* 0x042fe200078e0296 */
[----:B------:R-:W-:Y:S01]  /*69cd0*/  ISETP.LT.AND P1, PT, R10, UR12, !P4 ;  /* 0x0000000c0a007c0c */ /* 0x000fe2000e721270 */
[----:B------:R-:W-:Y:S01]  /*69ce0*/  @P6 STG.E desc[UR8][R32.64], R16 ;  /* 0x0000001020006986 */ /* 0x000fe2000c101908 */
[----:B------:R-:W-:Y:S01]  /*69cf0*/  ISETP.LT.AND P6, PT, R8, UR6, !P4 ;  /* 0x0000000608007c0c */ /* 0x000fe2000e7c1270 */
[----:B--2---:R-:W-:Y:S01]  /*69d00*/  IMAD.WIDE R6, R185, 0x4, R148 ;  /* 0x00000004b9067825 */ /* 0x004fe200078e0294 */
[----:B------:R-:W-:-:S03]  /*69d10*/  IADD3 R0, R3, 0x53, RZ ;  /* 0x0000005303007810 */ /* 0x000fc60007ffe0ff */
[----:B---3--:R-:W-:Y:S01]  /*69d20*/  VIADD R31, R185, UR28 ;  /* 0x0000001cb91f7c36 */ /* 0x008fe20008000000 */
[----:B------:R1:W-:Y:S01]  /*69d30*/  @P0 STG.E desc[UR8][R4.64], R12 ;  /* 0x0000000c04000986 */ /* 0x0003e2000c101908 */
[----:B------:R-:W-:Y:S01]  /*69d40*/  ULDC UR4, c[0x0][0x22c] ;  /* 0x00008b0000047ab9 */ /* 0x000fe20000000800 */
[----:B------:R-:W-:Y:S01]  /*69d50*/  ULDC UR6, c[0x0][0x228] ;  /* 0x00008a0000067ab9 */ /* 0x000fe20000000800 */
[C---:B------:R-:W-:Y:S01]  /*69d60*/  IMAD.WIDE R24, R31.reuse, 0x4, R210 ;  /* 0x000000041f187825 */ /* 0x040fe200078e02d2 */
[----:B------:R-:W-:Y:S01]  /*69d70*/  @P2 STG.E desc[UR8][R6.64], R40 ;  /* 0x0000002806002986 */ /* 0x000fe2000c101908 */
[----:B------:R-:W-:Y:S01]  /*69d80*/  ULDC UR10, c[0x0][0x228] ;  /* 0x00008a00000a7ab9 */ /* 0x000fe20000000800 */
[----:B------:R-:W-:Y:S01]  /*69d90*/  ULDC UR12, c[0x0][0x228] ;  /* 0x00008a00000c7ab9 */ /* 0x000fe20000000800 */
[----:B------:R-:W-:Y:S01]  /*69da0*/  IMAD.WIDE R26, R31, 0x4, R208 ;  /* 0x000000041f1a7825 */ /* 0x000fe200078e02d0 */
[----:B------:R-:W-:-:S03]  /*69db0*/  ISETP.GE.AND P0, PT, R0, UR4, PT ;  /* 0x0000000400007c0c */ /* 0x000fc6000bf06270 */
[----:B----4-:R-:W-:Y:S01]  /*69dc0*/  IMAD.WIDE R28, R31, 0x4, R150 ;  /* 0x000000041f1c7825 */ /* 0x010fe200078e0296 */
[----:B------:R-:W-:Y:S01]  /*69dd0*/  @P6 STG.E desc[UR8][R24.64], R36 ;  /* 0x0000002418006986 */ /* 0x000fe2000c101908 */
[----:B------:R-:W-:-:S03]  /*69de0*/  ULDC UR4, c[0x0][0x228] ;  /* 0x00008a0000047ab9 */ /* 0x000fc60000000800 */
[----:B------:R-:W-:Y:S04]  /*69df0*/  @P5 STG.E desc[UR8][R26.64], R64 ;  /* 0x000000401a005986 */ /* 0x000fe8000c101908 */
        /* <DEDUP_REMOVED lines=12> */
[----:B--2---:R-:W-:Y:S01]  /*69ec0*/  IADD3 R29, R31, UR28, RZ ;  /* 0x0000001c1f1d7c10 */ /* 0x004fe2000fffe0ff */
[----:B------:R-:W-:Y:S01]  /*69ed0*/  ULDC UR4, c[0x0][0x22c] ;  /* 0x00008b0000047ab9 */ /* 0x000fe20000000800 */
[----:B------:R1:W-:Y:S01]  /*69ee0*/  @P1 STG.E desc[UR8][R4.64], R56 ;  /* 0x0000003804001986 */ /* 0x0003e2000c101908 */
[----:B------:R-:W-:Y:S01]  /*69ef0*/  ULDC UR12, c[0x0][0x228] ;  /* 0x00008a00000c7ab9 */ /* 0x000fe20000000800 */
[----:B------:R-:W-:Y:S01]  /*69f00*/  ISETP.GE.AND P1, PT, R0, UR4, PT ;  /* 0x0000000400007c0c */ /* 0x000fe2000bf26270 */
[----:B------:R-:W-:Y:S01]  /*69f10*/  IMAD.WIDE R6, R29, 0x4, R210 ;  /* 0x000000041d067825 */ /* 0x000fe200078e02d2 */
[----:B------:R-:W-:-:S03]  /*69f20*/  ULDC UR4, c[0x0][0x228] ;  /* 0x00008a0000047ab9 */ /* 0x000fc60000000800 */
[----:B------:R-:W-:Y:S01]  /*69f30*/  IMAD.WIDE R24, R29, 0x4, R208 ;  /* 0x000000041d187825 */ /* 0x000fe200078e02d0 */
        /* <DEDUP_REMOVED lines=18> */
[----:B---3--:R-:W-:Y:S01]  /*6a060*/  IMAD.WIDE R16, R31, 0x4, R150 ;  /* 0x000000041f107825 */ /* 0x008fe200078e0296 */
[----:B------:R-:W-:Y:S01]  /*6a070*/  ISETP.GE.AND P3, PT, R0, UR4, PT ;  /* 0x0000000400007c0c */ /* 0x000fe2000bf66270 */
[----:B------:R-:W-:-:S02]  /*6a080*/  ULDC UR4, c[0x0][0x228] ;  /* 0x00008a0000047ab9 */ /* 0x000fc40000000800 */
[C---:B-1----:R-:W-:Y:S01]  /*6a090*/  IMAD.WIDE R12, R31.reuse, 0x4, R208 ;  /* 0x000000041f0c7825 */ /* 0x042fe200078e02d0 */
[----:B------:R1:W-:Y:S03]  /*6a0a0*/  @P4 STG.E desc[UR8][R6.64], R37 ;  /* 0x0000002506004986 */ /* 0x0003e6000c101908 */
[----:B------:R-:W-:Y:S01]  /*6a0b0*/  IMAD.WIDE R20, R31, 0x4, R148 ;  /* 0x000000041f147825 */ /* 0x000fe200078e0294 */
        /* <DEDUP_REMOVED lines=15> */
[C---:B-1----:R-:W-:Y:S01]  /*6a1b0*/  IMAD.WIDE R6, R31.reuse, 0x4, R208 ;  /* 0x000000041f067825 */ /* 0x042fe200078e02d0 */
[----:B------:R1:W-:Y:S03]  /*6a1c0*/  @P4 STG.E desc[UR8][R4.64], R22 ;  /* 0x0000001604004986 */ /* 0x0003e6000c101908 */
[C---:B---3--:R-:W-:Y:S01]  /*6a1d0*/  IMAD.WIDE R12, R31.reuse, 0x4, R150 ;  /* 0x000000041f0c7825 */ /* 0x048fe200078e0296 */
[----:B------:R-:W-:-:S03]  /*6a1e0*/  IADD3 R25, R31, UR28, RZ ;  /* 0x0000001c1f197c10 */ /* 0x000fc6000fffe0ff */
[----:B----4-:R-:W-:Y:S01]  /*6a1f0*/  IMAD.WIDE R16, R31, 0x4, R148 ;  /* 0x000000041f107825 */ /* 0x010fe200078e0294 */
[----:B------:R-:W-:Y:S01]  /*6a200*/  ISETP.GE.AND P4, PT, R0, UR4, PT ;  /* 0x0000000400007c0c */ /* 0x000fe2000bf86270 */
[----:B------:R2:W-:Y:S01]  /*6a210*/  @P0 STG.E desc[UR8][R6.64], R18 ;  /* 0x0000001206000986 */ /* 0x0005e2000c101908 */
[----:B------:R-:W-:Y:S01]  /*6a220*/  ULDC UR4, c[0x0][0x228] ;  /* 0x00008a0000047ab9 */ /* 0x000fe20000000800 */
[----:B------:R-:W-:Y:S01]  /*6a230*/  ULDC UR10, c[0x0][0x228] ;  /* 0x00008a00000a7ab9 */ /* 0x000fe20000000800 */
[----:B------:R-:W-:Y:S01]  /*6a240*/  ULDC UR12, c[0x0][0x228] ;  /* 0x00008a00000c7ab9 */ /* 0x000fe20000000800 */
[----:B------:R3:W-:Y:S01]  /*6a250*/  @P5 STG.E desc[UR8][R12.64], R14 ;  /* 0x0000000e0c005986 */ /* 0x0007e2000c101908 */
[----:B------:R-:W-:-:S03]  /*6a260*/  IMAD.WIDE R20, R25, 0x4, R210 ;  /* 0x0000000419147825 */ /* 0x000fc600078e02d2 */
[----:B------:R4:W-:Y:S01]  /*6a270*/  @P2 STG.E desc[UR8][R16.64], R42 ;  /* 0x0000002a10002986 */ /* 0x0009e2000c101908 */
[----:B------:R-:W-:Y:S01]  /*6a280*/  ISETP.LT.AND P2, PT, R11, UR4, !P1 ;  /* 0x000000040b007c0c */ /* 0x000fe2000cf41270 */
[----:B------:R-:W-:Y:S02]  /*6a290*/  ULDC UR4, c[0x0][0x228] ;  /* 0x00008a0000047ab9 */ /* 0x000fe40000000800 */
[----:B------:R-:W-:Y:S01]  /*6a2a0*/  ISETP.LT.AND P0, PT, R10, UR4, !P1 ;  /* 0x000000040a007c0c */ /* 0x000fe2000cf01270 */
[----:B------:R4:W-:Y:S01]  /*6a2b0*/  @P6 STG.E desc[UR8][R20.64], R38 ;  /* 0x0000002614006986 */ /* 0x0009e2000c101908 */
[----:B------:R-:W-:Y:S01]  /*6a2c0*/  ISETP.LT.AND P1, PT, R9, UR6, !P1 ;  /* 0x0000000609007c0c */ /* 0x000fe2000cf21270 */
[----:B-1----:R-:W-:Y:S01]  /*6a2d0*/  IMAD.WIDE R4, R25, 0x4, R208 ;  /* 0x0000000419047825 */ /* 0x002fe200078e02d0 */
[----:B------:R-:W-:Y:S01]  /*6a2e0*/  ISETP.LT.AND P5, PT, R8, UR10, !P3 ;  /* 0x0000000a08007c0c */ /* 0x000fe2000dfa1270 */
[----:B------:R-:W-:Y:S01]  /*6a2f0*/  ULDC UR4, c[0x0][0x22c] ;  /* 0x00008b0000047ab9 */ /* 0x000fe20000000800 */
[----:B------:R-:W-:Y:S01]  /*6a300*/  ISETP.LT.AND P6, PT, R11, UR12, !P3 ;  /* 0x0000000c0b007c0c */ /* 0x000fe2000dfc1270 */
[----:B------:R-:W-:Y:S01]  /*6a310*/  VIADD R0, R3, 0x58 ;  /* 0x0000005803007836 */ /* 0x000fe20000000000 */
[C---:B------:R-:W-:Y:S01]  /*6a320*/  IADD3 R27, R25.reuse, UR28, RZ ;  /* 0x0000001c191b7c10 */ /* 0x040fe2000fffe0ff */
[C---:B--2---:R-:W-:Y:S01]  /*6a330*/  IMAD.WIDE R6, R25.reuse, 0x4, R150 ;  /* 0x0000000419067825 */ /* 0x044fe200078e0296 */
[----:B------:R1:W-:Y:S01]  /*6a340*/  @P2 STG.E desc[UR8][R4.64], R66 ;  /* 0x0000004204002986 */ /* 0x0003e2000c101908 */
[----:B------:R-:W-:Y:S01]  /*6a350*/  ULDC UR6, c[0x0][0x228] ;  /* 0x00008a0000067ab9 */ /* 0x000fe20000000800 */
[----:B------:R-:W-:Y:S01]  /*6a360*/  ISETP.GE.AND P2, PT, R0, UR4, PT ;  /* 0x0000000400007c0c */ /* 0x000fe2000bf46270 */
[----:B---3--:R-:W-:Y:S01]  /*6a370*/  IMAD.WIDE R12, R25, 0x4, R148 ;  /* 0x00000004190c7825 */ /* 0x008fe200078e0294 */
[----:B------:R-:W-:Y:S01]  /*6a380*/  ULDC UR4, c[0x0][0x228] ;  /* 0x00008a0000047ab9 */ /* 0x000fe20000000800 */
[----:B------:R2:W-:Y:S01]  /*6a390*/  @P0 STG.E desc[UR8][R6.64], R62 ;  /* 0x0000003e06000986 */ /* 0x0005e2000c101908 */
[----:B------:R-:W-:Y:S01]  /*6a3a0*/  ULDC UR10, c[0x0][0x228] ;  /* 0x00008a00000a7ab9 */ /* 0x000fe20000000800 */
[----:B----4-:R-:W-:Y:S01]  /*6a3b0*/  IMAD.WIDE R16, R27, 0x4, R210 ;  /* 0x000000041b107825 */ /* 0x010fe200078e02d2 */
[----:B------:R-:W-:Y:S01]  /*6a3c0*/  ISETP.LT.AND P0, PT, R10, UR4, !P3 ;  /* 0x000000040a007c0c */ /* 0x000fe2000df01270 */
[----:B------:R-:W-:-:S02]  /*6a3d0*/  ULDC UR12, c[0x0][0x228] ;  /* 0x00008a00000c7ab9 */ /* 0x000fc40000000800 */
[----:B------:R-:W-:Y:S01]  /*6a3e0*/  IMAD.WIDE R20, R27, 0x4, R208 ;  /* 0x000000041b147825 */ /* 0x000fe200078e02d0 */
[----:B------:R-:W-:Y:S01]  /*6a3f0*/  @P1 STG.E desc[UR8][R12.64], R58 ;  /* 0x0000003a0c001986 */ /* 0x000fe2000c101908 */
[----:B------:R-:W-:Y:S02]  /*6a400*/  ULDC UR4, c[0x0][0x228] ;  /* 0x00008a0000047ab9 */ /* 0x000fe40000000800 */
[----:B------:R-:W-:Y:S01]  /*6a410*/  ISETP.LT.AND P3, PT, R9, UR4, !P3 ;  /* 0x0000000409007c0c */ /* 0x000fe2000df61270 */
[----:B------:R3:W-:Y:S01]  /*6a420*/  @P5 STG.E desc[UR8][R16.64], R23 ;  /* 0x0000001710005986 */ /* 0x0007e2000c101908 */
[----:B------:R-:W-:Y:S01]  /*6a430*/  ISETP.LT.AND P5, PT, R11, UR10, !P4 ;  /* 0x0000000a0b007c0c */ /* 0x000fe2000e7a1270 */
[C---:B-1----:R-:W-:Y:S01]  /*6a440*/  IMAD.WIDE R4, R27.reuse, 0x4, R150 ;  /* 0x000000041b047825 */ /* 0x042fe200078e0296 */
[----:B------:R-:W-:Y:S01]  /*6a450*/  ISETP.LT.AND P1, PT, R10, UR12, !P4 ;  /* 0x0000000c0a007c0c */ /* 0x000fe2000e721270 */
[----:B------:R1:W-:Y:S01]  /*6a460*/  @P6 STG.E desc[UR8][R20.64], R19 ;  /* 0x0000001314006986 */ /* 0x0003e2000c101908 */
[----:B------:R-:W-:Y:S01]  /*6a470*/  ISETP.LT.AND P6, PT, R8, UR6, !P4 ;  /* 0x0000000608007c0c */ /* 0x000fe2000e7c1270 */
[----:B--2---:R-:W-:Y:S01]  /*6a480*/  IMAD.WIDE R6, R27, 0x4, R148 ;  /* 0x000000041b067825 */ /* 0x004fe200078e0294 */
[----:B------:R-:W-:Y:S01]  /*6a490*/  IADD3 R0, R3, 0x59, RZ ;  /* 0x0000005903007810 */ /* 0x000fe20007ffe0ff */
[----:B------:R-:W-:-:S02]  /*6a4a0*/  ULDC UR4, c[0x0][0x22c] ;  /* 0x00008b0000047ab9 */ /* 0x000fc40000000800 */
[----:B---3--:R-:W-:Y:S01]  /*6a4b0*/  VIADD R23, R27, UR28 ;  /* 0x0000001c1b177c36 */ /* 0x008fe20008000000 */
[----:B------:R2:W-:Y:S01]  /*6a4c0*/  @P0 STG.E desc[UR8][R4.64], R15 ;  /* 0x0000000f04000986 */ /* 0x0005e2000c101908 */
[----:B------:R-:W-:Y:S01]  /*6a4d0*/  ULDC UR6, c[0x0][0x228] ;  /* 0x00008a0000067ab9 */ /* 0x000fe20000000800 */
[----:B------:R-:W-:Y:S01]  /*6a4e0*/  ULDC UR10, c[0x0][0x228] ;  /* 0x00008a00000a7ab9 */ /* 0x000fe20000000800 */
[C---:B------:R-:W-:Y:S01]  /*6a4f0*/  IMAD.WIDE R12, R23.reuse, 0x4, R210 ;  /* 0x00000004170c7825 */ /* 0x040fe200078e02d2 */
[----:B------:R-:W-:Y:S01]  /*6a500*/  @P3 STG.E desc[UR8][R6.64], R43 ;  /* 0x0000002b06003986 */ /* 0x000fe2000c101908 */
[----:B------:R-:W-:Y:S02]  /*6a510*/  ULDC UR12, c[0x0][0x228] ;  /* 0x00008a00000c7ab9 */ /* 0x000fe40000000800 */
[----:B------:R-:W-:Y:S01]  /*6a520*/  IMAD.WIDE R16, R23, 0x4, R208 ;  /* 0x0000000417107825 */ /* 0x000fe200078e02d0 */
[----:B------:R-:W-:-:S03]  /*6a530*/  ISETP.GE.AND P0, PT, R0, UR4, PT ;  /* 0x0000000400007c0c */ /* 0x000fc6000bf06270 */
[----:B-1----:R-:W-:Y:S01]  /*6a540*/  IMAD.WIDE R18, R23, 0x4, R150 ;  /* 0x0000000417127825 */ /* 0x002fe200078e0296 */
[----:B------:R-:W-:Y:S01]  /*6a550*/  @P6 STG.E desc[UR8][R12.64], R39 ;  /* 0x000000270c006986 */ /* 0x000fe2000c101908 */
[----:B------:R-:W-:-:S03]  /*6a560*/  ULDC UR4, c[0x0][0x228] ;  /* 0x00008a0000047ab9 */ /* 0x000fc60000000800 */
[----:B------:R1:W-:Y:S04]  /*6a570*/  @P5 STG.E desc[UR8][R16.64], R67 ;  /* 0x0000004310005986 */ /* 0x0003e8000c101908 */
[----:B------:R3:W-:Y:S01]  /*6a580*/  @P1 STG.E desc[UR8][R18.64], R63 ;  /* 0x0000003f12001986 */ /* 0x0007e2000c101908 */
[----:B------:R-:W-:Y:S01]  /*6a590*/  ISETP.LT.AND P1, PT, R9, UR4, !P4 ;  /* 0x0000000409007c0c */ /* 0x000fe2000e721270 */
[----:B------:R-:W-:Y:S01]  /*6a5a0*/  VIADD R0, R3, 0x5a ;  /* 0x0000005a03007836 */ /* 0x000fe20000000000 */
[----:B------:R-:W-:Y:S01]  /*6a5b0*/  ULDC UR4, c[0x0][0x22c] ;  /* 0x00008b0000047ab9 */ /* 0x000fe20000000800 */
[----:B------:R-:W-:Y:S01]  /*6a5c0*/  ISETP.LT.AND P4, PT, R8, UR6, !P2 ;  /* 0x0000000608007c0c */ /* 0x000fe2000d781270 */
[----:B--2---:R-:W-:Y:S01]  /*6a5d0*/  IMAD.WIDE R4, R23, 0x4, R148 ;  /* 0x0000000417047825 */ /* 0x004fe200078e0294 */
[----:B------:R-:W-:Y:S01]  /*6a5e0*/  ISETP.LT.AND P5, PT, R11, UR10, !P2 ;  /* 0x0000000a0b007c0c */ /* 0x000fe2000d7a1270 */
[----:B------:R-:W-:Y:S01]  /*6a5f0*/  ULDC UR6, c[0x0][0x228] ;  /* 0x00008a0000067ab9 */ /* 0x000fe20000000800 */
[----:B------:R-:W-:Y:S01]  /*6a600*/  ISETP.LT.AND P6, PT, R10, UR12, !P2 ;  /* 0x0000000c0a007c0c */ /* 0x000fe2000d7c1270 */
[----:B------:R-:W-:Y:S01]  /*6a610*/  ULDC UR10, c[0x0][0x228] ;  /* 0x00008a00000a7ab9 */ /* 0x000fe20000000800 */
[----:B------:R-:W-:Y:S01]  /*6a620*/  ISETP.GE.AND P3, PT, R0, UR4, PT ;  /* 0x0000000400007c0c */ /* 0x000fe2000bf66270 */
[----:B------:R-:W-:Y:S01]  /*6a630*/  VIADD R0, R3, 0x5b ;  /* 0x0000005b03007836 */ /* 0x000fe20000000000 */
[----:B-1----:R-:W-:Y:S01]  /*6a640*/  IADD3 R17, R23, UR28, RZ ;  /* 0x0000001c17117c10 */ /* 0x002fe2000fffe0ff */
        /* <DEDUP_REMOVED lines=15> */
[----:B---3--:R-:W-:-:S02]  /*6a740*/  VIADD R19, R17, UR28 ;  /* 0x0000001c11137c36 */ /* 0x008fc40008000000 */
        /* <DEDUP_REMOVED lines=9> */
[----:B----4-:R-:W-:Y:S01]  /*6a7e0*/  IMAD.WIDE R12, R19, 0x4, R208 ;  /* 0x00000004130c7825 */ /* 0x010fe200078e02d0 */
        /* <DEDUP_REMOVED lines=56> */
[----:B------:R3:W-:Y:S01]  /*6ab70*/  @P1 STG.E desc[UR8][R12.64], R105 ;  /* 0x000000690c001986 */ /* 0x0007e2000c101908 */
[----:B------:R-:W-:Y:S02]  /*6ab80*/  ULDC UR4, c[0x0][0x228] ;  /* 0x00008a0000047ab9 */ /* 0x000fe40000000800 */
[----:B------:R-:W-:Y:S01]  /*6ab90*/  ISETP.LT.AND P2, PT, R9, UR4, !P2 ;  /* 0x0000000409007c0c */ /* 0x000fe2000d741270 */
[----:B------:R4:W-:Y:S01]  /*6aba0*/  @P5 STG.E desc[UR8][R14.64], R46 ;  /* 0x0000002e0e005986 */ /* 0x0009e2000c101908 */
[----:B------:R-:W-:Y:S01]  /*6abb0*/  ISETP.LT.AND P5, PT, R11, UR10, !P4 ;  /* 0x0000000a0b007c0c */ /* 0x000fe2000e7a1270 */
[C---:B------:R-:W-:Y:S01]  /*6abc0*/  VIADD R21, R19.reuse, UR28 ;  /* 0x0000001c13157c36 */ /* 0x040fe20008000000 */
[----:B------:R-:W-:Y:S01]  /*6abd0*/  ISETP.LT.AND P1, PT, R10, UR12, !P4 ;  /* 0x0000000c0a007c0c */ /* 0x000fe2000e721270 */
[----:B------:R4:W-:Y:S01]  /*6abe0*/  @P6 STG.E desc[UR8][R16.64], R54 ;  /* 0x0000003610006986 */ /* 0x0009e2000c101908 */
[----:B------:R-:W-:Y:S01]  /*6abf0*/  ISETP.LT.AND P6, PT, R8, UR6, !P4 ;  /* 0x0000000608007c0c */ /* 0x000fe2000e7c1270 */
[----:B-1----:R-:W-:Y:S01]  /*6ac00*/  IMAD.WIDE R4, R19, 0x4, R150 ;  /* 0x0000000413047825 */ /* 0x002fe200078e0296 */
[----:B------:R-:W-:Y:S01]  /*6ac10*/  IADD3 R0, R3, 0x5f, RZ ;  /* 0x0000005f03007810 */ /* 0x000fe20007ffe0ff */
[----:B------:R-:W-:Y:S01]  /*6ac20*/  ULDC UR4, c[0x0][0x22c] ;  /* 0x00008b0000047ab9 */ /* 0x000fe20000000800 */
[----:B------:R-:W-:Y:S01]  /*6ac30*/  ULDC UR6, c[0x0][0x228] ;  /* 0x00008a0000067ab9 */ /* 0x000fe20000000800 */
[----:B--2---:R-:W-:Y:S01]  /*6ac40*/  IMAD.WIDE R6, R19, 0x4, R148 ;  /* 0x0000000413067825 */ /* 0x004fe200078e0294 */
[----:B------:R1:W-:Y:S01]  /*6ac50*/  @P0 STG.E desc[UR8][R4.64], R50 ;  /* 0x0000003204000986 */ /* 0x0003e2000c101908 */
[----:B------:R-:W-:-:S02]  /*6ac60*/  ULDC UR10, c[0x0][0x228] ;  /* 0x00008a00000a7ab9 */ /* 0x000fc40000000800 */
[C---:B---3--:R-:W-:Y:S01]  /*6ac70*/  IMAD.WIDE R12, R21.reuse, 0x4, R210 ;  /* 0x00000004150c7825 */ /* 0x048fe200078e02d2 */
[----:B------:R-:W-:Y:S01]  /*6ac80*/  @P2 STG.E desc[UR8][R6.64], R94 ;  /* 0x0000005e06002986 */ /* 0x000fe2000c101908 */
[----:B------:R-:W-:Y:S02]  /*6ac90*/  ULDC UR12, c[0x0][0x228] ;  /* 0x00008a00000c7ab9 */ /* 0x000fe40000000800 */
[----:B----4-:R-:W-:Y:S01]  /*6aca0*/  IMAD.WIDE R14, R21, 0x4, R208 ;  /* 0x00000004150e7825 */ /* 0x010fe200078e02d0 */
[----:B------:R-:W-:-:S03]  /*6acb0*/  ISETP.GE.AND P0, PT, R0, UR4, PT ;  /* 0x0000000400007c0c */ /* 0x000fc6000bf06270 */
[----:B------:R-:W-:Y:S01]  /*6acc0*/  IMAD.WIDE R16, R21, 0x4, R150 ;  /* 0x0000000415107825 */ /* 0x000fe200078e0296 */
        /* <DEDUP_REMOVED lines=235> */
[----:B------:R2:W-:Y:S01]  /*6bb80*/  @P2 STG.E desc[UR8][R6.64], R164 ;  /* 0x000000a406002986 */ /* 0x0005e2000c101908 */
[----:B------:R-:W-:Y:S02]  /*6bb90*/  ULDC UR12, c[0x0][0x228] ;  /* 0x00008a00000c7ab9 */ /* 0x000fe40000000800 */
[----:B----4-:R-:W-:Y:S01]  /*6bba0*/  IMAD.WIDE R14, R21, 0x4, R208 ;  /* 0x00000004150e7825 */ /* 0x010fe200078e02d0 */
[----:B------:R-:W-:-:S03]  /*6bbb0*/  ISETP.GE.AND P0, PT, R0, UR4, PT ;  /* 0x0000000400007c0c */ /* 0x000fc6000bf06270 */
[----:B------:R-:W-:Y:S01]  /*6bbc0*/  IMAD.WIDE R16, R21, 0x4, R150 ;  /* 0x0000000415107825 */ /* 0x000fe200078e0296 */
[----:B------:R3:W-:Y:S01]  /*6bbd0*/  @P6 STG.E desc[UR8][R12.64], R136 ;  /* 0x000000880c006986 */ /* 0x0007e2000c101908 */
[----:B------:R-:W-:-:S03]  /*6bbe0*/  ULDC UR4, c[0x0][0x228] ;  /* 0x00008a0000047ab9 */ /* 0x000fc60000000800 */
[----:B------:R4:W-:Y:S04]  /*6bbf0*/  @P5 STG.E desc[UR8][R14.64], R172 ;  /* 0x000000ac0e005986 */ /* 0x0009e8000c101908 */
[----:B------:R-:W-:Y:S01]  /*6bc00*/  @P1 STG.E desc[UR8][R16.64], R168 ;  /* 0x000000a810001986 */ /* 0x000fe2000c101908 */
[----:B------:R-:W-:Y:S01]  /*6bc10*/  ISETP.LT.AND P1, PT, R9, UR4, !P4 ;  /* 0x0000000409007c0c */ /* 0x000fe2000e721270 */
[----:B------:R-:W-:Y:S01]  /*6bc20*/  VIADD R0, R3, 0x6c ;  /* 0x0000006c03007836 */ /* 0x000fe20000000000 */
[----:B------:R-:W-:Y:S01]  /*6bc30*/  ISETP.LT.AND P6, PT, R8, UR6, !P3 ;  /* 0x0000000608007c0c */ /* 0x000fe2000dfc1270 */
[----:B------:R-:W-:Y:S01]  /*6bc40*/  ULDC UR4, c[0x0][0x22c] ;  /* 0x00008b0000047ab9 */ /* 0x000fe20000000800 */
[----:B------:R-:W-:Y:S01]  /*6bc50*/  ISETP.LT.AND P4, PT, R11, UR10, !P3 ;  /* 0x0000000a0b007c0c */ /* 0x000fe2000df81270 */
[C---:B-1----:R-:W-:Y:S01]  /*6bc60*/  IMAD.WIDE R4, R21.reuse, 0x4, R148 ;  /* 0x0000000415047825 */ /* 0x042fe200078e0294 */
[----:B------:R-:W-:Y:S01]  /*6bc70*/  ISETP.LT.AND P5, PT, R10, UR12, !P3 ;  /* 0x0000000c0a007c0c */ /* 0x000fe2000dfa1270 */
[----:B------:R-:W-:Y:S01]  /*6bc80*/  ULDC UR6, c[0x0][0x228] ;  /* 0x00008a0000067ab9 */ /* 0x000fe20000000800 */
[----:B------:R-:W-:Y:S01]  /*6bc90*/  IADD3 R21, R21, UR28, RZ ;  /* 0x0000001c15157c10 */ /* 0x000fe2000fffe0ff */
[----:B------:R-:W-:Y:S01]  /*6bca0*/  ULDC UR10, c[0x0][0x228] ;  /* 0x00008a00000a7ab9 */ /* 0x000fe20000000800 */
[----:B------:R-:W-:Y:S01]  /*6bcb0*/  ISETP.GE.AND P2, PT, R0, UR4, PT ;  /* 0x0000000400007c0c */ /* 0x000fe2000bf46270 */
[----:B------:R-:W-:Y:S01]  /*6bcc0*/  VIADD R0, R3, 0x6d ;  /* 0x0000006d03007836 */ /* 0x000fe20000000000 */
[----:B------:R-:W-:Y:S01]  /*6bcd0*/  ULDC UR4, c[0x0][0x22c] ;  /* 0x00008b0000047ab9 */ /* 0x000fe20000000800 */
[----:B------:R1:W-:Y:S01]  /*6bce0*/  @P1 STG.E desc[UR8][R4.64], R160 ;  /* 0x000000a004001986 */ /* 0x0003e2000c101908 */
[C---:B--2---:R-:W-:Y:S01]  /*6bcf0*/  IMAD.WIDE R6, R21.reuse, 0x4, R210 ;  /* 0x0000000415067825 */ /* 0x044fe200078e02d2 */
[----:B------:R-:W-:Y:S01]  /*6bd00*/  ULDC UR12, c[0x0][0x228] ;  /* 0x00008a00000c7ab9 */ /* 0x000fe20000000800 */
[----:B------:R-:W-:Y:S01]  /*6bd10*/  ISETP.GE.AND P1, PT, R0, UR4, PT ;  /* 0x0000000400007c0c */ /* 0x000fe2000bf26270 */
[----:B------:R-:W-:Y:S01]  /*6bd20*/  ULDC UR4, c[0x0][0x228] ;  /* 0x00008a0000047ab9 */ /* 0x000fe20000000800 */
[----:B---3--:R-:W-:Y:S01]  /*6bd30*/  IMAD.WIDE R12, R21, 0x4, R208 ;  /* 0x00000004150c7825 */ /* 0x008fe200078e02d0 */
[----:B------:R-:W-:Y:S01]  /*6bd40*/  ISETP.LT.AND P3, PT, R9, UR4, !P3 ;  /* 0x0000000409007c0c */ /* 0x000fe2000df61270 */
[----:B------:R2:W-:Y:S01]  /*6bd50*/  @P6 STG.E desc[UR8][R6.64], R73 ;  /* 0x0000004906006986 */ /* 0x0005e2000c101908 */
[----:B------:R-:W-:Y:S01]  /*6bd60*/  ULDC UR4, c[0x0][0x228] ;  /* 0x00008a0000047ab9 */ /* 0x000fe20000000800 */
[----:B----4-:R-:W-:-:S02]  /*6bd70*/  IMAD.WIDE R14, R21, 0x4, R150 ;  /* 0x00000004150e7825 */ /* 0x010fc400078e0296 */
[----:B------:R3:W-:Y:S01]  /*6bd80*/  @P4 STG.E desc[UR8][R12.64], R153 ;  /* 0x000000990c004986 */ /* 0x0007e2000c101908 */
[----:B------:R-:W-:Y:S01]  /*6bd90*/  ISETP.LT.AND P4, PT, R8, UR4, !P0 ;  /* 0x0000000408007c0c */ /* 0x000fe2000c781270 */
[----:B-1----:R-:W-:Y:S01]  /*6bda0*/  IMAD.WIDE R4, R21, 0x4, R148 ;  /* 0x0000000415047825 */ /* 0x002fe200078e0294 */
[----:B------:R-:W-:Y:S01]  /*6bdb0*/  ISETP.LT.AND P6, PT, R11, UR6, !P0 ;  /* 0x000000060b007c0c */ /* 0x000fe2000c7c1270 */
[----:B------:R1:W-:Y:S01]  /*6bdc0*/  @P5 STG.E desc[UR8][R14.64], R157 ;  /* 0x0000009d0e005986 */ /* 0x0003e2000c101908 */
[----:B------:R-:W-:Y:S01]  /*6bdd0*/  ISETP.LT.AND P5, PT, R10, UR10, !P0 ;  /* 0x0000000a0a007c0c */ /* 0x000fe2000c7a1270 */
[----:B------:R-:W-:Y:S01]  /*6bde0*/  VIADD R0, R3, 0x6e ;  /* 0x0000006e03007836 */ /* 0x000fe20000000000 */
[----:B------:R-:W-:Y:S01]  /*6bdf0*/  IADD3 R21, R21, UR28, RZ ;  /* 0x0000001c15157c10 */ /* 0x000fe2000fffe0ff */
[----:B------:R-:W-:Y:S01]  /*6be00*/  ULDC UR4, c[0x0][0x22c] ;  /* 0x00008b0000047ab9 */ /* 0x000fe20000000800 */
[----:B------:R-:W-:Y:S01]  /*6be10*/  ISETP.LT.AND P0, PT, R9, UR12, !P0 ;  /* 0x0000000c09007c0c */ /* 0x000fe2000c701270 */
[----:B------:R4:W-:Y:S01]  /*6be20*/  @P3 STG.E desc[UR8][R4.64], R165 ;  /* 0x000000a504003986 */ /* 0x0009e2000c101908 */
[----:B------:R-:W-:Y:S01]  /*6be30*/  ULDC UR6, c[0x0][0x228] ;  /* 0x00008a0000067ab9 */ /* 0x000fe20000000800 */
[----:B--2---:R-:W-:Y:S01]  /*6be40*/  IMAD.WIDE R6, R21, 0x4, R210 ;  /* 0x0000000415067825 */ /* 0x004fe200078e02d2 */
[----:B------:R-:W-:-:S03]  /*6be50*/  ULDC UR10, c[0x0][0x228] ;  /* 0x00008a00000a7ab9 */ /* 0x000fc60000000800 */
[----:B---3--:R-:W-:Y:S01]  /*6be60*/  IMAD.WIDE R12, R21, 0x4, R208 ;  /* 0x00000004150c7825 */ /* 0x008fe200078e02d0 */
[----:B------:R-:W-:-:S03]  /*6be70*/  ISETP.GE.AND P3, PT, R0, UR4, PT ;  /* 0x0000000400007c0c */ /* 0x000fc6000bf66270 */
[C---:B-1----:R-:W-:Y:S01]  /*6be80*/  IMAD.WIDE R14, R21.reuse, 0x4, R150 ;  /* 0x00000004150e7825 */ /* 0x042fe200078e0296 */
[----:B------:R1:W-:Y:S01]  /*6be90*/  @P4 STG.E desc[UR8][R6.64], R137 ;  /* 0x0000008906004986 */ /* 0x0003e2000c101908 */
[----:B------:R-:W-:Y:S01]  /*6bea0*/  ULDC UR4, c[0x0][0x228] ;  /* 0x00008a0000047ab9 */ /* 0x000fe20000000800 */
[----:B------:R-:W-:Y:S01]  /*6beb0*/  ULDC UR12, c[0x0][0x228] ;  /* 0x00008a00000c7ab9 */ /* 0x000fe20000000800 */
[----:B------:R-:W-:Y:S01]  /*6bec0*/  IMAD.WIDE R16, R21, 0x4, R148 ;  /* 0x0000000415107825 */ /* 0x000fe200078e0294 */
[----:B------:R2:W-:Y:S04]  /*6bed0*/  @P6 STG.E desc[UR8][R12.64], R173 ;  /* 0x000000ad0c006986 */ /* 0x0005e8000c101908 */
[----:B------:R3:W-:Y:S01]  /*6bee0*/  @P5 STG.E desc[UR8][R14.64], R169 ;  /* 0x000000a90e005986 */ /* 0x0007e2000c101908 */
[----:B------:R-:W-:Y:S01]  /*6bef0*/  ISETP.LT.AND P5, PT, R8, UR4, !P2 ;  /* 0x0000000408007c0c */ /* 0x000fe2000d7a1270 */
[----:B------:R-:W-:-:S02]  /*6bf00*/  ULDC UR4, c[0x0][0x228] ;  /* 0x00008a0000047ab9 */ /* 0x000fc40000000800 */
[----:B------:R3:W-:Y:S01]  /*6bf10*/  @P0 STG.E desc[UR8][R16.64], R161 ;  /* 0x000000a110000986 */ /* 0x0007e2000c101908 */
[----:B------:R-:W-:Y:S01]  /*6bf20*/  ISETP.LT.AND P0, PT, R11, UR4, !P2 ;  /* 0x000000040b007c0c */ /* 0x000fe2000d701270 */
[----:B------:R-:W-:Y:S01]  /*6bf30*/  VIADD R21, R21, UR28 ;  /* 0x0000001c15157c36 */ /* 0x000fe20008000000 */
[----:B------:R-:W-:Y:S01]  /*6bf40*/  ISETP.LT.AND P4, PT, R10, UR6, !P2 ;  /* 0x000000060a007c0c */ /* 0x000fe2000d781270 */
[----:B------:R-:W-:Y:S01]  /*6bf50*/  ULDC UR4, c[0x0][0x22c] ;  /* 0x00008b0000047ab9 */ /* 0x000fe20000000800 */
[----:B------:R-:W-:Y:S01]  /*6bf60*/  ISETP.LT.AND P2, PT, R9, UR10, !P2 ;  /* 0x0000000a09007c0c */ /* 0x000fe2000d741270 */
[----:B----4-:R-:W-:Y:S01]  /*6bf70*/  IMAD.WIDE R4, R21, 0x4, R210 ;  /* 0x0000000415047825 */ /* 0x010fe200078e02d2 */
[----:B------:R-:W-:Y:S01]  /*6bf80*/  IADD3 R0, R3, 0x6f, RZ ;  /* 0x0000006f03007810 */ /* 0x000fe20007ffe0ff */
[----:B------:R-:W-:Y:S01]  /*6bf90*/  ULDC UR6, c[0x0][0x228] ;  /* 0x00008a0000067ab9 */ /* 0x000fe20000000800 */
[----:B------:R-:W-:Y:S01]  /*6bfa0*/  ISETP.LT.AND P6, PT, R8, UR12, !P1 ;  /* 0x0000000c08007c0c */ /* 0x000fe2000cfc1270 */
[C---:B-1----:R-:W-:Y:S01]  /*6bfb0*/  IMAD.WIDE R6, R21.reuse, 0x4, R208 ;  /* 0x0000000415067825 */ /* 0x042fe200078e02d0 */
[----:B------:R1:W-:Y:S01]  /*6bfc0*/  @P5 STG.E desc[UR8][R4.64], R74 ;  /* 0x0000004a04005986 */ /* 0x0003e2000c101908 */
[C---:B------:R-:W-:Y:S01]  /*6bfd0*/  IADD3 R19, R21.reuse, UR28, RZ ;  /* 0x0000001c15137c10 */ /* 0x040fe2000fffe0ff */
[----:B------:R-:W-:Y:S01]  /*6bfe0*/  ULDC UR10, c[0x0][0x228] ;  /* 0x00008a00000a7ab9 */ /* 0x000fe20000000800 */
[----:B--2---:R-:W-:Y:S01]  /*6bff0*/  IMAD.WIDE R12, R21, 0x4, R150 ;  /* 0x00000004150c7825 */ /* 0x004fe200078e0296 */
[----:B------:R-:W-:Y:S01]  /*6c000*/  ISETP.GE.AND P5, PT, R0, UR4, PT ;  /* 0x0000000400007c0c */ /* 0x000fe2000bfa6270 */
[----:B------:R-:W-:-:S02]  /*6c010*/  ULDC UR4, c[0x0][0x228] ;  /* 0x00008a0000047ab9 */ /* 0x000fc40000000800 */
[----:B---3--:R-:W-:Y:S01]  /*6c020*/  IMAD.WIDE R14, R21, 0x4, R148 ;  /* 0x00000004150e7825 */ /* 0x008fe200078e0294 */
        /* <DEDUP_REMOVED lines=8> */
[----:B-1----:R-:W-:Y:S01]  /*6c0b0*/  IMAD.WIDE R4, R19, 0x4, R208 ;  /* 0x0000000413047825 */ /* 0x002fe200078e02d0 */
[----:B------:R-:W-:Y:S01]  /*6c0c0*/  ISETP.LT.AND P1, PT, R9, UR6, !P1 ;  /* 0x0000000609007c0c */ /* 0x000fe2000cf21270 */
[----:B------:R1:W-:Y:S01]  /*6c0d0*/  @P6 STG.E desc[UR8][R16.64], R138 ;  /* 0x0000008a10006986 */ /* 0x0003e2000c101908 */
[----:B------:R-:W-:Y:S01]  /*6c0e0*/  ISETP.LT.AND P6, PT, R8, UR10, !P3 ;  /* 0x0000000a08007c0c */ /* 0x000fe2000dfc1270 */
[----:B------:R-:W-:Y:S01]  /*6c0f0*/  VIADD R21, R19, UR28 ;  /* 0x0000001c13157c36 */ /* 0x000fe20008000000 */
[----:B------:R-:W-:Y:S01]  /*6c100*/  ISETP.LT.AND P4, PT, R11, UR12, !P3 ;  /* 0x0000000c0b007c0c */ /* 0x000fe2000df81270 */
[----:B--2---:R-:W-:Y:S01]  /*6c110*/  IMAD.WIDE R6, R19, 0x4, R150 ;  /* 0x0000000413067825 */ /* 0x004fe200078e0296 */
[----:B------:R-:W-:Y:S01]  /*6c120*/  IADD3 R0, R3, 0x70, RZ ;  /* 0x0000007003007810 */ /* 0x000fe20007ffe0ff */
[----:B------:R-:W-:-:S02]  /*6c130*/  ULDC UR4, c[0x0][0x22c] ;  /* 0x00008b0000047ab9 */ /* 0x000fc40000000800 */
[----:B---3--:R-:W-:Y:S01]  /*6c140*/  IMAD.WIDE R12, R19, 0x4, R148 ;  /* 0x00000004130c7825 */ /* 0x008fe200078e0294 */
[----:B------:R2:W-:Y:S01]  /*6c150*/  @P0 STG.E desc[UR8][R4.64], R174 ;  /* 0x000000ae04000986 */ /* 0x0005e2000c101908 */
[----:B------:R-:W-:Y:S01]  /*6c160*/  ISETP.GE.AND P0, PT, R0, UR4, PT ;  /* 0x0000000400007c0c */ /* 0x000fe2000bf06270 */
[----:B------:R-:W-:Y:S01]  /*6c170*/  ULDC UR4, c[0x0][0x228] ;  /* 0x00008a0000047ab9 */ /* 0x000fe20000000800 */
[C---:B----4-:R-:W-:Y:S01]  /*6c180*/  IMAD.WIDE R14, R21.reuse, 0x4, R210 ;  /* 0x00000004150e7825 */ /* 0x050fe200078e02d2 */
[----:B------:R3:W-:Y:S01]  /*6c190*/  @P2 STG.E desc[UR8][R6.64], R170 ;  /* 0x000000aa06002986 */ /* 0x0007e2000c101908 */
[----:B------:R-:W-:Y:S01]  /*6c1a0*/  ULDC UR6, c[0x0][0x228] ;  /* 0x00008a0000067ab9 */ /* 0x000fe20000000800 */
[----:B------:R-:W-:Y:S01]  /*6c1b0*/  ULDC UR10, c[0x0][0x228] ;  /* 0x00008a00000a7ab9 */ /* 0x000fe20000000800 */
[----:B-1----:R-:W-:Y:S01]  /*6c1c0*/  IMAD.WIDE R16, R21, 0x4, R208 ;  /* 0x0000000415107825 */ /* 0x002fe200078e02d0 */
[----:B------:R1:W-:Y:S01]  /*6c1d0*/  @P1 STG.E desc[UR8][R12.64], R162 ;  /* 0x000000a20c001986 */ /* 0x0003e2000c101908 */
[----:B------:R-:W-:Y:S01]  /*6c1e0*/  ISETP.LT.AND P1, PT, R10, UR4, !P3 ;  /* 0x000000040a007c0c */ /* 0x000fe2000df21270 */
[----:B------:R-:W-:Y:S01]  /*6c1f0*/  ULDC UR4, c[0x0][0x228] ;  /* 0x00008a0000047ab9 */ /* 0x000fe20000000800 */
[----:B------:R-:W-:Y:S01]  /*6c200*/  ISETP.LT.AND P3, PT, R9, UR6, !P3 ;  /* 0x0000000609007c0c */ /* 0x000fe2000df61270 */
[----:B------:R4:W-:Y:S01]  /*6c210*/  @P6 STG.E desc[UR8][R14.64], R75 ;  /* 0x0000004b0e006986 */ /* 0x0009e2000c101908 */
[----:B------:R-:W-:Y:S01]  /*6c220*/  ULDC UR12, c[0x0][0x228] ;  /* 0x00008a00000c7ab9 */ /* 0x000fe20000000800 */
[----:B------:R-:W-:-:S02]  /*6c230*/  ISETP.LT.AND P6, PT, R8, UR4, !P5 ;  /* 0x0000000408007c0c */ /* 0x000fc4000efc1270 */
[----:B------:R-:W-:Y:S01]  /*6c240*/  IADD3 R23, R21, UR28, RZ ;  /* 0x0000001c15177c10 */ /* 0x000fe2000fffe0ff */
[----:B------:R4:W-:Y:S01]  /*6c250*/  @P4 STG.E desc[UR8][R16.64], R155 ;  /* 0x0000009b10004986 */ /* 0x0009e2000c101908 */
[----:B------:R-:W-:Y:S01]  /*6c260*/  ISETP.LT.AND P4, PT, R11, UR10, !P5 ;  /* 0x0000000a0b007c0c */ /* 0x000fe2000ef81270 */
[----:B--2---:R-:W-:Y:S01]  /*6c270*/  IMAD.WIDE R4, R21, 0x4, R150 ;  /* 0x0000000415047825 */ /* 0x004fe200078e0296 */
[----:B------:R-:W-:Y:S01]  /*6c280*/  ISETP.LT.AND P2, PT, R10, UR12, !P5 ;  /* 0x0000000c0a007c0c */ /* 0x000fe2000ef41270 */
[----:B------:R-:W-:Y:S01]  /*6c290*/  ULDC UR4, c[0x0][0x22c] ;  /* 0x00008b0000047ab9 */ /* 0x000fe20000000800 */
[----:B------:R-:W-:Y:S01]  /*6c2a0*/  ISETP.LT.AND P5, PT, R9, UR14, !P5 ;  /* 0x0000000e09007c0c */ /* 0x000fe2000efa1270 */
[----:B---3--:R-:W-:Y:S01]  /*6c2b0*/  IMAD.WIDE R6, R21, 0x4, R148 ;  /* 0x0000000415067825 */ /* 0x008fe200078e0294 */
[----:B------:R-:W-:Y:S01]  /*6c2c0*/  @P1 STG.E desc[UR8][R4.64], R159 ;  /* 0x0000009f04001986 */ /* 0x000fe2000c101908 */
[----:B------:R-:W-:Y:S01]  /*6c2d0*/  ULDC UR6, c[0x0][0x228] ;  /* 0x00008a0000067ab9 */ /* 0x000fe20000000800 */
[----:B------:R-:W-:Y:S01]  /*6c2e0*/  ULDC UR10, c[0x0][0x228] ;  /* 0x00008a00000a7ab9 */ /* 0x000fe20000000800 */
[----:B------:R-:W-:-:S02]  /*6c2f0*/  VIADD R0, R3, 0x71 ;  /* 0x0000007103007836 */ /* 0x000fc40000000000 */
[C---:B-1----:R-:W-:Y:S01]  /*6c300*/  IMAD.WIDE R12, R23.reuse, 0x4, R210 ;  /* 0x00000004170c7825 */ /* 0x042fe200078e02d2 */
[----:B------:R-:W-:Y:S01]  /*6c310*/  @P3 STG.E desc[UR8][R6.64], R167 ;  /* 0x000000a706003986 */ /* 0x000fe2000c101908 */
[----:B------:R-:W-:Y:S02]  /*6c320*/  ULDC UR12, c[0x0][0x228] ;  /* 0x00008a00000c7ab9 */ /* 0x000fe40000000800 */
[----:B----4-:R-:W-:Y:S01]  /*6c330*/  IMAD.WIDE R14, R23, 0x4, R208 ;  /* 0x00000004170e7825 */ /* 0x010fe200078e02d0 */
[----:B------:R-:W-:-:S03]  /*6c340*/  ISETP.GE.AND P1, PT, R0, UR4, PT ;  /* 0x0000000400007c0c */ /* 0x000fc6000bf26270 */
[C---:B------:R-:W-:Y:S01]  /*6c350*/  IMAD.WIDE R16, R23.reuse, 0x4, R150 ;  /* 0x0000000417107825 */ /* 0x040fe200078e0296 */
[----:B------:R-:W-:Y:S01]  /*6c360*/  @P6 STG.E desc[UR8][R12.64], R139 ;  /* 0x0000008b0c006986 */ /* 0x000fe2000c101908 */
[----:B------:R-:W-:Y:S01]  /*6c370*/  ULDC UR4, c[0x0][0x228] ;  /* 0x00008a0000047ab9 */ /* 0x000fe20000000800 */
[----:B------:R-:W-:Y:S01]  /*6c380*/  ULDC UR14, c[0x0][0x228] ;  /* 0x00008a00000e7ab9 */ /* 0x000fe20000000800 */
[----:B------:R-:W-:Y:S01]  /*6c390*/  IMAD.WIDE R18, R23, 0x4, R148 ;  /* 0x0000000417127825 */ /* 0x000fe200078e0294 */
[----:B------:R1:W-:Y:S01]  /*6c3a0*/  @P4 STG.E desc[UR8][R14.64], R175 ;  /* 0x000000af0e004986 */ /* 0x0003e2000c101908 */
[----:B------:R-:W-:Y:S01]  /*6c3b0*/  ISETP.LT.AND P3, PT, R8, UR4, !P0 ;  /* 0x0000000408007c0c */ /* 0x000fe2000c761270 */
[----:B------:R-:W-:Y:S02]  /*6c3c0*/  ULDC UR4, c[0x0][0x22c] ;  /* 0x00008b0000047ab9 */ /* 0x000fe40000000800 */
[----:B------:R-:W-:Y:S01]  /*6c3d0*/  @P2 STG.E desc[UR8][R16.64], R171 ;  /* 0x000000ab10002986 */ /* 0x000fe2000c101908 */
[----:B------:R-:W-:Y:S01]  /*6c3e0*/  ISETP.LT.AND P4, PT, R10, UR10, !P0 ;  /* 0x0000000a0a007c0c */ /* 0x000fe2000c781270 */
[----:B------:R-:W-:Y:S01]  /*6c3f0*/  VIADD R0, R3, 0x72 ;  /* 0x0000007203007836 */ /* 0x000fe20000000000 */
[----:B------:R-:W-:Y:S01]  /*6c400*/  ISETP.LT.AND P6, PT, R8, UR14, !P1 ;  /* 0x0000000e08007c0c */ /* 0x000fe2000cfc1270 */
[----:B------:R2:W-:Y:S01]  /*6c410*/  @P5 STG.E desc[UR8][R18.64], R163 ;  /* 0x000000a312005986 */ /* 0x0005e2000c101908 */
[----:B------:R-:W-:Y:S01]  /*6c420*/  ISETP.LT.AND P5, PT, R11, UR6, !P0 ;  /* 0x000000060b007c0c */ /* 0x000fe2000c7a1270 */
[----:B------:R-:W-:Y:S01]  /*6c430*/  ULDC UR6, c[0x0][0x228] ;  /* 0x00008a0000067ab9 */ /* 0x000fe20000000800 */
[----:B------:R-:W-:Y:S01]  /*6c440*/  ISETP.LT.AND P0, PT, R9, UR12, !P0 ;  /* 0x0000000c09007c0c */ /* 0x000fe2000c701270 */
[----:B------:R-:W-:Y:S01]  /*6c450*/  ULDC UR10, c[0x0][0x228] ;  /* 0x00008a00000a7ab9 */ /* 0x000fe20000000800 */
[----:B-1----:R-:W-:Y:S01]  /*6c460*/  IADD3 R15, R23, UR28, RZ ;  /* 0x0000001c170f7c10 */ /* 0x002fe2000fffe0ff */
[----:B------:R-:W-:Y:S01]  /*6c470*/  ULDC UR12, c[0x0][0x228] ;  /* 0x00008a00000c7ab9 */ /* 0x000fe20000000800 */
[----:B------:R-:W-:Y:S01]  /*6c480*/  ISETP.GE.AND P2, PT, R0, UR4, PT ;  /* 0x0000000400007c0c */ /* 0x000fe2000bf46270 */
[----:B------:R-:W-:Y:S01]  /*6c490*/  ULDC UR4, c[0x0][0x228] ;  /* 0x00008a0000047ab9 */ /* 0x000fe20000000800 */
[----:B------:R-:W-:Y:S01]  /*6c4a0*/  ULDC UR14, c[0x0][0x228] ;  /* 0x00008a00000e7ab9 */ /* 0x000fe20000000800 */
[----:B------:R-:W-:-:S04]  /*6c4b0*/  IMAD.WIDE R4, R15, 0x4, R210 ;  /* 0x000000040f047825 */ /* 0x000fc800078e02d2 */
[C---:B------:R-:W-:Y:S01]  /*6c4c0*/  IMAD.WIDE R6, R15.reuse, 0x4, R208 ;  /* 0x000000040f067825 */ /* 0x040fe200078e02d0 */
[----:B------:R1:W-:Y:S03]  /*6c4d0*/  @P3 STG.E desc[UR8][R4.64], R140 ;  /* 0x0000008c04003986 */ /* 0x0003e6000c101908 */
[C---:B--2---:R-:W-:Y:S02]  /*6c4e0*/  VIADD R19, R15.reuse, UR28 ;  /* 0x0000001c0f137c36 */ /* 0x044fe40008000000 */
[C---:B------:R-:W-:Y:S01]  /*6c4f0*/  IMAD.WIDE R12, R15.reuse, 0x4, R150 ;  /* 0x000000040f0c7825 */ /* 0x040fe200078e0296 */
[----:B------:R2:W-:Y:S03]  /*6c500*/  @P5 STG.E desc[UR8][R6.64], R76 ;  /* 0x0000004c06005986 */ /* 0x0005e6000c101908 */
[----:B------:R-:W-:Y:S01]  /*6c510*/  IMAD.WIDE R14, R15, 0x4, R148 ;  /* 0x000000040f0e7825 */ /* 0x000fe200078e0294 */
[----:B------:R3:W-:Y:S01]  /*6c520*/  @P4 STG.E desc[UR8][R12.64], R180 ;  /* 0x000000b40c004986 */ /* 0x0007e2000c101908 */
[----:B------:R-:W-:Y:S01]  /*6c530*/  ISETP.LT.AND P3, PT, R11, UR4, !P1 ;  /* 0x000000040b007c0c */ /* 0x000fe2000cf61270 */
[----:B------:R-:W-:Y:S01]  /*6c540*/  ULDC UR4, c[0x0][0x22c] ;  /* 0x00008b0000047ab9 */ /* 0x000fe20000000800 */
[----:B------:R-:W-:Y:S01]  /*6c550*/  IMAD.WIDE R16, R19, 0x4, R210 ;  /* 0x0000000413107825 */ /* 0x000fe200078e02d2 */
[----:B------:R4:W-:Y:S01]  /*6c560*/  @P0 STG.E desc[UR8][R14.64], R192 ;  /* 0x000000c00e000986 */ /* 0x0009e2000c101908 */
[----:B------:R-:W-:Y:S01]  /*6c570*/  ISETP.LT.AND P4, PT, R10, UR6, !P1 ;  /* 0x000000060a007c0c */ /* 0x000fe2000cf81270 */
[----:B------:R-:W-:Y:S01]  /*6c580*/  ULDC UR6, c[0x0][0x228] ;  /* 0x00008a0000067ab9 */ /* 0x000fe20000000800 */
[----:B------:R-:W-:Y:S01]  /*6c590*/  ISETP.LT.AND P0, PT, R9, UR10, !P1 ;  /* 0x0000000a09007c0c */ /* 0x000fe2000cf01270 */
[----:B------:R4:W-:Y:S01]  /*6c5a0*/  @P6 STG.E desc[UR8][R16.64], R176 ;  /* 0x000000b010006986 */ /* 0x0009e2000c101908 */
[----:B------:R-:W-:Y:S01]  /*6c5b0*/  ISETP.LT.AND P5, PT, R8, UR12, !P2 ;  /* 0x0000000c08007c0c */ /* 0x000fe2000d7a1270 */
[----:B-1----:R-:W-:Y:S01]  /*6c5c0*/  IMAD.WIDE R4, R19, 0x4, R208 ;  /* 0x0000000413047825 */ /* 0x002fe200078e02d0 */
[----:B------:R-:W-:Y:S01]  /*6c5d0*/  ISETP.LT.AND P6, PT, R11, UR14, !P2 ;  /* 0x0000000e0b007c0c */ /* 0x000fe2000d7c1270 */
[----:B------:R-:W-:Y:S01]  /*6c5e0*/  ULDC UR10, c[0x0][0x228] ;  /* 0x00008a00000a7ab9 */ /* 0x000fe20000000800 */
[----:B------:R-:W-:Y:S01]  /*6c5f0*/  IADD3 R0, R3, 0x73, RZ ;  /* 0x0000007303007810 */ /* 0x000fe20007ffe0ff */
[----:B--2---:R-:W-:Y:S01]  /*6c600*/  IMAD.WIDE R6, R19, 0x4, R150 ;  /* 0x0000000413067825 */ /* 0x004fe200078e0296 */
[----:B------:R1:W-:Y:S01]  /*6c610*/  @P3 STG.E desc[UR8][R4.64], R204 ;  /* 0x000000cc04003986 */ /* 0x0003e2000c101908 */
[----:B------:R-:W-:-:S02]  /*6c620*/  ULDC UR12, c[0x0][0x228] ;  /* 0x00008a00000c7ab9 */ /* 0x000fc40000000800 */
[C---:B------:R-:W-:Y:S02]  /*6c630*/  VIADD R21, R19.reuse, UR28 ;  /* 0x0000001c13157c36 */ /* 0x040fe40008000000 */
[----:B---3--:R-:W-:Y:S01]  /*6c640*/  IMAD.WIDE R12, R19, 0x4, R148 ;  /* 0x00000004130c7825 */ /* 0x008fe200078e0294 */
[----:B------:R-:W-:Y:S01]  /*6c650*/  ISETP.GE.AND P1, PT, R0, UR4, PT ;  /* 0x0000000400007c0c */ /* 0x000fe2000bf26270 */
[----:B------:R2:W-:Y:S01]  /*6c660*/  @P4 STG.E desc[UR8][R6.64], R196 ;  /* 0x000000c406004986 */ /* 0x0005e2000c101908 */
[----:B------:R-:W-:Y:S01]  /*6c670*/  ULDC UR4, c[0x0][0x228] ;  /* 0x00008a0000047ab9 */ /* 0x000fe20000000800 */
[C---:B----4-:R-:W-:Y:S01]  /*6c680*/  IMAD.WIDE R14, R21.reuse, 0x4, R210 ;  /* 0x00000004150e7825 */ /* 0x050fe200078e02d2 */
[----:B------:R-:W-:Y:S01]  /*6c690*/  ULDC UR14, c[0x0][0x228] ;  /* 0x00008a00000e7ab9 */ /* 0x000fe20000000800 */
[----:B------:R3:W-:Y:S01]  /*6c6a0*/  @P0 STG.E desc[UR8][R12.64], R200 ;  /* 0x000000c80c000986 */ /* 0x0007e2000c101908 */
[----:B------:R-:W-:Y:S01]  /*6c6b0*/  ISETP.LT.AND P0, PT, R10, UR4, !P2 ;  /* 0x000000040a007c0c */ /* 0x000fe2000d701270 */
[----:B------:R-:W-:Y:S01]  /*6c6c0*/  IMAD.WIDE R16, R21, 0x4, R208 ;  /* 0x0000000415107825 */ /* 0x000fe200078e02d0 */
[----:B------:R-:W-:Y:S01]  /*6c6d0*/  ISETP.LT.AND P2, PT, R9, UR6, !P2 ;  /* 0x0000000609007c0c */ /* 0x000fe2000d741270 */
[----:B------:R4:W-:Y:S01]  /*6c6e0*/  @P5 STG.E desc[UR8][R14.64], R141 ;  /* 0x0000008d0e005986 */ /* 0x0009e2000c101908 */
[----:B------:R-:W-:Y:S01]  /*6c6f0*/  ISETP.LT.AND P4, PT, R8, UR10, !P1 ;  /* 0x0000000a08007c0c */ /* 0x000fe2000cf81270 */
[----:B------:R-:W-:Y:S01]  /*6c700*/  ULDC UR4, c[0x0][0x22c] ;  /* 0x00008b0000047ab9 */ /* 0x000fe20000000800 */
[----:B------:R-:W-:Y:S01]  /*6c710*/  ISETP.LT.AND P5, PT, R11, UR12, !P1 ;  /* 0x0000000c0b007c0c */ /* 0x000fe2000cfa1270 */
[----:B------:R4:W-:Y:S01]  /*6c720*/  @P6 STG.E desc[UR8][R16.64], R77 ;  /* 0x0000004d10006986 */ /* 0x0009e2000c101908 */
[----:B------:R-:W-:Y:S01]  /*6c730*/  IADD3 R0, R3, 0x74, RZ ;  /* 0x0000007403007810 */ /* 0x000fe20007ffe0ff */
[C---:B------:R-:W-:Y:S01]  /*6c740*/  VIADD R19, R21.reuse, UR28 ;  /* 0x0000001c15137c36 */ /* 0x040fe20008000000 */
[----:B------:R-:W-:Y:S01]  /*6c750*/  ISETP.LT.AND P6, PT, R10, UR14, !P1 ;  /* 0x0000000e0a007c0c */ /* 0x000fe2000cfc1270 */
[----:B-1----:R-:W-:Y:S01]  /*6c760*/  IMAD.WIDE R4, R21, 0x4, R150 ;  /* 0x0000000415047825 */ /* 0x002fe200078e0296 */
[----:B------:R-:W-:Y:S01]  /*6c770*/  ISETP.GE.AND P3, PT, R0, UR4, PT ;  /* 0x0000000400007c0c */ /* 0x000fe2000bf66270 */
[----:B------:R-:W-:Y:S01]  /*6c780*/  ULDC UR4, c[0x0][0x228] ;  /* 0x00008a0000047ab9 */ /* 0x000fe20000000800 */
[----:B------:R-:W-:Y:S01]  /*6c790*/  IADD3 R0, R3, 0x75, RZ ;  /* 0x0000007503007810 */ /* 0x000fe20007ffe0ff */
[----:B--2---:R-:W-:Y:S01]  /*6c7a0*/  IMAD.WIDE R6, R21, 0x4, R148 ;  /* 0x0000000415067825 */ /* 0x004fe200078e0294 */
[----:B------:R1:W-:Y:S01]  /*6c7b0*/  @P0 STG.E desc[UR8][R4.64], R181 ;  /* 0x000000b504000986 */ /* 0x0003e2000c101908 */
[----:B------:R-:W-:Y:S01]  /*6c7c0*/  ISETP.LT.AND P1, PT, R9, UR4, !P1 ;  /* 0x0000000409007c0c */ /* 0x000fe2000cf21270 */
[----:B------:R-:W-:Y:S01]  /*6c7d0*/  ULDC UR4, c[0x0][0x228] ;  /* 0x00008a0000047ab9 */ /* 0x000fe20000000800 */
[C---:B---3--:R-:W-:Y:S01]  /*6c7e0*/  IMAD.WIDE R12, R19.reuse, 0x4, R210 ;  /* 0x00000004130c7825 */ /* 0x048fe200078e02d2 */
[----:B------:R-:W-:Y:S01]  /*6c7f0*/  ISETP.GE.AND P0, PT, R0, UR5, PT ;  /* 0x0000000500007c0c */ /* 0x000fe2000bf06270 */
[----:B------:R-:W-:Y:S01]  /*6c800*/  ULDC UR6, c[0x0][0x228] ;  /* 0x00008a0000067ab9 */ /* 0x000fe20000000800 */
[----:B------:R-:W-:Y:S01]  /*6c810*/  ULDC UR10, c[0x0][0x228] ;  /* 0x00008a00000a7ab9 */ /* 0x000fe20000000800 */
[C---:B----4-:R-:W-:Y:S01]  /*6c820*/  IMAD.WIDE R14, R19.reuse, 0x4, R208 ;  /* 0x00000004130e7825 */ /* 0x050fe200078e02d0 */
[----:B------:R-:W-:Y:S01]  /*6c830*/  @P2 STG.E desc[UR8][R6.64], R193 ;  /* 0x000000c106002986 */ /* 0x000fe2000c101908 */
[----:B------:R-:W-:Y:S01]  /*6c840*/  ULDC UR5, c[0x0][0x228] ;  /* 0x00008a0000057ab9 */ /* 0x000fe20000000800 */
[----:B------:R-:W-:Y:S01]  /*6c850*/  ULDC UR12, c[0x0][0x228] ;  /* 0x00008a00000c7ab9 */ /* 0x000fe20000000800 */
[----:B------:R-:W-:Y:S01]  /*6c860*/  IMAD.WIDE R16, R19, 0x4, R150 ;  /* 0x0000000413107825 */ /* 0x000fe200078e0296 */
[----:B------:R-:W-:Y:S01]  /*6c870*/  @P4 STG.E desc[UR8][R12.64], R177 ;  /* 0x000000b10c004986 */ /* 0x000fe2000c101908 */
[----:B------:R-:W-:Y:S01]  /*6c880*/  ISETP.LT.AND P2, PT, R8, UR4, !P3 ;  /* 0x0000000408007c0c */ /* 0x000fe2000df41270 */
[----:B------:R-:W-:Y:S01]  /*6c890*/  ULDC UR4, c[0x0][0x228] ;  /* 0x00008a0000047ab9 */ /* 0x000fe20000000800 */
[----:B------:R-:W-:Y:S01]  /*6c8a0*/  ISETP.LT.AND P4, PT, R11, UR5, !P3 ;  /* 0x000000050b007c0c */ /* 0x000fe2000df81270 */
[----:B------:R-:W-:Y:S01]  /*6c8b0*/  @P5 STG.E desc[UR8][R14.64], R205 ;  /* 0x000000cd0e005986 */ /* 0x000fe2000c101908 */
[----:B------:R-:W-:Y:S01]  /*6c8c0*/  ISETP.LT.AND P5, PT, R10, UR6, !P3 ;  /* 0x000000060a007c0c */ /* 0x000fe2000dfa1270 */
[----:B-1----:R-:W-:Y:S01]  /*6c8d0*/  IMAD.WIDE R4, R19, 0x4, R148 ;  /* 0x0000000413047825 */ /* 0x002fe200078e0294 */
[----:B------:R-:W-:Y:S01]  /*6c8e0*/  ISETP.LT.AND P3, PT, R9, UR10, !P3 ;  /* 0x0000000a09007c0c */ /* 0x000fe2000df61270 */
[----:B------:R1:W-:Y:S01]  /*6c8f0*/  @P6 STG.E desc[UR8][R16.64], R197 ;  /* 0x000000c510006986 */ /* 0x0003e2000c101908 */
[----:B------:R-:W-:Y:S01]  /*6c900*/  ISETP.LT.AND P6, PT, R8, UR12, !P0 ;  /* 0x0000000c08007c0c */ /* 0x000fe2000c7c1270 */
[----:B------:R-:W-:Y:S01]  /*6c910*/  VIADD R0, R3, 0x76 ;  /* 0x0000007603007836 */ /* 0x000fe20000000000 */
[----:B------:R-:W-:Y:S01]  /*6c920*/  ULDC UR5, c[0x0][0x228] ;  /* 0x00008a0000057ab9 */ /* 0x000fe20000000800 */
[----:B------:R-:W-:Y:S01]  /*6c930*/  ULDC UR6, c[0x0][0x228] ;  /* 0x00008a0000067ab9 */ /* 0x000fe20000000800 */
[----:B------:R-:W-:Y:S01]  /*6c940*/  ULDC UR10, c[0x0][0x228] ;  /* 0x00008a00000a7ab9 */ /* 0x000fe20000000800 */
[----:B-1----:R-:W-:Y:S01]  /*6c950*/  IADD3 R17, R19, UR28, RZ ;  /* 0x0000001c13117c10 */ /* 0x002fe2000fffe0ff */
[----:B------:R1:W-:Y:S04]  /*6c960*/  @P1 STG.E desc[UR8][R4.64], R201 ;  /* 0x000000c904001986 */ /* 0x0003e8000c101908 */
[----:B------:R-:W-:-:S04]  /*6c970*/  IMAD.WIDE R6, R17, 0x4, R210 ;  /* 0x0000000411067825 */ /* 0x000fc800078e02d2 */
[C---:B------:R-:W-:Y:S01]  /*6c980*/  IMAD.WIDE R12, R17.reuse, 0x4, R208 ;  /* 0x00000004110c7825 */ /* 0x040fe200078e02d0 */
[----:B------:R2:W-:Y:S03]  /*6c990*/  @P2 STG.E desc[UR8][R6.64], R142 ;  /* 0x0000008e06002986 */ /* 0x0005e6000c101908 */
[C---:B------:R-:W-:Y:S02]  /*6c9a0*/  VIADD R21, R17.reuse, UR28 ;  /* 0x0000001c11157c36 */ /* 0x040fe40008000000 */
[C---:B------:R-:W-:Y:S01]  /*6c9b0*/  IMAD.WIDE R14, R17.reuse, 0x4, R150 ;  /* 0x00000004110e7825 */ /* 0x040fe200078e0296 */
[----:B------:R3:W-:Y:S03]  /*6c9c0*/  @P4 STG.E desc[UR8][R12.64], R78 ;  /* 0x0000004e0c004986 */ /* 0x0007e6000c101908 */
[----:B------:R-:W-:Y:S01]  /*6c9d0*/  IMAD.WIDE R16, R17, 0x4, R148 ;  /* 0x0000000411107825 */ /* 0x000fe200078e0294 */
[----:B------:R-:W-:Y:S04]  /*6c9e0*/  @P5 STG.E desc[UR8][R14.64], R182 ;  /* 0x000000b60e005986 */ /* 0x000fe8000c101908 */
[----:B------:R-:W-:Y:S01]  /*6c9f0*/  @P3 STG.E desc[UR8][R16.64], R194 ;  /* 0x000000c210003986 */ /* 0x000fe2000c101908 */
[----:B------:R-:W-:Y:S01]  /*6ca00*/  ISETP.LT.AND P3, PT, R11, UR4, !P0 ;  /* 0x000000040b007c0c */ /* 0x000fe2000c761270 */
[----:B------:R-:W-:Y:S01]  /*6ca10*/  IMAD.WIDE R18, R21, 0x4, R210 ;  /* 0x0000000415127825 */ /* 0x000fe200078e02d2 */
[----:B------:R-:W-:Y:S01]  /*6ca20*/  ISETP.GE.AND P1, PT, R0, UR15, PT ;  /* 0x0000000f00007c0c */ /* 0x000fe2000bf26270 */
[----:B------:R-:W-:Y:S01]  /*6ca30*/  ULDC UR4, c[0x0][0x228] ;  /* 0x00008a0000047ab9 */ /* 0x000fe20000000800 */
[----:B------:R-:W-:Y:S01]  /*6ca40*/  ISETP.LT.AND P4, PT, R10, UR5, !P0 ;  /* 0x000000050a007c0c */ /* 0x000fe2000c781270 */
[----:B------:R-:W-:Y:S01]  /*6ca50*/  ULDC UR5, c[0x0][0x228] ;  /* 0x00008a0000057ab9 */ /* 0x000fe20000000800 */
[----:B------:R-:W-:Y:S01]  /*6ca60*/  ISETP.LT.AND P2, PT, R9, UR4, !P0 ;  /* 0x0000000409007c0c */ /* 0x000fe2000c741270 */
[C---:B-1----:R-:W-:Y:S01]  /*6ca70*/  IMAD.WIDE R4, R21.reuse, 0x4, R208 ;  /* 0x0000000415047825 */ /* 0x042fe200078e02d0 */
[----:B------:R1:W-:Y:S01]  /*6ca80*/  @P6 STG.E desc[UR8][R18.64], R178 ;  /* 0x000000b212006986 */ /* 0x0003e2000c101908 */
[----:B------:R-:W-:Y:S01]  /*6ca90*/  ULDC UR4, c[0x0][0x228] ;  /* 0x00008a0000047ab9 */ /* 0x000fe20000000800 */
[----:B------:R-:W-:Y:S01]  /*6caa0*/  ISETP.LT.AND P6, PT, R8, UR5, !P1 ;  /* 0x0000000508007c0c */ /* 0x000fe2000cfc1270 */
[----:B--2---:R-:W-:Y:S01]  /*6cab0*/  IMAD.WIDE R6, R21, 0x4, R150 ;  /* 0x0000000415067825 */ /* 0x004fe200078e0296 */
[----:B------:R-:W-:Y:S01]  /*6cac0*/  ISETP.LT.AND P5, PT, R11, UR4, !P1 ;  /* 0x000000040b007c0c */ /* 0x000fe2000cfa1270 */
[----:B------:R-:W-:Y:S01]  /*6cad0*/  ULDC UR4, c[0x0][0x228] ;  /* 0x00008a0000047ab9 */ /* 0x000fe20000000800 */
[----:B------:R2:W-:Y:S01]  /*6cae0*/  @P3 STG.E desc[UR8][R4.64], R206 ;  /* 0x000000ce04003986 */ /* 0x0005e2000c101908 */
[----:B------:R-:W-:Y:S01]  /*6caf0*/  ISETP.LT.AND P3, PT, R10, UR4, !P1 ;  /* 0x000000040a007c0c */ /* 0x000fe2000cf61270 */
[----:B------:R-:W-:Y:S01]  /*6cb00*/  ULDC UR4, c[0x0][0x228] ;  /* 0x00008a0000047ab9 */ /* 0x000fe20000000800 */
[----:B------:R-:W-:Y:S01]  /*6cb10*/  IADD3 R0, R3, 0x77, RZ ;  /* 0x0000007703007810 */ /* 0x000fe20007ffe0ff */
[----:B---3--:R-:W-:Y:S01]  /*6cb20*/  IMAD.WIDE R12, R21, 0x4, R148 ;  /* 0x00000004150c7825 */ /* 0x008fe200078e0294 */
[----:B------:R-:W-:-:S03]  /*6cb30*/  ISETP.LT.AND P1, PT, R9, UR4, !P1 ;  /* 0x0000000409007c0c */ /* 0x000fc6000cf21270 */
[----:B-1----:R-:W-:Y:S01]  /*6cb40*/  VIADD R19, R21, UR28 ;  /* 0x0000001c15137c36 */ /* 0x002fe20008000000 */
[----:B------:R-:W-:Y:S01]  /*6cb50*/  ISETP.GE.AND P0, PT, R0, UR13, PT ;  /* 0x0000000d00007c0c */ /* 0x000fe2000bf06270 */
[----:B------:R1:W-:Y:S01]  /*6cb60*/  @P4 STG.E desc[UR8][R6.64], R198 ;  /* 0x000000c606004986 */ /* 0x0003e2000c101908 */
[----:B------:R-:W-:Y:S01]  /*6cb70*/  ULDC UR5, c[0x0][0x228] ;  /* 0x00008a0000057ab9 */ /* 0x000fe20000000800 */
[----:B------:R-:W-:Y:S01]  /*6cb80*/  IMAD.WIDE R14, R19, 0x4, R210 ;  /* 0x00000004130e7825 */ /* 0x000fe200078e02d2 */
[----:B------:R-:W-:-:S03]  /*6cb90*/  ULDC UR4, c[0x0][0x228] ;  /* 0x00008a0000047ab9 */ /* 0x000fc60000000800 */
[C---:B------:R-:W-:Y:S01]  /*6cba0*/  IMAD.WIDE R16, R19.reuse, 0x4, R208 ;  /* 0x0000000413107825 */ /* 0x040fe200078e02d0 */
[----:B------:R3:W-:Y:S01]  /*6cbb0*/  @P2 STG.E desc[UR8][R12.64], R202 ;  /* 0x000000ca0c002986 */ /* 0x0007e2000c101908 */
[----:B------:R-:W-:Y:S01]  /*6cbc0*/  ISETP.LT.AND P2, PT, R8, UR5, !P0 ;  /* 0x0000000508007c0c */ /* 0x000fe2000c741270 */
[----:B------:R-:W-:Y:S01]  /*6cbd0*/  ULDC UR5, c[0x0][0x228] ;  /* 0x00008a0000057ab9 */ /* 0x000fe20000000800 */
[----:B--2---:R-:W-:Y:S01]  /*6cbe0*/  IMAD.WIDE R4, R19, 0x4, R150 ;  /* 0x0000000413047825 */ /* 0x004fe200078e0296 */
[----:B------:R2:W-:Y:S01]  /*6cbf0*/  @P6 STG.E desc[UR8][R14.64], R143 ;  /* 0x0000008f0e006986 */ /* 0x0005e2000c101908 */
[----:B------:R-:W-:Y:S01]  /*6cc00*/  ISETP.LT.AND P4, PT, R11, UR6, !P0 ;  /* 0x000000060b007c0c */ /* 0x000fe2000c781270 */
[----:B------:R-:W-:Y:S01]  /*6cc10*/  ULDC UR6, c[0x0][0x228] ;  /* 0x00008a0000067ab9 */ /* 0x000fe20000000800 */
[----:B-1----:R-:W-:Y:S01]  /*6cc20*/  IMAD.WIDE R6, R19, 0x4, R148 ;  /* 0x0000000413067825 */ /* 0x002fe200078e0294 */
[----:B------:R1:W-:Y:S01]  /*6cc30*/  @P5 STG.E desc[UR8][R16.64], R79 ;  /* 0x0000004f10005986 */ /* 0x0003e2000c101908 */
[----:B------:R-:W-:-:S02]  /*6cc40*/  ISETP.LT.AND P5, PT, R10, UR10, !P0 ;  /* 0x0000000a0a007c0c */ /* 0x000fc4000c7a1270 */
[----:B------:R-:W-:Y:S01]  /*6cc50*/  VIADD R21, R19, UR28 ;  /* 0x0000001c13157c36 */ /* 0x000fe20008000000 */
[----:B------:R-:W-:Y:S01]  /*6cc60*/  @P3 STG.E desc[UR8][R4.64], R183 ;  /* 0x000000b704003986 */ /* 0x000fe2000c101908 */
[----:B------:R-:W-:Y:S02]  /*6cc70*/  IADD3 R0, R3, 0x78, RZ ;  /* 0x0000007803007810 */ /* 0x000fe40007ffe0ff */
[C---:B---3--:R-:W-:Y:S01]  /*6cc80*/  IMAD.WIDE R12, R21.reuse, 0x4, R210 ;  /* 0x00000004150c7825 */ /* 0x048fe200078e02d2 */
[----:B------:R-:W-:Y:S01]  /*6cc90*/  @P1 STG.E desc[UR8][R6.64], R195 ;  /* 0x000000c306001986 */ /* 0x000fe2000c101908 */
[----:B------:R-:W-:Y:S02]  /*6cca0*/  ISETP.GE.AND P6, PT, R0, UR11, PT ;  /* 0x0000000b00007c0c */ /* 0x000fe4000bfc6270 */
[C---:B--2---:R-:W-:Y:S01]  /*6ccb0*/  IMAD.WIDE R14, R21.reuse, 0x4, R208 ;  /* 0x00000004150e7825 */ /* 0x044fe200078e02d0 */
[----:B------:R-:W2:Y:S03]  /*6ccc0*/  LDS.128 R4, [R252] ;  /* 0x00000000fc047984 */ /* 0x000ea60000000c00 */
[----:B-1----:R-:W-:Y:S01]  /*6ccd0*/  IMAD.WIDE R16, R21, 0x4, R150 ;  /* 0x0000000415107825 */ /* 0x002fe200078e0296 */
[----:B------:R1:W-:Y:S01]  /*6cce0*/  @P2 STG.E desc[UR8][R12.64], R179 ;  /* 0x000000b30c002986 */ /* 0x0003e2000c101908 */
[----:B------:R-:W-:Y:S01]  /*6ccf0*/  ISETP.LT.AND P1, PT, R9, UR4, !P0 ;  /* 0x0000000409007c0c */ /* 0x000fe2000c721270 */
[----:B------:R-:W-:-:S02]  /*6cd00*/  ULDC UR4, c[0x0][0x228] ;  /* 0x00008a0000047ab9 */ /* 0x000fc40000000800 */
[----:B------:R3:W-:Y:S01]  /*6cd10*/  @P4 STG.E desc[UR8][R14.64], R207 ;  /* 0x000000cf0e004986 */ /* 0x0007e2000c101908 */
[----:B------:R-:W-:Y:S01]  /*6cd20*/  ISETP.LT.AND P4, PT, R8, UR5, !P6 ;  /* 0x0000000508007c0c */ /* 0x000fe2000f781270 */
[----:B------:R-:W-:Y:S01]  /*6cd30*/  VIADD R23, R21, UR28 ;  /* 0x0000001c15177c36 */ /* 0x000fe20008000000 */
[----:B------:R-:W-:Y:S01]  /*6cd40*/  ISETP.LT.AND P0, PT, R10, UR4, !P6 ;  /* 0x000000040a007c0c */ /* 0x000fe2000f701270 */
[----:B------:R4:W-:Y:S01]  /*6cd50*/  @P5 STG.E desc[UR8][R16.64], R199 ;  /* 0x000000c710005986 */ /* 0x0009e2000c101908 */
[----:B------:R-:W-:Y:S02]  /*6cd60*/  ISETP.LT.AND P5, PT, R11, UR6, !P6 ;  /* 0x000000060b007c0c */ /* 0x000fe4000f7a1270 */
[----:B------:R-:W-:Y:S01]  /*6cd70*/  IADD3 R0, R3, 0x79, RZ ;  /* 0x0000007903007810 */ /* 0x000fe20007ffe0ff */
[----:B-1----:R-:W-:Y:S01]  /*6cd80*/  IMAD.WIDE R12, R21, 0x4, R148 ;  /* 0x00000004150c7825 */ /* 0x002fe200078e0294 */
[----:B------:R-:W-:Y:S01]  /*6cd90*/  ULDC UR4, c[0x0][0x228] ;  /* 0x00008a0000047ab9 */ /* 0x000fe20000000800 */
[----:B------:R-:W-:-:S02]  /*6cda0*/  ULDC UR5, c[0x0][0x228] ;  /* 0x00008a0000057ab9 */ /* 0x000fc40000000800 */
[----:B---3--:R-:W-:Y:S01]  /*6cdb0*/  IMAD.WIDE R14, R23, 0x4, R210 ;  /* 0x00000004170e7825 */ /* 0x008fe200078e02d2 */
[----:B------:R-:W-:-:S03]  /*6cdc0*/  ISETP.GE.AND P3, PT, R0, UR7, PT ;  /* 0x0000000700007c0c */ /* 0x000fc6000bf66270 */
[C---:B----4-:R-:W-:Y:S01]  /*6cdd0*/  IMAD.WIDE R16, R23.reuse, 0x4, R208 ;  /* 0x0000000417107825 */ /* 0x050fe200078e02d0 */
        /* <DEDUP_REMOVED lines=8> */
[----:B------:R-:W-:Y:S01]  /*6ce60*/  ULDC UR4, c[0x0][0x228] ;  /* 0x00008a0000047ab9 */ /* 0x000fe20000000800 */
[----:B------:R-:W-:Y:S01]  /*6ce70*/  IADD3 R21, R23, UR28, RZ ;  /* 0x0000001c17157c10 */ /* 0x000fe2000fffe0ff */
[----:B------:R2:W-:Y:S01]  /*6ce80*/  @P0 STG.E desc[UR8][R18.64], R216 ;  /* 0x000000d812000986 */ /* 0x0005e2000c101908 */
[----:B------:R-:W-:Y:S01]  /*6ce90*/  ISETP.LT.AND P0, PT, R8, UR5, !P3 ;  /* 0x0000000508007c0c */ /* 0x000fe2000df01270 */
[----:B------:R-:W-:Y:S01]  /*6cea0*/  ULDC UR5, c[0x0][0x228] ;  /* 0x00008a0000057ab9 */ /* 0x000fe20000000800 */
[----:B------:R-:W-:Y:S01]  /*6ceb0*/  IADD3 R0, R3, 0x7a, RZ ;  /* 0x0000007a03007810 */ /* 0x000fe20007ffe0ff */
[----:B------:R-:W-:Y:S01]  /*6cec0*/  ULDC UR7, c[0x0][0x228] ;  /* 0x00008a0000077ab9 */ /* 0x000fe20000000800 */
[----:B------:R-:W-:Y:S01]  /*6ced0*/  ISETP.LT.AND P5, PT, R10, UR5, !P3 ;  /* 0x000000050a007c0c */ /* 0x000fe2000dfa1270 */
[----:B-1----:R-:W-:Y:S01]  /*6cee0*/  IMAD.WIDE R12, R23, 0x4, R148 ;  /* 0x00000004170c7825 */ /* 0x002fe200078e0294 */
[----:B------:R-:W-:Y:S01]  /*6cef0*/  ISETP.LT.AND P3, PT, R9, UR6, !P3 ;  /* 0x0000000609007c0c */ /* 0x000fe2000df61270 */
[----:B------:R-:W-:-:S02]  /*6cf00*/  ULDC UR5, c[0x0][0x228] ;  /* 0x00008a0000057ab9 */ /* 0x000fc40000000800 */
[----:B---3--:R-:W-:Y:S01]  /*6cf10*/  IMAD.WIDE R14, R21, 0x4, R210 ;  /* 0x00000004150e7825 */ /* 0x008fe200078e02d2 */
[----:B------:R-:W-:-:S03]  /*6cf20*/  ISETP.GE.AND P2, PT, R0, UR23, PT ;  /* 0x0000001700007c0c */ /* 0x000fc6000bf46270 */
[C---:B----4-:R-:W-:Y:S01]  /*6cf30*/  IMAD.WIDE R16, R21.reuse, 0x4, R208 ;  /* 0x0000000415107825 */ /* 0x050fe200078e02d0 */
[C---:B------:R-:W-:Y:S01]  /*6cf40*/  IADD3 R25, R21.reuse, UR28, RZ ;  /* 0x0000001c15197c10 */ /* 0x040fe2000fffe0ff */
[----:B------:R1:W-:Y:S01]  /*6cf50*/  @P6 STG.E desc[UR8][R12.64], R80 ;  /* 0x000000500c006986 */ /* 0x0003e2000c101908 */
[----:B------:R-:W-:Y:S01]  /*6cf60*/  ULDC UR6, c[0x0][0x228] ;  /* 0x00008a0000067ab9 */ /* 0x000fe20000000800 */
[C---:B--2---:R-:W-:Y:S02]  /*6cf70*/  IMAD.WIDE R18, R21.reuse, 0x4, R150 ;  /* 0x0000000415127825 */ /* 0x044fe400078e0296 */
[----:B------:R2:W-:Y:S02]  /*6cf80*/  @P0 STG.E desc[UR8][R14.64], R224 ;  /* 0x000000e00e000986 */ /* 0x0005e4000c101908 */
[----:B------:R-:W-:Y:S02]  /*6cf90*/  IMAD.WIDE R20, R21, 0x4, R148 ;  /* 0x0000000415147825 */ /* 0x000fe400078e0294 */
[----:B------:R3:W-:Y:S01]  /*6cfa0*/  @P4 STG.E desc[UR8][R16.64], R212 ;  /* 0x000000d410004986 */ /* 0x0007e2000c101908 */
[----:B------:R-:W-:Y:S01]  /*6cfb0*/  ISETP.LT.AND P4, PT, R11, UR4, !P2 ;  /* 0x000000040b007c0c */ /* 0x000fe2000d781270 */
[----:B------:R-:W-:-:S02]  /*6cfc0*/  ULDC UR4, c[0x0][0x228] ;  /* 0x00008a0000047ab9 */ /* 0x000fc40000000800 */
[----:B------:R-:W-:Y:S01]  /*6cfd0*/  @P5 STG.E desc[UR8][R18.64], R84 ;  /* 0x0000005412005986 */ /* 0x000fe2000c101908 */
[----:B------:R-:W-:-:S03]  /*6cfe0*/  ISETP.LT.AND P6, PT, R8, UR7, !P2 ;  /* 0x0000000708007c0c */ /* 0x000fc6000d7c1270 */
[----:B------:R-:W-:Y:S01]  /*6cff0*/  @P3 STG.E desc[UR8][R20.64], R4 ;  /* 0x0000000414003986 */ /* 0x000fe2000c101908 */
[----:B------:R-:W-:Y:S01]  /*6d000*/  ISETP.LT.AND P3, PT, R10, UR4, !P2 ;  /* 0x000000040a007c0c */ /* 0x000fe2000d761270 */
[----:B------:R-:W-:Y:S02]  /*6d010*/  ULDC UR4, c[0x0][0x228] ;  /* 0x00008a0000047ab9 */ /* 0x000fe40000000800 */
[----:B------:R-:W-:Y:S01]  /*6d020*/  ISETP.LT.AND P2, PT, R9, UR4, !P2 ;  /* 0x0000000409007c0c */ /* 0x000fe2000d741270 */
[----:B------:R-:W-:Y:S01]  /*6d030*/  VIADD R2, R3, 0x7b ;  /* 0x0000007b03027836 */ /* 0x000fe20000000000 */
[----:B------:R-:W-:Y:S01]  /*6d040*/  ULDC UR4, c[0x0][0x228] ;  /* 0x00008a0000047ab9 */ /* 0x000fe20000000800 */
[----:B------:R-:W-:-:S04]  /*6d050*/  IMAD.WIDE R22, R25, 0x4, R210 ;  /* 0x0000000419167825 */ /* 0x000fc800078e02d2 */
[----:B-1----:R-:W-:Y:S01]  /*6d060*/  IMAD.WIDE R12, R25, 0x4, R208 ;  /* 0x00000004190c7825 */ /* 0x002fe200078e02d0 */
[----:B------:R-:W-:-:S03]  /*6d070*/  ISETP.GE.AND P1, PT, R2, UR21, PT ;  /* 0x0000001502007c0c */ /* 0x000fc6000bf26270 */
[C---:B--2---:R-:W-:Y:S01]  /*6d080*/  IMAD.WIDE R14, R25.reuse, 0x4, R150 ;  /* 0x00000004190e7825 */ /* 0x044fe200078e0296 */
[----:B------:R1:W-:Y:S03]  /*6d090*/  @P6 STG.E desc[UR8][R22.64], R189 ;  /* 0x000000bd16006986 */ /* 0x0003e6000c101908 */
[----:B---3--:R-:W-:Y:S01]  /*6d0a0*/  IMAD.WIDE R16, R25, 0x4, R148 ;  /* 0x0000000419107825 */ /* 0x008fe200078e0294 */
[----:B------:R2:W-:Y:S01]  /*6d0b0*/  @P4 STG.E desc[UR8][R12.64], R145 ;  /* 0x000000910c004986 */ /* 0x0005e2000c101908 */
[----:B------:R-:W-:Y:S01]  /*6d0c0*/  ISETP.LT.AND P5, PT, R8, UR5, !P1 ;  /* 0x0000000508007c0c */ /* 0x000fe2000cfa1270 */
[----:B------:R-:W-:Y:S01]  /*6d0d0*/  ULDC UR5, c[0x0][0x228] ;  /* 0x00008a0000057ab9 */ /* 0x000fe20000000800 */
[----:B------:R-:W-:Y:S01]  /*6d0e0*/  ISETP.LT.AND P6, PT, R11, UR6, !P1 ;  /* 0x000000060b007c0c */ /* 0x000fe2000cfc1270 */
[----:B------:R3:W-:Y:S01]  /*6d0f0*/  @P3 STG.E desc[UR8][R14.64], R217 ;  /* 0x000000d90e003986 */ /* 0x0007e2000c101908 */
[----:B------:R-:W-:Y:S01]  /*6d100*/  VIADD R0, R3, 0x7c ;  /* 0x0000007c03007836 */ /* 0x000fe20000000000 */
[----:B------:R-:W-:-:S02]  /*6d110*/  ULDC UR6, c[0x0][0x228] ;  /* 0x00008a0000067ab9 */ /* 0x000fc40000000800 */
[----:B------:R4:W-:Y:S01]  /*6d120*/  @P2 STG.E desc[UR8][R16.64], R81 ;  /* 0x0000005110002986 */ /* 0x0009e2000c101908 */
[----:B------:R-:W-:Y:S01]  /*6d130*/  ISETP.LT.AND P2, PT, R10, UR4, !P1 ;  /* 0x000000040a007c0c */ /* 0x000fe2000cf41270 */
[----:B------:R-:W-:Y:S01]  /*6d140*/  ULDC UR4, c[0x0][0x228] ;  /* 0x00008a0000047ab9 */ /* 0x000fe20000000800 */
[----:B-1----:R-:W-:Y:S02]  /*6d150*/  IADD3 R23, R25, UR28, RZ ;  /* 0x0000001c19177c10 */ /* 0x002fe4000fffe0ff */
[----:B------:R-:W-:-:S03]  /*6d160*/  ISETP.GE.AND P0, PT, R0, UR19, PT ;  /* 0x0000001300007c0c */ /* 0x000fc6000bf06270 */
[----:B------:R-:W-:-:S04]  /*6d170*/  IMAD.WIDE R18, R23, 0x4, R210 ;  /* 0x0000000417127825 */ /* 0x000fc800078e02d2 */
[C---:B------:R-:W-:Y:S01]  /*6d180*/  IMAD.WIDE R20, R23.reuse, 0x4, R208 ;  /* 0x0000000417147825 */ /* 0x040fe200078e02d0 */
[----:B------:R1:W-:Y:S03]  /*6d190*/  @P5 STG.E desc[UR8][R18.64], R225 ;  /* 0x000000e112005986 */ /* 0x0003e6000c101908 */
[----:B--2---:R-:W-:Y:S01]  /*6d1a0*/  IMAD.WIDE R12, R23, 0x4, R150 ;  /* 0x00000004170c7825 */ /* 0x004fe200078e0296 */
[----:B------:R-:W-:Y:S01]  /*6d1b0*/  ISETP.LT.AND P3, PT, R9, UR4, !P1 ;  /* 0x0000000409007c0c */ /* 0x000fe2000cf61270 */
[----:B------:R-:W-:Y:S01]  /*6d1c0*/  @P6 STG.E desc[UR8][R20.64], R213 ;  /* 0x000000d514006986 */ /* 0x000fe2000c101908 */
[----:B------:R-:W-:Y:S01]  /*6d1d0*/  ULDC UR4, c[0x0][0x228] ;  /* 0x00008a0000047ab9 */ /* 0x000fe20000000800 */
[----:B------:R-:W-:Y:S01]  /*6d1e0*/  VIADD R0, R3, 0x7d ;  /* 0x0000007d03007836 */ /* 0x000fe20000000000 */
[----:B------:R-:W-:Y:S01]  /*6d1f0*/  ISETP.LT.AND P5, PT, R8, UR5, !P0 ;  /* 0x0000000508007c0c */ /* 0x000fe2000c7a1270 */
[----:B------:R2:W-:Y:S01]  /*6d200*/  @P2 STG.E desc[UR8][R12.64], R85 ;  /* 0x000000550c002986 */ /* 0x0005e2000c101908 */
[----:B------:R-:W-:-:S02]  /*6d210*/  ISETP.LT.AND P6, PT, R11, UR6, !P0 ;  /* 0x000000060b007c0c */ /* 0x000fc4000c7c1270 */
[----:B------:R-:W-:Y:S01]  /*6d220*/  ISETP.LT.AND P2, PT, R10, UR4, !P0 ;  /* 0x000000040a007c0c */ /* 0x000fe2000c741270 */
[----:B------:R-:W-:Y:S01]  /*6d230*/  ULDC UR4, c[0x0][0x228] ;  /* 0x00008a0000047ab9 */ /* 0x000fe20000000800 */
[----:B------:R-:W-:Y:S01]  /*6d240*/  ISETP.GE.AND P4, PT, R0, UR17, PT ;  /* 0x0000001100007c0c */ /* 0x000fe2000bf86270 */
[----:B------:R-:W-:Y:S01]  /*6d250*/  VIADD R0, R3, 0x7e ;  /* 0x0000007e03007836 */ /* 0x000fe20000000000 */
[----:B------:R-:W-:Y:S02]  /*6d260*/  IADD3 R25, R23, UR28, RZ ;  /* 0x0000001c17197c10 */ /* 0x000fe4000fffe0ff */
[----:B------:R-:W-:Y:S01]  /*6d270*/  ISETP.LT.AND P0, PT, R9, UR4, !P0 ;  /* 0x0000000409007c0c */ /* 0x000fe2000c701270 */
[----:B---3--:R-:W-:Y:S01]  /*6d280*/  IMAD.WIDE R14, R23, 0x4, R148 ;  /* 0x00000004170e7825 */ /* 0x008fe200078e0294 */
[----:B------:R-:W-:-:S03]  /*6d290*/  ISETP.GE.AND P1, PT, R0, UR27, PT ;  /* 0x0000001b00007c0c */ /* 0x000fc6000bf26270 */
[C---:B----4-:R-:W-:Y:S01]  /*6d2a0*/  IMAD.WIDE R16, R25.reuse, 0x4, R210 ;  /* 0x0000000419107825 */ /* 0x050fe200078e02d2 */
[----:B------:R3:W-:Y:S03]  /*6d2b0*/  @P3 STG.E desc[UR8][R14.64], R5 ;  /* 0x000000050e003986 */ /* 0x0007e6000c101908 */
[----:B-1----:R-:W-:-:S04]  /*6d2c0*/  IMAD.WIDE R18, R25, 0x4, R208 ;  /* 0x0000000419127825 */ /* 0x002fc800078e02d0 */
[----:B------:R-:W-:Y:S02]  /*6d2d0*/  VIADD R0, R3, 0x7f ;  /* 0x0000007f03007836 */ /* 0x000fe40000000000 */
[C---:B------:R-:W-:Y:S01]  /*6d2e0*/  IMAD.WIDE R2, R25.reuse, 0x4, R150 ;  /* 0x0000000419027825 */ /* 0x040fe200078e0296 */
[----:B------:R1:W-:Y:S01]  /*6d2f0*/  @P5 STG.E desc[UR8][R16.64], R190 ;  /* 0x000000be10005986 */ /* 0x0003e2000c101908 */
[----:B------:R-:W-:Y:S02]  /*6d300*/  ISETP.LT.AND P5, PT, R8, UR4, !P4 ;  /* 0x0000000408007c0c */ /* 0x000fe4000e7a1270 */
[----:B--2---:R-:W-:Y:S01]  /*6d310*/  IMAD.WIDE R12, R25, 0x4, R148 ;  /* 0x00000004190c7825 */ /* 0x004fe200078e0294 */
[----:B------:R-:W-:Y:S01]  /*6d320*/  @P6 STG.E desc[UR8][R18.64], R146 ;  /* 0x0000009212006986 */ /* 0x000fe2000c101908 */
[----:B------:R-:W-:-:S03]  /*6d330*/  ISETP.LT.AND P6, PT, R11, UR4, !P4 ;  /* 0x000000040b007c0c */ /* 0x000fc6000e7c1270 */
[----:B------:R2:W-:Y:S01]  /*6d340*/  @P2 STG.E desc[UR8][R2.64], R218 ;  /* 0x000000da02002986 */ /* 0x0005e2000c101908 */
[----:B------:R-:W-:Y:S02]  /*6d350*/  ISETP.LT.AND P2, PT, R10, UR4, !P4 ;  /* 0x000000040a007c0c */ /* 0x000fe4000e741270 */
[----:B------:R-:W-:Y:S01]  /*6d360*/  IADD3 R21, R25, UR28, RZ ;  /* 0x0000001c19157c10 */ /* 0x000fe2000fffe0ff */
[----:B------:R4:W-:Y:S01]  /*6d370*/  @P0 STG.E desc[UR8][R12.64], R82 ;  /* 0x000000520c000986 */ /* 0x0009e2000c101908 */
[----:B------:R-:W-:Y:S02]  /*6d380*/  ISETP.LT.AND P4, PT, R9, UR4, !P4 ;  /* 0x0000000409007c0c */ /* 0x000fe4000e781270 */
[----:B------:R-:W-:Y:S01]  /*6d390*/  ISETP.LT.AND P0, PT, R8, UR4, !P1 ;  /* 0x0000000408007c0c */ /* 0x000fe2000cf01270 */
[----:B---3--:R-:W-:-:S04]  /*6d3a0*/  IMAD.WIDE R4, R21, 0x4, R210 ;  /* 0x0000000415047825 */ /* 0x008fc800078e02d2 */
[C---:B------:R-:W-:Y:S02]  /*6d3b0*/  VIADD R23, R21.reuse, UR28 ;  /* 0x0000001c15177c36 */ /* 0x040fe40008000000 */
[C---:B------:R-:W-:Y:S01]  /*6d3c0*/  IMAD.WIDE R14, R21.reuse, 0x4, R208 ;  /* 0x00000004150e7825 */ /* 0x040fe200078e02d0 */
[----:B------:R3:W-:Y:S03]  /*6d3d0*/  @P5 STG.E desc[UR8][R4.64], R226 ;  /* 0x000000e204005986 */ /* 0x0007e6000c101908 */
[C---:B-1----:R-:W-:Y:S01]  /*6d3e0*/  IMAD.WIDE R16, R21.reuse, 0x4, R150 ;  /* 0x0000000415107825 */ /* 0x042fe200078e0296 */
[----:B------:R1:W-:Y:S03]  /*6d3f0*/  @P6 STG.E desc[UR8][R14.64], R214 ;  /* 0x000000d60e006986 */ /* 0x0003e6000c101908 */
[----:B--2---:R-:W-:Y:S01]  /*6d400*/  IMAD.WIDE R2, R21, 0x4, R148 ;  /* 0x0000000415027825 */ /* 0x004fe200078e0294 */
[----:B------:R1:W-:Y:S03]  /*6d410*/  @P2 STG.E desc[UR8][R16.64], R86 ;  /* 0x0000005610002986 */ /* 0x0003e6000c101908 */
[----:B------:R-:W-:Y:S01]  /*6d420*/  IMAD.WIDE R18, R23, 0x4, R210 ;  /* 0x0000000417127825 */ /* 0x000fe200078e02d2 */
[----:B------:R-:W-:Y:S01]  /*6d430*/  ISETP.GE.AND P3, PT, R0, UR25, PT ;  /* 0x0000001900007c0c */ /* 0x000fe2000bf66270 */
[----:B------:R1:W-:Y:S01]  /*6d440*/  @P4 STG.E desc[UR8][R2.64], R6 ;  /* 0x0000000602004986 */ /* 0x0003e2000c101908 */
[----:B------:R-:W-:-:S03]  /*6d450*/  ISETP.LT.AND P2, PT, R11, UR4, !P1 ;  /* 0x000000040b007c0c */ /* 0x000fc6000cf41270 */
[----:B------:R1:W-:Y:S01]  /*6d460*/  @P0 STG.E desc[UR8][R18.64], R191 ;  /* 0x000000bf12000986 */ /* 0x0003e2000c101908 */
[----:B------:R-:W-:Y:S02]  /*6d470*/  ISETP.LT.AND P0, PT, R10, UR4, !P1 ;  /* 0x000000040a007c0c */ /* 0x000fe4000cf01270 */
[----:B------:R-:W-:Y:S02]  /*6d480*/  ISETP.LT.AND P1, PT, R9, UR4, !P1 ;  /* 0x0000000409007c0c */ /* 0x000fe4000cf21270 */
[----:B------:R-:W-:Y:S02]  /*6d490*/  ISETP.LT.AND P5, PT, R8, UR4, !P3 ;  /* 0x0000000408007c0c */ /* 0x000fe4000dfa1270 */
[----:B------:R-:W-:Y:S02]  /*6d4a0*/  ISETP.LT.AND P6, PT, R11, UR4, !P3 ;  /* 0x000000040b007c0c */ /* 0x000fe4000dfc1270 */
[----:B------:R-:W-:Y:S02]  /*6d4b0*/  ISETP.LT.AND P4, PT, R10, UR4, !P3 ;  /* 0x000000040a007c0c */ /* 0x000fe4000df81270 */
[----:B----4-:R-:W-:-:S02]  /*6d4c0*/  IADD3 R13, R23, UR28, RZ ;  /* 0x0000001c170d7c10 */ /* 0x010fc4000fffe0ff */
[----:B------:R-:W-:Y:S01]  /*6d4d0*/  ISETP.LT.AND P3, PT, R9, UR4, !P3 ;  /* 0x0000000409007c0c */ /* 0x000fe2000df61270 */
[----:B---3--:R-:W-:-:S04]  /*6d4e0*/  IMAD.WIDE R4, R23, 0x4, R208 ;  /* 0x0000000417047825 */ /* 0x008fc800078e02d0 */
[C---:B------:R-:W-:Y:S01]  /*6d4f0*/  IMAD.WIDE R8, R23.reuse, 0x4, R150 ;  /* 0x0000000417087825 */ /* 0x040fe200078e0296 */
[----:B------:R1:W-:Y:S03]  /*6d500*/  @P2 STG.E desc[UR8][R4.64], R147 ;  /* 0x0000009304002986 */ /* 0x0003e6000c101908 */
[----:B------:R-:W-:Y:S01]  /*6d510*/  IMAD.WIDE R10, R23, 0x4, R148 ;  /* 0x00000004170a7825 */ /* 0x000fe200078e0294 */
[----:B------:R1:W-:Y:S03]  /*6d520*/  @P0 STG.E desc[UR8][R8.64], R219 ;  /* 0x000000db08000986 */ /* 0x0003e6000c101908 */
[C---:B------:R-:W-:Y:S01]  /*6d530*/  IMAD.WIDE R210, R13.reuse, 0x4, R210 ;  /* 0x000000040dd27825 */ /* 0x040fe200078e02d2 */
[----:B------:R1:W-:Y:S03]  /*6d540*/  @P1 STG.E desc[UR8][R10.64], R83 ;  /* 0x000000530a001986 */ /* 0x0003e6000c101908 */
[C---:B------:R-:W-:Y:S01]  /*6d550*/  IMAD.WIDE R208, R13.reuse, 0x4, R208 ;  /* 0x000000040dd07825 */ /* 0x040fe200078e02d0 */
[----:B------:R1:W-:Y:S03]  /*6d560*/  @P5 STG.E desc[UR8][R210.64], R227 ;  /* 0x000000e3d2005986 */ /* 0x0003e6000c101908 */
[C---:B------:R-:W-:Y:S01]  /*6d570*/  IMAD.WIDE R150, R13.reuse, 0x4, R150 ;  /* 0x000000040d967825 */ /* 0x040fe200078e0296 */
[----:B------:R1:W-:Y:S04]  /*6d580*/  @P6 STG.E desc[UR8][R208.64], R215 ;  /* 0x000000d7d0006986 */ /* 0x0003e8000c101908 */
[----:B------:R1:W-:Y:S01]  /*6d590*/  @P4 STG.E desc[UR8][R150.64], R87 ;  /* 0x0000005796004986 */ /* 0x0003e2000c101908 */
[----:B------:R-:W-:Y:S01]  /*6d5a0*/  IMAD.WIDE R148, R13, 0x4, R148 ;  /* 0x000000040d947825 */ /* 0x000fe200078e0294 */
[----:B------:R-:W-:Y:S06]  /*6d5b0*/  @!P3 EXIT ;  /* 0x000000000000b94d */ /* 0x000fec0003800000 */
[----:B------:R-:W-:Y:S01]  /*6d5c0*/  STG.E desc[UR8][R148.64], R7 ;  /* 0x0000000794007986 */ /* 0x000fe2000c101908 */
[----:B------:R-:W-:Y:S05]  /*6d5d0*/  EXIT ;  /* 0x000000000000794d */ /* 0x000fea0003800000 */
.L_x_2:
[----:B------:R-:W-:-:S00]  /*6d5e0*/  BRA `(.L_x_2) ;  /* 0xfffffffc00fc7947 */ /* 0x000fc0000383ffff */
[----:B------:R-:W-:-:S00]  /*6d5f0*/  NOP ;  /* 0x0000000000007918 */ /* 0x000fc00000000000 */
        /* <DEDUP_REMOVED lines=8> */
.L_x_3:


//--------------------- .nv.shared.matmul_kernel  --------------------------
	.section	.nv.shared.matmul_kernel,"aw",@nobits
	.sectionflags	@""
	.align	16
	.zero		1024


//--------------------- .nv.shared.reserved.0     --------------------------
	.section	.nv.shared.reserved.0,"aw",@nobits
	.weak		__nv_reservedSMEM_offset_0_alias
	.size		__nv_reservedSMEM_offset_0_alias, 0, 0
	.other		__nv_reservedSMEM_offset_0_alias,@"STO_CUDA_RESERVED_SHARED STV_DEFAULT"
__nv_reservedSMEM_offset_0_alias:
	.zero		0


//--------------------- .nv.constant0.matmul_kernel --------------------------
	.section	.nv.constant0.matmul_kernel,"a",@progbits
	.sectionflags	@""
	.align	4
.nv.constant0.matmul_kernel:
	.zero		608


//--------------------- SYMBOLS --------------------------

	.type		.nv.reservedSmem.offset0,@object
	.size		.nv.reservedSmem.offset0,0x4
